# CuTe-DSL kernel — source=fa4 family=fa4_fwd_sm100
# config = {"dtype": "Float16", "causal": false, "use_2cta": true, "q_stage": 2, "head_dim": 128}


// ===== COMPILED SASS (sm_100a) =====

	.target	sm_100a

	.elftype	@"ET_EXEC"


//--------------------- .note.nv.tkinfo           --------------------------
	.section	.note.nv.tkinfo,"",@"SHT_NOTE"
	.sectionflags	@"SHF_NOTE_NV_TKINFO"
	.tkinfo
        /*0018*/ 	.word	0x00000081
        /*0030*/ 	.string	""
        /*0030*/ 	.string	"ptxas"
        /*0030*/ 	.string	"Cuda compilation tools, release 12.9, V12.9.83"
        /*0030*/ 	.string	"Build system must define TOOLS_VERSION_EXTENDED"
        /*0030*/ 	.string	"-O 3 -arch sm_100a "



//--------------------- .note.nv.cuver            --------------------------
	.section	.note.nv.cuver,"",@"SHT_NOTE"
	.sectionflags	@"SHF_NOTE_NV_CUVER"
        /*0018*/ 	.short	0x0001
        /*001a*/ 	.short	0x0064
        /*001c*/ 	.short	0x0001
        /*001e*/ 	.short	0x0000
        /*0020*/ 	.short	0x0001
        /*0022*/ 	.short	0x0000


//--------------------- .nv.info                  --------------------------
	.section	.nv.info,"",@"SHT_CUDA_INFO"
	.align	4


	//----- nvinfo : EIATTR_REGCOUNT
	.align		4
        /*0000*/ 	.byte	0x04, 0x2f
        /*0002*/ 	.short	(.L_6 - .L_5)
	.align		4
.L_5:
        /*0004*/ 	.word	index@(kernel_cutlass_kernel_flash_attncuteflash_fwd_sm100FlashAttentionForwardSm100_object_at__tensor0000o12811101213_tensor0000o12811101213_tensor0000o12810111213_tensor0000o12811101213_tensor_0)
        /*0008*/ 	.word	0x00000080


	//----- nvinfo : EIATTR_FRAME_SIZE
	.align		4
.L_6:
        /*000c*/ 	.byte	0x04, 0x11
        /*000e*/ 	.short	(.L_8 - .L_7)
	.align		4
.L_7:
        /*0010*/ 	.word	index@($__internal_2_$__cuda_sm10x_tcgen05_guardrail_trap_unallocated_columns_being_dealloced)
        /*0014*/ 	.word	0x00000070


	//----- nvinfo : EIATTR_FRAME_SIZE
	.align		4
.L_8:
        /*0018*/ 	.byte	0x04, 0x11
        /*001a*/ 	.short	(.L_10 - .L_9)
	.align		4
.L_9:
        /*001c*/ 	.word	index@($__internal_1_$__cuda_sm10x_tcgen05_guardrail_trap_phase_invalid_during_alloc)
        /*0020*/ 	.word	0x00000070


	//----- nvinfo : EIATTR_FRAME_SIZE
	.align		4
.L_10:
        /*0024*/ 	.byte	0x04, 0x11
        /*0026*/ 	.short	(.L_12 - .L_11)
	.align		4
.L_11:
        /*0028*/ 	.word	index@($__internal_0_$__cuda_sm10x_tcgen05_guardrail_trap_col_being_dealloced_not_returned_by_alloc)
        /*002c*/ 	.word	0x00000070


	//----- nvinfo : EIATTR_FRAME_SIZE
	.align		4
.L_12:
        /*0030*/ 	.byte	0x04, 0x11
        /*0032*/ 	.short	(.L_14 - .L_13)
	.align		4
.L_13:
        /*0034*/ 	.word	index@(kernel_cutlass_kernel_flash_attncuteflash_fwd_sm100FlashAttentionForwardSm100_object_at__tensor0000o12811101213_tensor0000o12811101213_tensor0000o12810111213_tensor0000o12811101213_tensor_0)
        /*0038*/ 	.word	0x00000070


	//----- nvinfo : EIATTR_MIN_STACK_SIZE
	.align		4
.L_14:
        /*003c*/ 	.byte	0x04, 0x12
        /*003e*/ 	.short	(.L_16 - .L_15)
	.align		4
.L_15:
        /*0040*/ 	.word	index@(kernel_cutlass_kernel_flash_attncuteflash_fwd_sm100FlashAttentionForwardSm100_object_at__tensor0000o12811101213_tensor0000o12811101213_tensor0000o12810111213_tensor0000o12811101213_tensor_0)
        /*0044*/ 	.word	0x00000070
.L_16:


//--------------------- .nv.info.kernel_cutlass_kernel_flash_attncuteflash_fwd_sm100FlashAttentionForwardSm100_object_at__tensor0000o12811101213_tensor0000o12811101213_tensor0000o12810111213_tensor0000o12811101213_tensor_0 --------------------------
	.section	.nv.info.kernel_cutlass_kernel_flash_attncuteflash_fwd_sm100FlashAttentionForwardSm100_object_at__tensor0000o12811101213_tensor0000o12811101213_tensor0000o12810111213_tensor0000o12811101213_tensor_0,"",@"SHT_CUDA_INFO"
	.sectionflags	@""
	.align	4


	//----- nvinfo : EIATTR_CUDA_API_VERSION
	.align		4
        /*0000*/ 	.byte	0x04, 0x37
        /*0002*/ 	.short	(.L_18 - .L_17)
.L_17:
        /*0004*/ 	.word	0x00000081


	//----- nvinfo : EIATTR_KPARAM_INFO
	.align		4
.L_18:
        /*0008*/ 	.byte	0x04, 0x17
        /*000a*/ 	.short	(.L_20 - .L_19)
.L_19:
        /*000c*/ 	.word	0x00000000
        /*0010*/ 	.short	0x000f
        /*0012*/ 	.short	0x02a8
        /*0014*/ 	.byte	0x00, 0xf0, 0x11, 0x00


	//----- nvinfo : EIATTR_KPARAM_INFO
	.align		4
.L_20:
        /*0018*/ 	.byte	0x04, 0x17
        /*001a*/ 	.short	(.L_22 - .L_21)
.L_21:
        /*001c*/ 	.word	0x00000000
        /*0020*/ 	.short	0x000e
        /*0022*/ 	.short	0x02a4
        /*0024*/ 	.byte	0x00, 0xf0, 0x11, 0x00


	//----- nvinfo : EIATTR_KPARAM_INFO
	.align		4
.L_22:
        /*0028*/ 	.byte	0x04, 0x17
        /*002a*/ 	.short	(.L_24 - .L_23)
.L_23:
        /*002c*/ 	.word	0x00000000
        /*0030*/ 	.short	0x000d
        /*0032*/ 	.short	0x0298
        /*0034*/ 	.byte	0x00, 0xf0, 0x31, 0x00


	//----- nvinfo : EIATTR_KPARAM_INFO
	.align		4
.L_24:
        /*0038*/ 	.byte	0x04, 0x17
        /*003a*/ 	.short	(.L_26 - .L_25)
.L_25:
        /*003c*/ 	.word	0x00000000
        /*0040*/ 	.short	0x000c
        /*0042*/ 	.short	0x028c
        /*0044*/ 	.byte	0x00, 0xf0, 0x31, 0x00


	//----- nvinfo : EIATTR_KPARAM_INFO
	.align		4
.L_26:
        /*0048*/ 	.byte	0x04, 0x17
        /*004a*/ 	.short	(.L_28 - .L_27)
.L_27:
        /*004c*/ 	.word	0x00000000
        /*0050*/ 	.short	0x000b
        /*0052*/ 	.short	0x0287
        /*0054*/ 	.byte	0x00, 0xf0, 0x0d, 0x00


	//----- nvinfo : EIATTR_KPARAM_INFO
	.align		4
.L_28:
        /*0058*/ 	.byte	0x04, 0x17
        /*005a*/ 	.short	(.L_30 - .L_29)
.L_29:
        /*005c*/ 	.word	0x00000000
        /*0060*/ 	.short	0x000a
        /*0062*/ 	.short	0x0284
        /*0064*/ 	.byte	0x00, 0xf0, 0x0d, 0x00


	//----- nvinfo : EIATTR_KPARAM_INFO
	.align		4
.L_30:
        /*0068*/ 	.byte	0x04, 0x17
        /*006a*/ 	.short	(.L_32 - .L_31)
.L_31:
        /*006c*/ 	.word	0x00000000
        /*0070*/ 	.short	0x0009
        /*0072*/ 	.short	0x0280
        /*0074*/ 	.byte	0x00, 0xf0, 0x11, 0x00


	//----- nvinfo : EIATTR_KPARAM_INFO
	.align		4
.L_32:
        /*0078*/ 	.byte	0x04, 0x17
        /*007a*/ 	.short	(.L_34 - .L_33)
.L_33:
        /*007c*/ 	.word	0x00000000
        /*0080*/ 	.short	0x0008
        /*0082*/ 	.short	0x0200
        /*0084*/ 	.byte	0x00, 0xf0, 0x01, 0x02


	//----- nvinfo : EIATTR_KPARAM_INFO
	.align		4
.L_34:
        /*0088*/ 	.byte	0x04, 0x17
        /*008a*/ 	.short	(.L_36 - .L_35)
.L_35:
        /*008c*/ 	.word	0x00000000
        /*0090*/ 	.short	0x0007
        /*0092*/ 	.short	0x0180
        /*0094*/ 	.byte	0x00, 0xf0, 0x01, 0x02


	//----- nvinfo : EIATTR_KPARAM_INFO
	.align		4
.L_36:
        /*0098*/ 	.byte	0x04, 0x17
        /*009a*/ 	.short	(.L_38 - .L_37)
.L_37:
        /*009c*/ 	.word	0x00000000
        /*00a0*/ 	.short	0x0006
        /*00a2*/ 	.short	0x0100
        /*00a4*/ 	.byte	0x00, 0xf0, 0x01, 0x02


	//----- nvinfo : EIATTR_KPARAM_INFO
	.align		4
.L_38:
        /*00a8*/ 	.byte	0x04, 0x17
        /*00aa*/ 	.short	(.L_40 - .L_39)
.L_39:
        /*00ac*/ 	.word	0x00000000
        /*00b0*/ 	.short	0x0005
        /*00b2*/ 	.short	0x0080
        /*00b4*/ 	.byte	0x00, 0xf0, 0x01, 0x02


	//----- nvinfo : EIATTR_KPARAM_INFO
	.align		4
.L_40:
        /*00b8*/ 	.byte	0x04, 0x17
        /*00ba*/ 	.short	(.L_42 - .L_41)
.L_41:
        /*00bc*/ 	.word	0x00000000
        /*00c0*/ 	.short	0x0004
        /*00c2*/ 	.short	0x0030
        /*00c4*/ 	.byte	0x00, 0xf0, 0xa1, 0x00


	//----- nvinfo : EIATTR_KPARAM_INFO
	.align		4
.L_42:
        /*00c8*/ 	.byte	0x04, 0x17
        /*00ca*/ 	.short	(.L_44 - .L_43)
.L_43:
        /*00cc*/ 	.word	0x00000000
        /*00d0*/ 	.short	0x0003
        /*00d2*/ 	.short	0x0024
        /*00d4*/ 	.byte	0x00, 0xf0, 0x31, 0x00


	//----- nvinfo : EIATTR_KPARAM_INFO
	.align		4
.L_44:
        /*00d8*/ 	.byte	0x04, 0x17
        /*00da*/ 	.short	(.L_46 - .L_45)
.L_45:
        /*00dc*/ 	.word	0x00000000
        /*00e0*/ 	.short	0x0002
        /*00e2*/ 	.short	0x0018
        /*00e4*/ 	.byte	0x00, 0xf0, 0x31, 0x00


	//----- nvinfo : EIATTR_KPARAM_INFO
	.align		4
.L_46:
        /*00e8*/ 	.byte	0x04, 0x17
        /*00ea*/ 	.short	(.L_48 - .L_47)
.L_47:
        /*00ec*/ 	.word	0x00000000
        /*00f0*/ 	.short	0x0001
        /*00f2*/ 	.short	0x000c
        /*00f4*/ 	.byte	0x00, 0xf0, 0x31, 0x00


	//----- nvinfo : EIATTR_KPARAM_INFO
	.align		4
.L_48:
        /*00f8*/ 	.byte	0x04, 0x17
        /*00fa*/ 	.short	(.L_50 - .L_49)
.L_49:
        /*00fc*/ 	.word	0x00000000
        /*0100*/ 	.short	0x0000
        /*0102*/ 	.short	0x0000
        /*0104*/ 	.byte	0x00, 0xf0, 0x31, 0x00


	//----- nvinfo : EIATTR_AT_ENTRY_FRAGMENTS
	.align		4
.L_50:
        /*0108*/ 	.byte	0x04, 0x4f
        /*010a*/ 	.short	(.L_52 - .L_51)


	//   ....[0]....
.L_51:
        /*010c*/ 	.word	0x00000004


	//   ....[1]....
        /*0110*/ 	.word	0x00000005


	//----- nvinfo : EIATTR_RESERVED_SMEM_USED
	.align		4
.L_52:
        /*0114*/ 	.byte	0x01, 0x41
	.zero		2


	//----- nvinfo : EIATTR_SPARSE_MMA_MASK
	.align		4
        /*0118*/ 	.byte	0x03, 0x50
        /*011a*/ 	.short	0x0000


	//----- nvinfo : EIATTR_TCGEN05_2CTA_USED
	.align		4
        /*011c*/ 	.byte	0x01, 0x52
	.zero		2


	//----- nvinfo : EIATTR_MAXREG_COUNT
	.align		4
        /*0120*/ 	.byte	0x03, 0x1b
        /*0122*/ 	.short	0x0080


	//----- nvinfo : EIATTR_NUM_BARRIERS
	.align		4
        /*0124*/ 	.byte	0x02, 0x4c
        /*0126*/ 	.byte	0x10
	.zero		1


	//----- nvinfo : EIATTR_ANNOTATIONS
	.align		4
        /*0128*/ 	.byte	0x04, 0x55
        /*012a*/ 	.short	(.L_54 - .L_53)


	//   ....[0]....
.L_53:
        /*012c*/ 	.word	0x00000001
        /*0130*/ 	.byte	0xc0, 0x01, 0x00, 0x00, 0x01, 0x00, 0x00, 0x00, 0xa0, 0x57, 0x00, 0x00, 0x01, 0x00, 0x00, 0x00
        /* <DEDUP_REMOVED lines=25> */
        /*02d0*/ 	.byte	0xe0, 0xbf, 0x00, 0x00, 0x01, 0x00, 0x00, 0x00, 0xa0, 0xc3, 0x00, 0x00


	//----- nvinfo : EIATTR_INT_WARP_WIDE_INSTR_OFFSETS
	.align		4
.L_54:
        /*02dc*/ 	.byte	0x04, 0x31
        /*02de*/ 	.short	(.L_56 - .L_55)


	//   ....[0]....
.L_55:
        /*02e0*/ 	.word	0x00004ce0


	//   ....[1]....
        /*02e4*/ 	.word	0x00004d10


	//----- nvinfo : EIATTR_COOP_GROUP_MASK_REGIDS
	.align		4
.L_56:
        /*02e8*/ 	.byte	0x04, 0x29
        /*02ea*/ 	.short	(.L_58 - .L_57)


	//   ....[0]....
.L_57:
        /*02ec*/ 	.word	0xffffffff


	//   ....[1]....
        /*02f0*/ 	.word	0xffffffff


	//   ....[2]....
        /*02f4*/ 	.word	0xffffffff


	//   ....[3]....
        /*02f8*/ 	.word	0xffffffff


	//   ....[4]....
        /*02fc*/ 	.word	0xffffffff


	//   ....[5]....
        /*0300*/ 	.word	0xffffffff


	//   ....[6]....
        /*0304*/ 	.word	0xffffffff


	//   ....[7]....
        /*0308*/ 	.word	0xffffffff


	//   ....[8]....
        /*030c*/ 	.word	0xffffffff


	//----- nvinfo : EIATTR_COOP_GROUP_INSTR_OFFSETS
	.align		4
.L_58:
        /*0310*/ 	.byte	0x04, 0x28
        /*0312*/ 	.short	(.L_60 - .L_59)


	//   ....[0]....
.L_59:
        /*0314*/ 	.word	0x00000910


	//   ....[1]....
        /*0318*/ 	.word	0x00001fb0


	//   ....[2]....
        /*031c*/ 	.word	0x00002610


	//   ....[3]....
        /*0320*/ 	.word	0x00004b70


	//   ....[4]....
        /*0324*/ 	.word	0x00004dd0


	//   ....[5]....
        /*0328*/ 	.word	0x00007ef0


	//   ....[6]....
        /*032c*/ 	.word	0x0000a260


	//   ....[7]....
        /*0330*/ 	.word	0x0000b300


	//   ....[8]....
        /*0334*/ 	.word	0x0000b8d0


	//----- nvinfo : EIATTR_REG_RECONFIG
	.align		4
.L_60:
        /*0338*/ 	.byte	0x01, 0x54
	.zero		2


	//----- nvinfo : EIATTR_VRC_CTA_INIT_COUNT
	.align		4
        /*033c*/ 	.byte	0x02, 0x4a
        /*033e*/ 	.byte	0x80
	.zero		1


	//----- nvinfo : EIATTR_MBARRIER_INSTR_OFFSETS
	.align		4
        /*0340*/ 	.byte	0x04, 0x39
        /*0342*/ 	.short	(.L_62 - .L_61)


	//   ....[0]....
.L_61:
        /*0344*/ 	.word	0x00000360
        /*0348*/ 	.word	0x000000ff
        /*034c*/ 	.word	0x00000140
        /*0350*/ 	.short	0x0100
        /*0352*/ 	.byte	0x06
	.zero		1


	//   ....[1]....
        /*0354*/ 	.word	0x00000420
        /*0358*/ 	.word	0x000000ff
        /*035c*/ 	.word	0x00000000
        /*0360*/ 	.short	0x0100
        /*0362*/ 	.byte	0x04
	.zero		1


	//   ....[2]....
        /*0364*/ 	.word	0x00000430
        /*0368*/ 	.word	0x000000ff
        /*036c*/ 	.word	0x00000008
        /*0370*/ 	.short	0x0100
        /*0372*/ 	.byte	0x04
	.zero		1


	//   ....[3]....
        /*0374*/ 	.word	0x00000440
        /*0378*/ 	.word	0x000000ff
        /*037c*/ 	.word	0x00000010
        /*0380*/ 	.short	0x0100
        /*0382*/ 	.byte	0x04
	.zero		1


	//   ....[4]....
        /*0384*/ 	.word	0x00000450
        /*0388*/ 	.word	0x000000ff
        /*038c*/ 	.word	0x00000018
        /*0390*/ 	.short	0x0100
        /*0392*/ 	.byte	0x04
	.zero		1


	//   ....[5]....
        /*0394*/ 	.word	0x00000530
        /*0398*/ 	.word	0x000000ff
        /*039c*/ 	.word	0x00000020
        /*03a0*/ 	.short	0x0100
        /*03a2*/ 	.byte	0x04
	.zero		1


	//   ....[6]....
        /*03a4*/ 	.word	0x00000540
        /*03a8*/ 	.word	0x000000ff
        /*03ac*/ 	.word	0x00000028
        /*03b0*/ 	.short	0x0100
        /*03b2*/ 	.byte	0x04
	.zero		1


	//   ....[7]....
        /*03b4*/ 	.word	0x00000550
        /*03b8*/ 	.word	0x000000ff
        /*03bc*/ 	.word	0x00000030
        /*03c0*/ 	.short	0x0100
        /*03c2*/ 	.byte	0x04
	.zero		1


	//   ....[8]....
        /*03c4*/ 	.word	0x00000560
        /*03c8*/ 	.word	0x000000ff
        /*03cc*/ 	.word	0x00000038
        /*03d0*/ 	.short	0x0100
        /*03d2*/ 	.byte	0x04
	.zero		1


	//   ....[9]....
        /*03d4*/ 	.word	0x00000570
        /*03d8*/ 	.word	0x000000ff
        /*03dc*/ 	.word	0x00000040
        /*03e0*/ 	.short	0x0100
        /*03e2*/ 	.byte	0x04
	.zero		1


	//   ....[10]....
        /*03e4*/ 	.word	0x00000580
        /*03e8*/ 	.word	0x000000ff
        /*03ec*/ 	.word	0x00000048
        /*03f0*/ 	.short	0x0100
        /*03f2*/ 	.byte	0x04
	.zero		1


	//   ....[11]....
        /*03f4*/ 	.word	0x00000590
        /*03f8*/ 	.word	0x000000ff
        /*03fc*/ 	.word	0x00000050
        /*0400*/ 	.short	0x0100
        /*0402*/ 	.byte	0x04
	.zero		1


	//   ....[12]....
        /*0404*/ 	.word	0x000005a0
        /*0408*/ 	.word	0x000000ff
        /*040c*/ 	.word	0x00000058
        /*0410*/ 	.short	0x0100
        /*0412*/ 	.byte	0x04
	.zero		1


	//   ....[13]....
        /*0414*/ 	.word	0x000005b0
        /*0418*/ 	.word	0x000000ff
        /*041c*/ 	.word	0x00000060
        /*0420*/ 	.short	0x0100
        /*0422*/ 	.byte	0x04
	.zero		1


	//   ....[14]....
        /*0424*/ 	.word	0x000005c0
        /*0428*/ 	.word	0x000000ff
        /*042c*/ 	.word	0x00000068
        /*0430*/ 	.short	0x0100
        /*0432*/ 	.byte	0x04
	.zero		1


	//   ....[15]....
        /*0434*/ 	.word	0x000005d0
        /*0438*/ 	.word	0x000000ff
        /*043c*/ 	.word	0x00000070
        /*0440*/ 	.short	0x0100
        /*0442*/ 	.byte	0x04
	.zero		1


	//   ....[16]....
        /*0444*/ 	.word	0x000005e0
        /*0448*/ 	.word	0x000000ff
        /*044c*/ 	.word	0x00000078
        /*0450*/ 	.short	0x0100
        /*0452*/ 	.byte	0x04
	.zero		1


	//   ....[17]....
        /*0454*/ 	.word	0x000005f0
        /*0458*/ 	.word	0x000000ff
        /*045c*/ 	.word	0x00000080
        /*0460*/ 	.short	0x0100
        /*0462*/ 	.byte	0x04
	.zero		1


	//   ....[18]....
        /*0464*/ 	.word	0x00000600
        /*0468*/ 	.word	0x000000ff
        /*046c*/ 	.word	0x00000088
        /*0470*/ 	.short	0x0100
        /*0472*/ 	.byte	0x04
	.zero		1


	//   ....[19]....
        /*0474*/ 	.word	0x00000610
        /*0478*/ 	.word	0x000000ff
        /*047c*/ 	.word	0x00000090
        /*0480*/ 	.short	0x0100
        /*0482*/ 	.byte	0x04
	.zero		1


	//   ....[20]....
        /*0484*/ 	.word	0x00000620
        /*0488*/ 	.word	0x000000ff
        /*048c*/ 	.word	0x00000098
        /*0490*/ 	.short	0x0100
        /*0492*/ 	.byte	0x04
	.zero		1


	//   ....[21]....
        /*0494*/ 	.word	0x000007c0
        /*0498*/ 	.word	0x000000ff
        /*049c*/ 	.word	0x000000a0
        /*04a0*/ 	.short	0x0100
        /*04a2*/ 	.byte	0x04
	.zero		1


	//   ....[22]....
        /*04a4*/ 	.word	0x000007d0
        /*04a8*/ 	.word	0x000000ff
        /*04ac*/ 	.word	0x000000a8
        /*04b0*/ 	.short	0x0100
        /*04b2*/ 	.byte	0x04
	.zero		1


	//   ....[23]....
        /*04b4*/ 	.word	0x000007e0
        /*04b8*/ 	.word	0x000000ff
        /*04bc*/ 	.word	0x000000b0
        /*04c0*/ 	.short	0x0100
        /*04c2*/ 	.byte	0x04
	.zero		1


	//   ....[24]....
        /*04c4*/ 	.word	0x000007f0
        /*04c8*/ 	.word	0x000000ff
        /*04cc*/ 	.word	0x000000b8
        /*04d0*/ 	.short	0x0100
        /*04d2*/ 	.byte	0x04
	.zero		1


	//   ....[25]....
        /*04d4*/ 	.word	0x00000800
        /*04d8*/ 	.word	0x000000ff
        /*04dc*/ 	.word	0x000000c0
        /*04e0*/ 	.short	0x0100
        /*04e2*/ 	.byte	0x04
	.zero		1


	//   ....[26]....
        /*04e4*/ 	.word	0x00000810
        /*04e8*/ 	.word	0x000000ff
        /*04ec*/ 	.word	0x000000c8
        /*04f0*/ 	.short	0x0100
        /*04f2*/ 	.byte	0x04
	.zero		1


	//   ....[27]....
        /*04f4*/ 	.word	0x00000820
        /*04f8*/ 	.word	0x000000ff
        /*04fc*/ 	.word	0x000000d0
        /*0500*/ 	.short	0x0100
        /*0502*/ 	.byte	0x04
	.zero		1


	//   ....[28]....
        /*0504*/ 	.word	0x00000830
        /*0508*/ 	.word	0x000000ff
        /*050c*/ 	.word	0x000000d8
        /*0510*/ 	.short	0x0100
        /*0512*/ 	.byte	0x04
	.zero		1


	//   ....[29]....
        /*0514*/ 	.word	0x00000840
        /*0518*/ 	.word	0x000000ff
        /*051c*/ 	.word	0x000000e0
        /*0520*/ 	.short	0x0100
        /*0522*/ 	.byte	0x04
	.zero		1


	//   ....[30]....
        /*0524*/ 	.word	0x00000850
        /*0528*/ 	.word	0x000000ff
        /*052c*/ 	.word	0x000000e8
        /*0530*/ 	.short	0x0100
        /*0532*/ 	.byte	0x04
	.zero		1


	//   ....[31]....
        /*0534*/ 	.word	0x00000860
        /*0538*/ 	.word	0x000000ff
        /*053c*/ 	.word	0x000000f0
        /*0540*/ 	.short	0x0100
        /*0542*/ 	.byte	0x04
	.zero		1


	//   ....[32]....
        /*0544*/ 	.word	0x00000870
        /*0548*/ 	.word	0x000000ff
        /*054c*/ 	.word	0x000000f8
        /*0550*/ 	.short	0x0100
        /*0552*/ 	.byte	0x04
	.zero		1


	//   ....[33]....
        /*0554*/ 	.word	0x00000880
        /*0558*/ 	.word	0x000000ff
        /*055c*/ 	.word	0x00000100
        /*0560*/ 	.short	0x0100
        /*0562*/ 	.byte	0x04
	.zero		1


	//   ....[34]....
        /*0564*/ 	.word	0x00000890
        /*0568*/ 	.word	0x000000ff
        /*056c*/ 	.word	0x00000108
        /*0570*/ 	.short	0x0100
        /*0572*/ 	.byte	0x04
	.zero		1


	//   ....[35]....
        /*0574*/ 	.word	0x000008a0
        /*0578*/ 	.word	0x000000ff
        /*057c*/ 	.word	0x00000110
        /*0580*/ 	.short	0x0100
        /*0582*/ 	.byte	0x04
	.zero		1


	//   ....[36]....
        /*0584*/ 	.word	0x000008b0
        /*0588*/ 	.word	0x000000ff
        /*058c*/ 	.word	0x00000118
        /*0590*/ 	.short	0x0100
        /*0592*/ 	.byte	0x04
	.zero		1


	//   ....[37]....
        /*0594*/ 	.word	0x00000ed0
        /*0598*/ 	.word	0x000000ff
        /*059c*/ 	.word	0x00000050
        /*05a0*/ 	.short	0x010a
        /*05a2*/ 	.byte	0x04
	.zero		1


	//   ....[38]....
        /*05a4*/ 	.word	0x000010e0
        /*05a8*/ 	.word	0x000000ff
        /*05ac*/ 	.word	0x00000010
        /*05b0*/ 	.short	0x010a
        /*05b2*/ 	.byte	0x0e
	.zero		1


	//   ....[39]....
        /*05b4*/ 	.word	0x00001260
        /*05b8*/ 	.word	0x000000ff
        /*05bc*/ 	.word	0x00000018
        /*05c0*/ 	.short	0x010a
        /*05c2*/ 	.byte	0x0e
	.zero		1


	//   ....[40]....
        /*05c4*/ 	.word	0x000014a0
        /*05c8*/ 	.word	0x000000ff
        /*05cc*/ 	.word	0x00000050
        /*05d0*/ 	.short	0x010a
        /*05d2*/ 	.byte	0x04
	.zero		1


	//   ....[41]....
        /*05d4*/ 	.word	0x00001710
        /*05d8*/ 	.word	0x000000ff
        /*05dc*/ 	.word	0x00000050
        /*05e0*/ 	.short	0x010a
        /*05e2*/ 	.byte	0x04
	.zero		1


	//   ....[42]....
        /*05e4*/ 	.word	0x000018c0
        /*05e8*/ 	.word	0x000000ff
        /*05ec*/ 	.word	0x00000050
        /*05f0*/ 	.short	0x010a
        /*05f2*/ 	.byte	0x05
	.zero		1


	//   ....[43]....
        /*05f4*/ 	.word	0x00001d80
        /*05f8*/ 	.word	0x000000ff
        /*05fc*/ 	.word	0x00000050
        /*0600*/ 	.short	0x010a
        /*0602*/ 	.byte	0x05
	.zero		1


	//   ....[44]....
        /*0604*/ 	.word	0x00001e00
        /*0608*/ 	.word	0x000000ff
        /*060c*/ 	.word	0x00000018
        /*0610*/ 	.short	0x010a
        /*0612*/ 	.byte	0x04
	.zero		1


	//   ....[45]....
        /*0614*/ 	.word	0x00001e80
        /*0618*/ 	.word	0x000000ff
        /*061c*/ 	.word	0x00000018
        /*0620*/ 	.short	0x010a
        /*0622*/ 	.byte	0x04
	.zero		1


	//   ....[46]....
        /*0624*/ 	.word	0x00001f80
        /*0628*/ 	.word	0x000000ff
        /*062c*/ 	.word	0x00000140
        /*0630*/ 	.short	0x0100
        /*0632*/ 	.byte	0x06
	.zero		1


	//   ....[47]....
        /*0634*/ 	.word	0x00002240
        /*0638*/ 	.word	0x00000004
        /*063c*/ 	.word	0x00000000
        /*0640*/ 	.short	0x010a
        /*0642*/ 	.byte	0xff
	.zero		1


	//   ....[48]....
        /*0644*/ 	.word	0x00002260
        /*0648*/ 	.word	0x00000004
        /*064c*/ 	.word	0x00000000
        /*0650*/ 	.short	0x010a
        /*0652*/ 	.byte	0xff
	.zero		1


	//   ....[49]....
        /*0654*/ 	.word	0x00002470
        /*0658*/ 	.word	0x00000004
        /*065c*/ 	.word	0x00000000
        /*0660*/ 	.short	0x010a
        /*0662*/ 	.byte	0xff
	.zero		1


	//   ....[50]....
        /*0664*/ 	.word	0x00002490
        /*0668*/ 	.word	0x00000004
        /*066c*/ 	.word	0x00000000
        /*0670*/ 	.short	0x010a
        /*0672*/ 	.byte	0xff
	.zero		1


	//   ....[51]....
        /*0674*/ 	.word	0x00002590
        /*0678*/ 	.word	0x00000004
        /*067c*/ 	.word	0x00000000
        /*0680*/ 	.short	0x0101
        /*0682*/ 	.byte	0xff
	.zero		1


	//   ....[52]....
        /*0684*/ 	.word	0x00002ba0
        /*0688*/ 	.word	0x000000ff
        /*068c*/ 	.word	0x00000000
        /*0690*/ 	.short	0x010a
        /*0692*/ 	.byte	0x1a
	.zero		1


	//   ....[53]....
        /*0694*/ 	.word	0x00002bf0
        /*0698*/ 	.word	0x000000ff
        /*069c*/ 	.word	0x00000020
        /*06a0*/ 	.short	0x010a
        /*06a2*/ 	.byte	0x15
	.zero		1


	//   ....[54]....
        /*06a4*/ 	.word	0x00002f50
        /*06a8*/ 	.word	0x000000ff
        /*06ac*/ 	.word	0x00000008
        /*06b0*/ 	.short	0x010a
        /*06b2*/ 	.byte	0x1a
	.zero		1


	//   ....[55]....
        /*06b4*/ 	.word	0x00003350
        /*06b8*/ 	.word	0x000000ff
        /*06bc*/ 	.word	0x00000000
        /*06c0*/ 	.short	0x010a
        /*06c2*/ 	.byte	0x3c
	.zero		1


	//   ....[56]....
        /*06c4*/ 	.word	0x000033b0
        /*06c8*/ 	.word	0x000000ff
        /*06cc*/ 	.word	0x00000090
        /*06d0*/ 	.short	0x010a
        /*06d2*/ 	.byte	0x1a
	.zero		1


	//   ....[57]....
        /*06d4*/ 	.word	0x00003680
        /*06d8*/ 	.word	0x000000ff
        /*06dc*/ 	.word	0x000000a0
        /*06e0*/ 	.short	0x010a
        /*06e2*/ 	.byte	0x1a
	.zero		1


	//   ....[58]....
        /*06e4*/ 	.word	0x00003800
        /*06e8*/ 	.word	0x000000ff
        /*06ec*/ 	.word	0x00000000
        /*06f0*/ 	.short	0x010a
        /*06f2*/ 	.byte	0x3a
	.zero		1


	//   ....[59]....
        /*06f4*/ 	.word	0x00003c50
        /*06f8*/ 	.word	0x000000ff
        /*06fc*/ 	.word	0x00000098
        /*0700*/ 	.short	0x010a
        /*0702*/ 	.byte	0x1a
	.zero		1


	//   ....[60]....
        /*0704*/ 	.word	0x00003e40
        /*0708*/ 	.word	0x000000ff
        /*070c*/ 	.word	0x000000a8
        /*0710*/ 	.short	0x010a
        /*0712*/ 	.byte	0x1a
	.zero		1


	//   ....[61]....
        /*0714*/ 	.word	0x000041e0
        /*0718*/ 	.word	0x000000ff
        /*071c*/ 	.word	0x00000020
        /*0720*/ 	.short	0x010a
        /*0722*/ 	.byte	0x07
	.zero		1


	//   ....[62]....
        /*0724*/ 	.word	0x00004240
        /*0728*/ 	.word	0x000000ff
        /*072c*/ 	.word	0x00000090
        /*0730*/ 	.short	0x010a
        /*0732*/ 	.byte	0x1a
	.zero		1


	//   ....[63]....
        /*0734*/ 	.word	0x00004500
        /*0738*/ 	.word	0x000000ff
        /*073c*/ 	.word	0x000000a0
        /*0740*/ 	.short	0x010a
        /*0742*/ 	.byte	0x1a
	.zero		1


	//   ....[64]....
        /*0744*/ 	.word	0x00004650
        /*0748*/ 	.word	0x000000ff
        /*074c*/ 	.word	0x00000098
        /*0750*/ 	.short	0x010a
        /*0752*/ 	.byte	0x1a
	.zero		1


	//   ....[65]....
        /*0754*/ 	.word	0x00004850
        /*0758*/ 	.word	0x000000ff
        /*075c*/ 	.word	0x000000a8
        /*0760*/ 	.short	0x010a
        /*0762*/ 	.byte	0x1a
	.zero		1


	//   ....[66]....
        /*0764*/ 	.word	0x00004b40
        /*0768*/ 	.word	0x00000022
        /*076c*/ 	.word	0x00000000
        /*0770*/ 	.short	0x0101
        /*0772*/ 	.byte	0xff
	.zero		1


	//   ....[67]....
        /*0774*/ 	.word	0x00004b50
        /*0778*/ 	.word	0x000000ff
        /*077c*/ 	.word	0x00000140
        /*0780*/ 	.short	0x010a
        /*0782*/ 	.byte	0x1a
	.zero		1


	//   ....[68]....
        /*0784*/ 	.word	0x00004e40
        /*0788*/ 	.word	0x000000ff
        /*078c*/ 	.word	0x00000140
        /*0790*/ 	.short	0x0100
        /*0792*/ 	.byte	0x1a
	.zero		1


	//   ....[69]....
        /*0794*/ 	.word	0x00005260
        /*0798*/ 	.word	0x000000ff
        /*079c*/ 	.word	0x00000100
        /*07a0*/ 	.short	0x010a
        /*07a2*/ 	.byte	0x0d
	.zero		1


	//   ....[70]....
        /*07a4*/ 	.word	0x000052e0
        /*07a8*/ 	.word	0x000000ff
        /*07ac*/ 	.word	0x00000108
        /*07b0*/ 	.short	0x010a
        /*07b2*/ 	.byte	0x0d
	.zero		1


	//   ....[71]....
        /*07b4*/ 	.word	0x000054e0
        /*07b8*/ 	.word	0x000000ff
        /*07bc*/ 	.word	0x00000110
        /*07c0*/ 	.short	0x0101
        /*07c2*/ 	.byte	0x0d
	.zero		1


	//   ....[72]....
        /*07c4*/ 	.word	0x00005520
        /*07c8*/ 	.word	0x000000ff
        /*07cc*/ 	.word	0x00000118
        /*07d0*/ 	.short	0x0101
        /*07d2*/ 	.byte	0x0d
	.zero		1


	//   ....[73]....
        /*07d4*/ 	.word	0x00005b20
        /*07d8*/ 	.word	0x000000ff
        /*07dc*/ 	.word	0x000000f0
        /*07e0*/ 	.short	0x010a
        /*07e2*/ 	.byte	0x04
	.zero		1


	//   ....[74]....
        /*07e4*/ 	.word	0x00005b50
        /*07e8*/ 	.word	0x000000ff
        /*07ec*/ 	.word	0x00000080
        /*07f0*/ 	.short	0x010a
        /*07f2*/ 	.byte	0x04
	.zero		1


	//   ....[75]....
        /*07f4*/ 	.word	0x00007d60
        /*07f8*/ 	.word	0x000000ff
        /*07fc*/ 	.word	0x00000000
        /*0800*/ 	.short	0x0101
        /*0802*/ 	.byte	0x11
	.zero		1


	//   ....[76]....
        /*0804*/ 	.word	0x00007f10
        /*0808*/ 	.word	0x000000ff
        /*080c*/ 	.word	0x00000000
        /*0810*/ 	.short	0x0101
        /*0812*/ 	.byte	0x10
	.zero		1


	//   ....[77]....
        /*0814*/ 	.word	0x00007f30
        /*0818*/ 	.word	0x000000ff
        /*081c*/ 	.word	0x00000000
        /*0820*/ 	.short	0x010a
        /*0822*/ 	.byte	0x07
	.zero		1


	//   ....[78]....
        /*0824*/ 	.word	0x00008430
        /*0828*/ 	.word	0x000000ff
        /*082c*/ 	.word	0x00000080
        /*0830*/ 	.short	0x010a
        /*0832*/ 	.byte	0x07
	.zero		1


	//   ....[79]....
        /*0834*/ 	.word	0x0000a150
        /*0838*/ 	.word	0x000000ff
        /*083c*/ 	.word	0x00000000
        /*0840*/ 	.short	0x0101
        /*0842*/ 	.byte	0x11
	.zero		1


	//   ....[80]....
        /*0844*/ 	.word	0x0000a280
        /*0848*/ 	.word	0x000000ff
        /*084c*/ 	.word	0x00000000
        /*0850*/ 	.short	0x0101
        /*0852*/ 	.byte	0x10
	.zero		1


	//   ....[81]....
        /*0854*/ 	.word	0x0000a290
        /*0858*/ 	.word	0x000000ff
        /*085c*/ 	.word	0x000000f0
        /*0860*/ 	.short	0x010a
        /*0862*/ 	.byte	0x07
	.zero		1


	//   ....[82]....
        /*0864*/ 	.word	0x0000a8e0
        /*0868*/ 	.word	0x000000ff
        /*086c*/ 	.word	0x000000f0
        /*0870*/ 	.short	0x010a
        /*0872*/ 	.byte	0x0c
	.zero		1


	//   ....[83]....
        /*0874*/ 	.word	0x0000aa00
        /*0878*/ 	.word	0x000000ff
        /*087c*/ 	.word	0x00000140
        /*0880*/ 	.short	0x0100
        /*0882*/ 	.byte	0x06
	.zero		1


	//   ....[84]....
        /*0884*/ 	.word	0x0000ab30
        /*0888*/ 	.word	0x000000ff
        /*088c*/ 	.word	0x00000140
        /*0890*/ 	.short	0x0100
        /*0892*/ 	.byte	0x06
	.zero		1


	//   ....[85]....
        /*0894*/ 	.word	0x0000ae60
        /*0898*/ 	.word	0x000000ff
        /*089c*/ 	.word	0x00000000
        /*08a0*/ 	.short	0x0101
        /*08a2*/ 	.byte	0x0c
	.zero		1


	//   ....[86]....
        /*08a4*/ 	.word	0x0000ae70
        /*08a8*/ 	.word	0x000000ff
        /*08ac*/ 	.word	0x00000000
        /*08b0*/ 	.short	0x0101
        /*08b2*/ 	.byte	0x0b
	.zero		1


	//   ....[87]....
        /*08b4*/ 	.word	0x0000b280
        /*08b8*/ 	.word	0x000000ff
        /*08bc*/ 	.word	0x000000f0
        /*08c0*/ 	.short	0x0101
        /*08c2*/ 	.byte	0x07
	.zero		1


	//   ....[88]....
        /*08c4*/ 	.word	0x0000b860
        /*08c8*/ 	.word	0x000000ff
        /*08cc*/ 	.word	0x00000000
        /*08d0*/ 	.short	0x0101
        /*08d2*/ 	.byte	0x0c
	.zero		1


	//   ....[89]....
        /*08d4*/ 	.word	0x0000b890
        /*08d8*/ 	.word	0x000000ff
        /*08dc*/ 	.word	0x000000f8
        /*08e0*/ 	.short	0x0101
        /*08e2*/ 	.byte	0x07
	.zero		1


	//   ....[90]....
        /*08e4*/ 	.word	0x0000be30
        /*08e8*/ 	.word	0x000000ff
        /*08ec*/ 	.word	0x00000000
        /*08f0*/ 	.short	0x0101
        /*08f2*/ 	.byte	0x0b
	.zero		1


	//   ....[91]....
        /*08f4*/ 	.word	0x0000be40
        /*08f8*/ 	.word	0x000000ff
        /*08fc*/ 	.word	0x000000f0
        /*0900*/ 	.short	0x0101
        /*0902*/ 	.byte	0x07
	.zero		1


	//   ....[92]....
        /*0904*/ 	.word	0x0000be70
        /*0908*/ 	.word	0x000000ff
        /*090c*/ 	.word	0x000000f8
        /*0910*/ 	.short	0x0101
        /*0912*/ 	.byte	0x07
	.zero		1


	//   ....[93]....
        /*0914*/ 	.word	0x0000bed0
        /*0918*/ 	.word	0x000000ff
        /*091c*/ 	.word	0x000000f0
        /*0920*/ 	.short	0x0101
        /*0922*/ 	.byte	0x07
	.zero		1


	//   ....[94]....
        /*0924*/ 	.word	0x0000bee0
        /*0928*/ 	.word	0x000000ff
        /*092c*/ 	.word	0x000000c0
        /*0930*/ 	.short	0x010a
        /*0932*/ 	.byte	0x07
	.zero		1


	//   ....[95]....
        /*0934*/ 	.word	0x0000bf00
        /*0938*/ 	.word	0x000000ff
        /*093c*/ 	.word	0x00000110
        /*0940*/ 	.short	0x010a
        /*0942*/ 	.byte	0x07
	.zero		1


	//   ....[96]....
        /*0944*/ 	.word	0x0000c940
        /*0948*/ 	.word	0x000000ff
        /*094c*/ 	.word	0x00000000
        /*0950*/ 	.short	0x0101
        /*0952*/ 	.byte	0x0c
	.zero		1


	//   ....[97]....
        /*0954*/ 	.word	0x0000c950
        /*0958*/ 	.word	0x000000ff
        /*095c*/ 	.word	0x00000100
        /*0960*/ 	.short	0x0101
        /*0962*/ 	.byte	0x07
	.zero		1


	//   ....[98]....
        /*0964*/ 	.word	0x0000c990
        /*0968*/ 	.word	0x000000ff
        /*096c*/ 	.word	0x000000f8
        /*0970*/ 	.short	0x0101
        /*0972*/ 	.byte	0x07
	.zero		1


	//   ....[99]....
        /*0974*/ 	.word	0x0000c9a0
        /*0978*/ 	.word	0x000000ff
        /*097c*/ 	.word	0x000000c8
        /*0980*/ 	.short	0x010a
        /*0982*/ 	.byte	0x07
	.zero		1


	//   ....[100]....
        /*0984*/ 	.word	0x0000c9c0
        /*0988*/ 	.word	0x000000ff
        /*098c*/ 	.word	0x00000118
        /*0990*/ 	.short	0x010a
        /*0992*/ 	.byte	0x07
	.zero		1


	//   ....[101]....
        /*0994*/ 	.word	0x0000d700
        /*0998*/ 	.word	0x000000ff
        /*099c*/ 	.word	0x00000000
        /*09a0*/ 	.short	0x0101
        /*09a2*/ 	.byte	0x0b
	.zero		1


	//   ....[102]....
        /*09a4*/ 	.word	0x0000d780
        /*09a8*/ 	.word	0x000000ff
        /*09ac*/ 	.word	0x00000108
        /*09b0*/ 	.short	0x0101
        /*09b2*/ 	.byte	0x07
	.zero		1


	//   ....[103]....
        /*09b4*/ 	.word	0x0000d840
        /*09b8*/ 	.word	0x000000ff
        /*09bc*/ 	.word	0x00000118
        /*09c0*/ 	.short	0x010a
        /*09c2*/ 	.byte	0x07
	.zero		1


	//   ....[104]....
        /*09c4*/ 	.word	0x0000d920
        /*09c8*/ 	.word	0x000000ff
        /*09cc*/ 	.word	0x00000140
        /*09d0*/ 	.short	0x0100
        /*09d2*/ 	.byte	0x06
	.zero		1


	//   ....[105]....
        /*09d4*/ 	.word	0x0000da30
        /*09d8*/ 	.word	0x000000ff
        /*09dc*/ 	.word	0x00000140
        /*09e0*/ 	.short	0x0100
        /*09e2*/ 	.byte	0x06
	.zero		1


	//   ....[106]....
        /*09e4*/ 	.word	0x0000da90
        /*09e8*/ 	.word	0x00000004
        /*09ec*/ 	.word	0x00000050
        /*09f0*/ 	.short	0x010a
        /*09f2*/ 	.byte	0xff
	.zero		1


	//   ....[107]....
        /*09f4*/ 	.word	0x0000db00
        /*09f8*/ 	.word	0x00000004
        /*09fc*/ 	.word	0x00000010
        /*0a00*/ 	.short	0x010a
        /*0a02*/ 	.byte	0xff
	.zero		1


	//   ....[108]....
        /*0a04*/ 	.word	0x0000db70
        /*0a08*/ 	.word	0x00000004
        /*0a0c*/ 	.word	0x00000018
        /*0a10*/ 	.short	0x010a
        /*0a12*/ 	.byte	0xff
	.zero		1


	//   ....[109]....
        /*0a14*/ 	.word	0x0000dbe0
        /*0a18*/ 	.word	0x00000004
        /*0a1c*/ 	.word	0x00000050
        /*0a20*/ 	.short	0x010a
        /*0a22*/ 	.byte	0xff
	.zero		1


	//   ....[110]....
        /*0a24*/ 	.word	0x0000dc50
        /*0a28*/ 	.word	0x00000004
        /*0a2c*/ 	.word	0x00000050
        /*0a30*/ 	.short	0x010a
        /*0a32*/ 	.byte	0xff
	.zero		1


	//   ....[111]....
        /*0a34*/ 	.word	0x0000dcc0
        /*0a38*/ 	.word	0x00000004
        /*0a3c*/ 	.word	0x00000050
        /*0a40*/ 	.short	0x010a
        /*0a42*/ 	.byte	0xff
	.zero		1


	//   ....[112]....
        /*0a44*/ 	.word	0x0000dd30
        /*0a48*/ 	.word	0x00000000
        /*0a4c*/ 	.word	0x00000050
        /*0a50*/ 	.short	0x010a
        /*0a52*/ 	.byte	0xff
	.zero		1


	//   ....[113]....
        /*0a54*/ 	.word	0x0000dda0
        /*0a58*/ 	.word	0x00000000
        /*0a5c*/ 	.word	0x00000018
        /*0a60*/ 	.short	0x010a
        /*0a62*/ 	.byte	0xff
	.zero		1


	//   ....[114]....
        /*0a64*/ 	.word	0x0000de10
        /*0a68*/ 	.word	0x00000000
        /*0a6c*/ 	.word	0x00000018
        /*0a70*/ 	.short	0x010a
        /*0a72*/ 	.byte	0xff
	.zero		1


	//   ....[115]....
        /*0a74*/ 	.word	0x0000de70
        /*0a78*/ 	.word	0x00000004
        /*0a7c*/ 	.word	0x00000000
        /*0a80*/ 	.short	0x010a
        /*0a82*/ 	.byte	0xff
	.zero		1


	//   ....[116]....
        /*0a84*/ 	.word	0x0000ded0
        /*0a88*/ 	.word	0x00000004
        /*0a8c*/ 	.word	0x00000000
        /*0a90*/ 	.short	0x010a
        /*0a92*/ 	.byte	0xff
	.zero		1


	//   ....[117]....
        /*0a94*/ 	.word	0x0000df50
        /*0a98*/ 	.word	0x00000003
        /*0a9c*/ 	.word	0x00000000
        /*0aa0*/ 	.short	0x010a
        /*0aa2*/ 	.byte	0xff
	.zero		1


	//   ....[118]....
        /*0aa4*/ 	.word	0x0000dfd0
        /*0aa8*/ 	.word	0x00000003
        /*0aac*/ 	.word	0x00000020
        /*0ab0*/ 	.short	0x010a
        /*0ab2*/ 	.byte	0xff
	.zero		1


	//   ....[119]....
        /*0ab4*/ 	.word	0x0000e050
        /*0ab8*/ 	.word	0x00000003
        /*0abc*/ 	.word	0x00000008
        /*0ac0*/ 	.short	0x010a
        /*0ac2*/ 	.byte	0xff
	.zero		1


	//   ....[120]....
        /*0ac4*/ 	.word	0x0000e0d0
        /*0ac8*/ 	.word	0x00000000
        /*0acc*/ 	.word	0x00000000
        /*0ad0*/ 	.short	0x010a
        /*0ad2*/ 	.byte	0xff
	.zero		1


	//   ....[121]....
        /*0ad4*/ 	.word	0x0000e150
        /*0ad8*/ 	.word	0x00000003
        /*0adc*/ 	.word	0x00000090
        /*0ae0*/ 	.short	0x010a
        /*0ae2*/ 	.byte	0xff
	.zero		1


	//   ....[122]....
        /*0ae4*/ 	.word	0x0000e1d0
        /*0ae8*/ 	.word	0x00000003
        /*0aec*/ 	.word	0x000000a0
        /*0af0*/ 	.short	0x010a
        /*0af2*/ 	.byte	0xff
	.zero		1


	//   ....[123]....
        /*0af4*/ 	.word	0x0000e250
        /*0af8*/ 	.word	0x00000003
        /*0afc*/ 	.word	0x00000000
        /*0b00*/ 	.short	0x010a
        /*0b02*/ 	.byte	0xff
	.zero		1


	//   ....[124]....
        /*0b04*/ 	.word	0x0000e2d0
        /*0b08*/ 	.word	0x00000003
        /*0b0c*/ 	.word	0x00000098
        /*0b10*/ 	.short	0x010a
        /*0b12*/ 	.byte	0xff
	.zero		1


	//   ....[125]....
        /*0b14*/ 	.word	0x0000e350
        /*0b18*/ 	.word	0x00000003
        /*0b1c*/ 	.word	0x000000a8
        /*0b20*/ 	.short	0x010a
        /*0b22*/ 	.byte	0xff
	.zero		1


	//   ....[126]....
        /*0b24*/ 	.word	0x0000e3d0
        /*0b28*/ 	.word	0x00000000
        /*0b2c*/ 	.word	0x00000020
        /*0b30*/ 	.short	0x010a
        /*0b32*/ 	.byte	0xff
	.zero		1


	//   ....[127]....
        /*0b34*/ 	.word	0x0000e450
        /*0b38*/ 	.word	0x00000003
        /*0b3c*/ 	.word	0x00000090
        /*0b40*/ 	.short	0x010a
        /*0b42*/ 	.byte	0xff
	.zero		1


	//   ....[128]....
        /*0b44*/ 	.word	0x0000e4d0
        /*0b48*/ 	.word	0x00000003
        /*0b4c*/ 	.word	0x000000a0
        /*0b50*/ 	.short	0x010a
        /*0b52*/ 	.byte	0xff
	.zero		1


	//   ....[129]....
        /*0b54*/ 	.word	0x0000e550
        /*0b58*/ 	.word	0x00000003
        /*0b5c*/ 	.word	0x00000098
        /*0b60*/ 	.short	0x010a
        /*0b62*/ 	.byte	0xff
	.zero		1


	//   ....[130]....
        /*0b64*/ 	.word	0x0000e5d0
        /*0b68*/ 	.word	0x00000003
        /*0b6c*/ 	.word	0x000000a8
        /*0b70*/ 	.short	0x010a
        /*0b72*/ 	.byte	0xff
	.zero		1


	//   ....[131]....
        /*0b74*/ 	.word	0x0000e630
        /*0b78*/ 	.word	0x00000000
        /*0b7c*/ 	.word	0x00000140
        /*0b80*/ 	.short	0x010a
        /*0b82*/ 	.byte	0xff
	.zero		1


	//   ....[132]....
        /*0b84*/ 	.word	0x0000e6b0
        /*0b88*/ 	.word	0x00000003
        /*0b8c*/ 	.word	0x00000100
        /*0b90*/ 	.short	0x010a
        /*0b92*/ 	.byte	0xff
	.zero		1


	//   ....[133]....
        /*0b94*/ 	.word	0x0000e730
        /*0b98*/ 	.word	0x00000003
        /*0b9c*/ 	.word	0x00000108
        /*0ba0*/ 	.short	0x010a
        /*0ba2*/ 	.byte	0xff
	.zero		1


	//   ....[134]....
        /*0ba4*/ 	.word	0x0000e7a0
        /*0ba8*/ 	.word	0x000000ff
        /*0bac*/ 	.word	0x00000000
        /*0bb0*/ 	.short	0x010a
        /*0bb2*/ 	.byte	0x07
	.zero		1


	//   ....[135]....
        /*0bb4*/ 	.word	0x0000e830
        /*0bb8*/ 	.word	0x00000000
        /*0bbc*/ 	.word	0x00000000
        /*0bc0*/ 	.short	0x010a
        /*0bc2*/ 	.byte	0xff
	.zero		1


	//   ....[136]....
        /*0bc4*/ 	.word	0x0000e8a0
        /*0bc8*/ 	.word	0x000000ff
        /*0bcc*/ 	.word	0x00000000
        /*0bd0*/ 	.short	0x010a
        /*0bd2*/ 	.byte	0x07
	.zero		1


	//   ....[137]....
        /*0bd4*/ 	.word	0x0000e930
        /*0bd8*/ 	.word	0x00000000
        /*0bdc*/ 	.word	0x00000000
        /*0be0*/ 	.short	0x010a
        /*0be2*/ 	.byte	0xff
	.zero		1


	//   ....[138]....
        /*0be4*/ 	.word	0x0000e9b0
        /*0be8*/ 	.word	0x000000ff
        /*0bec*/ 	.word	0x00000000
        /*0bf0*/ 	.short	0x010a
        /*0bf2*/ 	.byte	0x06
	.zero		1


	//   ....[139]....
        /*0bf4*/ 	.word	0x0000ea40
        /*0bf8*/ 	.word	0x00000000
        /*0bfc*/ 	.word	0x00000000
        /*0c00*/ 	.short	0x010a
        /*0c02*/ 	.byte	0xff
	.zero		1


	//   ....[140]....
        /*0c04*/ 	.word	0x0000eac0
        /*0c08*/ 	.word	0x00000000
        /*0c0c*/ 	.word	0x000000c0
        /*0c10*/ 	.short	0x010a
        /*0c12*/ 	.byte	0xff
	.zero		1


	//   ....[141]....
        /*0c14*/ 	.word	0x0000eb40
        /*0c18*/ 	.word	0x00000000
        /*0c1c*/ 	.word	0x00000110
        /*0c20*/ 	.short	0x010a
        /*0c22*/ 	.byte	0xff
	.zero		1


	//   ....[142]....
        /*0c24*/ 	.word	0x0000ebc0
        /*0c28*/ 	.word	0x00000000
        /*0c2c*/ 	.word	0x000000c8
        /*0c30*/ 	.short	0x010a
        /*0c32*/ 	.byte	0xff
	.zero		1


	//   ....[143]....
        /*0c34*/ 	.word	0x0000ec30
        /*0c38*/ 	.word	0x00000003
        /*0c3c*/ 	.word	0x00000118
        /*0c40*/ 	.short	0x010a
        /*0c42*/ 	.byte	0xff
	.zero		1


	//   ....[144]....
        /*0c44*/ 	.word	0x0000eca0
        /*0c48*/ 	.word	0x00000000
        /*0c4c*/ 	.word	0x00000118
        /*0c50*/ 	.short	0x010a
        /*0c52*/ 	.byte	0xff
	.zero		1


	//----- nvinfo : EIATTR_NUM_MBARRIERS
	.align		4
.L_62:
        /*0c54*/ 	.byte	0x03, 0x38
        /*0c56*/ 	.short	0x002b


	//----- nvinfo : EIATTR_EXIT_INSTR_OFFSETS
	.align		4
        /*0c58*/ 	.byte	0x04, 0x1c
        /*0c5a*/ 	.short	(.L_64 - .L_63)


	//   ....[0]....
.L_63:
        /*0c5c*/ 	.word	0x0000da60


	//----- nvinfo : EIATTR_REQNTID
	.align		4
.L_64:
        /*0c60*/ 	.byte	0x04, 0x10
        /*0c62*/ 	.short	(.L_66 - .L_65)
.L_65:
        /*0c64*/ 	.word	0x00000200
        /*0c68*/ 	.word	0x00000001
        /*0c6c*/ 	.word	0x00000001


	//----- nvinfo : EIATTR_CRS_STACK_SIZE
	.align		4
.L_66:
        /*0c70*/ 	.byte	0x04, 0x1e
        /*0c72*/ 	.short	(.L_68 - .L_67)
.L_67:
        /*0c74*/ 	.word	0x00000000


	//----- nvinfo : EIATTR_CBANK_PARAM_SIZE
	.align		4
.L_68:
        /*0c78*/ 	.byte	0x03, 0x19
        /*0c7a*/ 	.short	0x02ac


	//----- nvinfo : EIATTR_PARAM_CBANK
	.align		4
        /*0c7c*/ 	.byte	0x04, 0x0a
        /*0c7e*/ 	.short	(.L_70 - .L_69)
	.align		4
.L_69:
        /*0c80*/ 	.word	index@(.nv.constant0.kernel_cutlass_kernel_flash_attncuteflash_fwd_sm100FlashAttentionForwardSm100_object_at__tensor0000o12811101213_tensor0000o12811101213_tensor0000o12810111213_tensor0000o12811101213_tensor_0)
        /*0c84*/ 	.short	0x0380
        /*0c86*/ 	.short	0x02ac


	//----- nvinfo : EIATTR_SW_WAR
	.align		4
.L_70:
        /*0c88*/ 	.byte	0x04, 0x36
        /*0c8a*/ 	.short	(.L_72 - .L_71)
.L_71:
        /*0c8c*/ 	.word	0x00000008
.L_72:


//--------------------- .nv.compat                --------------------------
	.section	.nv.compat,"",@"SHT_CUDA_COMPAT_INFO"
	.align	4
        /*0000*/ 	.byte	0x02, 0x02, 0x02, 0x00, 0x02, 0x05, 0x05, 0x00, 0x02, 0x03, 0x01, 0x00, 0x02, 0x06, 0x01, 0x00


//--------------------- .nv.callgraph             --------------------------
	.section	.nv.callgraph,"",@"SHT_CUDA_CALLGRAPH"
	.align	4
	.sectionentsize	8
	.align		4
        /*0000*/ 	.word	0x00000000
	.align		4
        /*0004*/ 	.word	0xffffffff
	.align		4
        /*0008*/ 	.word	0x00000000
	.align		4
        /*000c*/ 	.word	0xfffffffe
	.align		4
        /*0010*/ 	.word	0x00000000
	.align		4
        /*0014*/ 	.word	0xfffffffd
	.align		4
        /*0018*/ 	.word	0x00000000
	.align		4
        /*001c*/ 	.word	0xfffffffc


//--------------------- .text.kernel_cutlass_kernel_flash_attncuteflash_fwd_sm100FlashAttentionForwardSm100_object_at__tensor0000o12811101213_tensor0000o12811101213_tensor0000o12810111213_tensor0000o12811101213_tensor_0 --------------------------
	.section	.text.kernel_cutlass_kernel_flash_attncuteflash_fwd_sm100FlashAttentionForwardSm100_object_at__tensor0000o12811101213_tensor0000o12811101213_tensor0000o12810111213_tensor0000o12811101213_tensor_0,"ax",@progbits
	.align	128
        .global         kernel_cutlass_kernel_flash_attncuteflash_fwd_sm100FlashAttentionForwardSm100_object_at__tensor0000o12811101213_tensor0000o12811101213_tensor0000o12810111213_tensor0000o12811101213_tensor_0
        .type           kernel_cutlass_kernel_flash_attncuteflash_fwd_sm100FlashAttentionForwardSm100_object_at__tensor0000o12811101213_tensor0000o12811101213_tensor0000o12810111213_tensor0000o12811101213_tensor_0,@function
        .size           kernel_cutlass_kernel_flash_attncuteflash_fwd_sm100FlashAttentionForwardSm100_object_at__tensor0000o12811101213_tensor0000o12811101213_tensor0000o12810111213_tensor0000o12811101213_tensor_0,(.L_x_180 - kernel_cutlass_kernel_flash_attncuteflash_fwd_sm100FlashAttentionForwardSm100_object_at__tensor0000o12811101213_tensor0000o12811101213_tensor0000o12810111213_tensor0000o12811101213_tensor_0)
        .other          kernel_cutlass_kernel_flash_attncuteflash_fwd_sm100FlashAttentionForwardSm100_object_at__tensor0000o12811101213_tensor0000o12811101213_tensor0000o12810111213_tensor0000o12811101213_tensor_0,@"STO_CUDA_ENTRY STV_DEFAULT"
kernel_cutlass_kernel_flash_attncuteflash_fwd_sm100FlashAttentionForwardSm100_object_at__tensor0000o12811101213_tensor0000o12811101213_tensor0000o12810111213_tensor0000o12811101213_tensor_0:
.text.kernel_cutlass_kernel_flash_attncuteflash_fwd_sm100FlashAttentionForwardSm100_object_at__tensor0000o12811101213_tensor0000o12811101213_tensor0000o12810111213_tensor0000o12811101213_tensor_0:
[----:B------:R-:W1:Y:S02]  /*0000*/  LDC R1, c[0x0][0x37c] ;  /* 0x0000df00ff017b82 */ /* 0x000e640000000800 */
[----:B-1----:R-:W-:-:S06]  /*0010*/  IADD3 R1, PT, PT, R1, -0x70, RZ ;  /* 0xffffff9001017810 */ /* 0x002fcc0007ffe0ff */
[----:B------:R-:W1:Y:S01]  /*0020*/  S2UR UR16, SR_CgaCtaId ;  /* 0x00000000001079c3 */ /* 0x000e620000008800 */
[----:B------:R-:W2:Y:S01]  /*0030*/  S2R R0, SR_TID.X ;  /* 0x0000000000007919 */ /* 0x000ea20000002100 */
[----:B------:R-:W3:Y:S01]  /*0040*/  LDCU UR7, c[0x0][0x36c] ;  /* 0x00006d80ff0777ac */ /* 0x000ee20008000800 */
[----:B------:R-:W-:-:S05]  /*0050*/  UMOV UR9, 0x1 ;  /* 0x0000000100097882 */ /* 0x000fca0000000000 */
[----:B------:R-:W4:Y:S01]  /*0060*/  S2UR UR17, SR_CTAID.X ;  /* 0x00000000001179c3 */ /* 0x000f220000002500 */
[----:B---3--:R-:W-:Y:S02]  /*0070*/  UISETP.EQ.U32.AND UP4, UPT, UR7, 0x1, UPT ;  /* 0x000000010700788c */ /* 0x008fe4000bf82070 */
[----:B-1----:R-:W-:-:S04]  /*0080*/  ULEA.HI UR5, UR16, UR16, URZ, 0x1 ;  /* 0x0000001010057291 */ /* 0x002fc8000f8f08ff */
[----:B------:R-:W-:Y:S02]  /*0090*/  ULOP3.LUT UR4, UR5, 0xfffffffe, URZ, 0xc0, !UPT ;  /* 0xfffffffe05047892 */ /* 0x000fe4000f8ec0ff */
[----:B------:R-:W-:Y:S02]  /*00a0*/  USHF.R.U32.HI UR5, URZ, 0x1, UR5 ;  /* 0x00000001ff057899 */ /* 0x000fe40008011605 */
[----:B------:R-:W-:Y:S01]  /*00b0*/  UISETP.NE.AND UP0, UPT, UR16, UR4, UPT ;  /* 0x000000041000728c */ /* 0x000fe2000bf05270 */
[----:B--2---:R-:W-:Y:S01]  /*00c0*/  SHF.R.U32.HI R2, RZ, 0x5, R0 ;  /* 0x00000005ff027819 */ /* 0x004fe20000011600 */
[----:B----4-:R-:W-:Y:S02]  /*00d0*/  ULOP3.LUT UR6, UR17, 0x1, URZ, 0xc0, !UPT ;  /* 0x0000000111067892 */ /* 0x010fe4000f8ec0ff */
[----:B------:R-:W-:Y:S01]  /*00e0*/  UISETP.LT.AND UP0, UPT, UR16, URZ, UP0 ;  /* 0x000000ff1000728c */ /* 0x000fe20008701270 */
[----:B------:R-:W-:-:S03]  /*00f0*/  R2UR UR10, R2 ;  /* 0x00000000020a72ca */ /* 0x000fc600000e0000 */
[----:B------:R-:W-:Y:S01]  /*0100*/  IMAD.U32 R7, RZ, RZ, UR6 ;  /* 0x00000006ff077e24 */ /* 0x000fe2000f8e00ff */
[----:B------:R-:W-:Y:S02]  /*0110*/  UIADD3 UR6, UPT, UPT, -UR4, UR16, URZ ;  /* 0x0000001004067290 */ /* 0x000fe4000fffe1ff */
[----:B------:R-:W-:Y:S02]  /*0120*/  UIADD3 UR4, UPT, UPT, UR5, -0x1, URZ ;  /* 0xffffffff05047890 */ /* 0x000fe4000fffe0ff */
[----:B------:R-:W-:Y:S02]  /*0130*/  ULOP3.LUT UR7, UR6, 0x1, URZ, 0x3c, !UPT ;  /* 0x0000000106077892 */ /* 0x000fe4000f8e3cff */
[----:B------:R-:W-:Y:S02]  /*0140*/  @!UP0 UIADD3 UR4, UPT, UPT, UR5, URZ, URZ ;  /* 0x000000ff05048290 */ /* 0x000fe4000fffe0ff */
[----:B------:R-:W-:Y:S02]  /*0150*/  USHF.L.U32 UR8, UR9, UR6, URZ ;  /* 0x0000000609087299 */ /* 0x000fe400080006ff */
[----:B------:R-:W-:-:S02]  /*0160*/  UIADD3 UR4, UPT, UPT, UR4, UR4, URZ ;  /* 0x0000000404047290 */ /* 0x000fc4000fffe0ff */
[----:B------:R-:W-:Y:S02]  /*0170*/  UISETP.NE.AND UP6, UPT, UR10, URZ, UPT ;  /* 0x000000ff0a00728c */ /* 0x000fe4000bfc5270 */
[----:B------:R-:W-:Y:S02]  /*0180*/  USHF.L.U32 UR6, UR9, UR7, URZ ;  /* 0x0000000709067299 */ /* 0x000fe400080006ff */
[----:B------:R-:W-:Y:S01]  /*0190*/  IMAD.U32 R0, RZ, RZ, UR4 ;  /* 0x00000004ff007e24 */ /* 0x000fe2000f8e00ff */
[----:B------:R-:W-:Y:S02]  /*01a0*/  UISETP.NE.AND UP5, UPT, UR10, 0xc, UPT ;  /* 0x0000000c0a00788c */ /* 0x000fe4000bfa5270 */
[----:B------:R-:W-:Y:S02]  /*01b0*/  ULOP3.LUT UR55, UR6, UR8, URZ, 0xfc, !UPT ;  /* 0x0000000806377292 */ /* 0x000fe4000f8efcff */
[----:B------:R1:W-:Y:S01]  /*01c0*/  STL [R1+0x68], R0 ;  /* 0x0000680001007387 */ /* 0x0003e20000100800 */
[----:B------:R-:W-:Y:S09]  /*01d0*/  BRA.U UP6, `(.L_x_0) ;  /* 0x0000000106387547 */ /* 0x000ff2000b800000 */
[----:B------:R-:W2:Y:S02]  /*01e0*/  LDCU.64 UR4, c[0x0][0x348] ;  /* 0x00006900ff0477ac */ /* 0x000ea40008000a00 */
[----:B--2---:R-:W-:Y:S02]  /*01f0*/  UIADD3 UR10, UP3, UPT, UR4, 0x80, URZ ;  /* 0x00000080040a7890 */ /* 0x004fe4000ff7e0ff */
[----:B------:R-:W-:Y:S02]  /*0200*/  UIADD3 UR8, UP2, UPT, UR4, 0x100, URZ ;  /* 0x0000010004087890 */ /* 0x000fe4000ff5e0ff */
[----:B------:R-:W-:Y:S02]  /*0210*/  UIADD3 UR6, UP1, UPT, UR4, 0x180, URZ ;  /* 0x0000018004067890 */ /* 0x000fe4000ff3e0ff */
[----:B------:R-:W-:Y:S02]  /*0220*/  UIADD3 UR4, UP0, UPT, UR4, 0x200, URZ ;  /* 0x0000020004047890 */ /* 0x000fe4000ff1e0ff */
[----:B------:R-:W-:-:S02]  /*0230*/  UIADD3.X UR11, UPT, UPT, URZ, UR5, URZ, UP3, !UPT ;  /* 0x00000005ff0b7290 */ /* 0x000fc40009ffe4ff */
[----:B------:R-:W-:Y:S02]  /*0240*/  UIADD3.X UR9, UPT, UPT, URZ, UR5, URZ, UP2, !UPT ;  /* 0x00000005ff097290 */ /* 0x000fe400097fe4ff */
[----:B------:R-:W-:Y:S02]  /*0250*/  UIADD3.X UR7, UPT, UPT, URZ, UR5, URZ, UP1, !UPT ;  /* 0x00000005ff077290 */ /* 0x000fe40008ffe4ff */
[----:B------:R-:W-:-:S03]  /*0260*/  UIADD3.X UR5, UPT, UPT, URZ, UR5, URZ, UP0, !UPT ;  /* 0x00000005ff057290 */ /* 0x000fc600087fe4ff */
[----:B------:R2:W-:Y:S02]  /*0270*/  UTMACCTL.PF [UR10] ;  /* 0x000000000a0079b9 */ /* 0x0005e40008040000 */
[----:B------:R2:W-:Y:S02]  /*0280*/  UTMACCTL.PF [UR8] ;  /* 0x00000000080079b9 */ /* 0x0005e40008040000 */
[----:B------:R2:W-:Y:S02]  /*0290*/  UTMACCTL.PF [UR6] ;  /* 0x00000000060079b9 */ /* 0x0005e40008040000 */
[----:B------:R2:W-:Y:S02]  /*02a0*/  UTMACCTL.PF [UR4] ;  /* 0x00000000040079b9 */ /* 0x0005e40008040000 */
[----:B--2---:R-:W-:Y:S01]  /*02b0*/  NOP ;  /* 0x0000000000007918 */ /* 0x004fe20000000000 */
.L_x_0:
[----:B------:R-:W-:Y:S05]  /*02c0*/  BRA.U UP5, `(.L_x_1) ;  /* 0x00000001052c7547 */ /* 0x000fea000b800000 */
[----:B------:R-:W2:Y:S01]  /*02d0*/  S2UR UR6, SR_CgaCtaId ;  /* 0x00000000000679c3 */ /* 0x000ea20000008800 */
[----:B------:R-:W-:Y:S01]  /*02e0*/  UMOV UR4, 0x400 ;  /* 0x0000040000047882 */ /* 0x000fe20000000000 */
[----:B------:R-:W-:Y:S01]  /*02f0*/  UMOV UR5, 0x20 ;  /* 0x0000002000057882 */ /* 0x000fe20000000000 */
[----:B------:R-:W-:Y:S01]  /*0300*/  ELECT P0, URZ, PT ;  /* 0x0000000000ff782f */ /* 0x000fe20003800000 */
[----:B--2---:R-:W-:Y:S02]  /*0310*/  ULEA UR6, UR6, UR4, 0x18 ;  /* 0x0000000406067291 */ /* 0x004fe4000f8ec0ff */
[----:B------:R-:W-:-:S04]  /*0320*/  UIADD3 UR4, UPT, UPT, -UR5, 0x100000, URZ ;  /* 0x0010000005047890 */ /* 0x000fc8000fffe1ff */
[----:B------:R-:W-:Y:S02]  /*0330*/  USHF.L.U32 UR5, UR4, 0xb, URZ ;  /* 0x0000000b04057899 */ /* 0x000fe400080006ff */
[----:B------:R-:W-:Y:S01]  /*0340*/  USHF.L.U32 UR4, UR4, 0x1, URZ ;  /* 0x0000000104047899 */ /* 0x000fe200080006ff */
[----:B------:R-:W2:Y:S11]  /*0350*/  FENCE.VIEW.ASYNC.S ;  /* 0x00000000000073c6 */ /* 0x000eb60000000000 */
[----:B--2---:R2:W3:Y:S01]  /*0360*/  SYNCS.EXCH.64 URZ, [UR6+0x140], UR4 ;  /* 0x0001400406ff75b2 */ /* 0x0044e20008000100 */
[----:B------:R-:W-:Y:S01]  /*0370*/  NOP ;  /* 0x0000000000007918 */ /* 0x000fe20000000000 */
.L_x_1:
[----:B------:R-:W-:Y:S01]  /*0380*/  NOP ;  /* 0x0000000000007918 */ /* 0x000fe20000000000 */
[----:B------:R-:W-:Y:S05]  /*0390*/  BRA.U UP6, `(.L_x_2) ;  /* 0x0000000106347547 */ /* 0x000fea000b800000 */
[----:B--2---:R-:W2:Y:S01]  /*03a0*/  S2UR UR4, SR_CgaCtaId ;  /* 0x00000000000479c3 */ /* 0x004ea20000008800 */
[----:B------:R-:W-:Y:S01]  /*03b0*/  UMOV UR5, 0x400 ;  /* 0x0000040000057882 */ /* 0x000fe20000000000 */
[----:B------:R-:W-:Y:S02]  /*03c0*/  UMOV UR6, 0x1 ;  /* 0x0000000100067882 */ /* 0x000fe40000000000 */
[----:B------:R-:W-:-:S04]  /*03d0*/  UIADD3 UR6, UPT, UPT, -UR6, 0x100000, URZ ;  /* 0x0010000006067890 */ /* 0x000fc8000fffe1ff */
[----:B------:R-:W-:Y:S02]  /*03e0*/  USHF.L.U32 UR7, UR6, 0xb, URZ ;  /* 0x0000000b06077899 */ /* 0x000fe400080006ff */
[----:B------:R-:W-:Y:S02]  /*03f0*/  USHF.L.U32 UR6, UR6, 0x1, URZ ;  /* 0x0000000106067899 */ /* 0x000fe400080006ff */
[----:B--2---:R-:W-:Y:S01]  /*0400*/  ULEA UR4, UR4, UR5, 0x18 ;  /* 0x0000000504047291 */ /* 0x004fe2000f8ec0ff */
[----:B------:R-:W2:Y:S11]  /*0410*/  FENCE.VIEW.ASYNC.S ;  /* 0x00000000000073c6 */ /* 0x000eb60000000000 */
[----:B--2---:R4:W2:Y:S01]  /*0420*/  SYNCS.EXCH.64 URZ, [UR4], UR6 ;  /* 0x0000000604ff75b2 */ /* 0x0048a20008000100 */
[----:B------:R4:W1:Y:S01]  /*0430*/  SYNCS.EXCH.64 URZ, [UR4+0x8], UR6 ;  /* 0x0000080604ff75b2 */ /* 0x0008620008000100 */
[----:B------:R4:W3:Y:S01]  /*0440*/  SYNCS.EXCH.64 URZ, [UR4+0x10], UR6 ;  /* 0x0000100604ff75b2 */ /* 0x0008e20008000100 */
[----:B------:R4:W1:Y:S02]  /*0450*/  SYNCS.EXCH.64 URZ, [UR4+0x18], UR6 ;  /* 0x0000180604ff75b2 */ /* 0x0008640008000100 */
[----:B----4-:R-:W-:Y:S01]  /*0460*/  NOP ;  /* 0x0000000000007918 */ /* 0x010fe20000000000 */
.L_x_2:
[----:B------:R-:W-:Y:S05]  /*0470*/  BRA.U UP6, `(.L_x_3) ;  /* 0x0000000106707547 */ /* 0x000fea000b800000 */
[----:B--2---:R-:W-:Y:S01]  /*0480*/  UMOV UR4, 0x400 ;  /* 0x0000040000047882 */ /* 0x004fe20000000000 */
[----:B------:R-:W-:Y:S01]  /*0490*/  UMOV UR6, 0x1 ;  /* 0x0000000100067882 */ /* 0x000fe20000000000 */
[----:B------:R-:W-:Y:S02]  /*04a0*/  ULEA UR4, UR16, UR4, 0x18 ;  /* 0x0000000410047291 */ /* 0x000fe4000f8ec0ff */
[----:B------:R-:W-:-:S04]  /*04b0*/  UIADD3 UR6, UPT, UPT, -UR6, 0x100000, URZ ;  /* 0x0010000006067890 */ /* 0x000fc8000fffe1ff */
[----:B------:R-:W-:Y:S02]  /*04c0*/  USHF.L.U32 UR7, UR6, 0xb, URZ ;  /* 0x0000000b06077899 */ /* 0x000fe400080006ff */
[----:B------:R-:W-:Y:S01]  /*04d0*/  USHF.L.U32 UR6, UR6, 0x1, URZ ;  /* 0x0000000106067899 */ /* 0x000fe200080006ff */
[----:B------:R-:W-:Y:S02]  /*04e0*/  UMOV UR8, 0x200 ;  /* 0x0000020000087882 */ /* 0x000fe40000000000 */
[----:B------:R-:W-:-:S04]  /*04f0*/  UIADD3 UR8, UPT, UPT, -UR8, 0x100000, URZ ;  /* 0x0010000008087890 */ /* 0x000fc8000fffe1ff */
[----:B------:R-:W-:Y:S02]  /*0500*/  USHF.L.U32 UR9, UR8, 0xb, URZ ;  /* 0x0000000b08097899 */ /* 0x000fe400080006ff */
[----:B------:R-:W-:Y:S01]  /*0510*/  USHF.L.U32 UR8, UR8, 0x1, URZ ;  /* 0x0000000108087899 */ /* 0x000fe200080006ff */
[----:B------:R-:W2:Y:S02]  /*0520*/  FENCE.VIEW.ASYNC.S ;  /* 0x00000000000073c6 */ /* 0x000ea40000000000 */
[----:B--2---:R4:W2:Y:S01]  /*0530*/  SYNCS.EXCH.64 URZ, [UR4+0x20], UR6 ;  /* 0x0000200604ff75b2 */ /* 0x0048a20008000100 */
[----:B------:R4:W3:Y:S01]  /*0540*/  SYNCS.EXCH.64 URZ, [UR4+0x28], UR6 ;  /* 0x0000280604ff75b2 */ /* 0x0008e20008000100 */
[----:B------:R4:W1:Y:S01]  /*0550*/  SYNCS.EXCH.64 URZ, [UR4+0x30], UR6 ;  /* 0x0000300604ff75b2 */ /* 0x0008620008000100 */
        /* <DEDUP_REMOVED lines=12> */
[----:B------:R4:W1:Y:S02]  /*0620*/  SYNCS.EXCH.64 URZ, [UR4+0x98], UR8 ;  /* 0x0000980804ff75b2 */ /* 0x0008640008000100 */
[----:B----4-:R-:W-:Y:S01]  /*0630*/  NOP ;  /* 0x0000000000007918 */ /* 0x010fe20000000000 */
.L_x_3:
[----:B------:R-:W-:Y:S05]  /*0640*/  BRA.U UP6, `(.L_x_4) ;  /* 0x0000000106a07547 */ /* 0x000fea000b800000 */
[----:B--2---:R-:W-:Y:S01]  /*0650*/  UMOV UR4, 0x400 ;  /* 0x0000040000047882 */ /* 0x004fe20000000000 */
[----:B------:R-:W-:Y:S01]  /*0660*/  UMOV UR14, 0x8 ;  /* 0x00000008000e7882 */ /* 0x000fe20000000000 */
[----:B------:R-:W-:Y:S01]  /*0670*/  UMOV UR8, 0x1 ;  /* 0x0000000100087882 */ /* 0x000fe20000000000 */
[----:B------:R-:W-:Y:S02]  /*0680*/  ULEA UR4, UR16, UR4, 0x18 ;  /* 0x0000000410047291 */ /* 0x000fe4000f8ec0ff */
[----:B------:R-:W-:-:S04]  /*0690*/  UIADD3 UR14, UPT, UPT, -UR14, 0x100000, URZ ;  /* 0x001000000e0e7890 */ /* 0x000fc8000fffe1ff */
[----:B------:R-:W-:Y:S02]  /*06a0*/  USHF.L.U32 UR15, UR14, 0xb, URZ ;  /* 0x0000000b0e0f7899 */ /* 0x000fe400080006ff */
[----:B------:R-:W-:Y:S01]  /*06b0*/  USHF.L.U32 UR14, UR14, 0x1, URZ ;  /* 0x000000010e0e7899 */ /* 0x000fe200080006ff */
[----:B------:R-:W-:Y:S01]  /*06c0*/  UMOV UR12, 0x100 ;  /* 0x00000100000c7882 */ /* 0x000fe20000000000 */
        /* <DEDUP_REMOVED lines=10> */
[----:B------:R-:W-:Y:S02]  /*0770*/  USHF.L.U32 UR6, UR6, 0x1, URZ ;  /* 0x0000000106067899 */ /* 0x000fe400080006ff */
        /* <DEDUP_REMOVED lines=21> */
.L_x_4:
[----:B------:R-:W-:Y:S01]  /*08d0*/  NOP ;  /* 0x0000000000007918 */ /* 0x000fe20000000000 */
[----:B------:R-:W-:Y:S05]  /*08e0*/  BRA.U !UP4, `(.L_x_5) ;  /* 0x000000010c087547 */ /* 0x000fea000b800000 */
[----:B-123--:R-:W-:Y:S01]  /*08f0*/  UCGABAR_ARV ;  /* 0x00000000000079c7 */ /* 0x00efe20008000000 */
[----:B------:R-:W-:Y:S05]  /*0900*/  BRA `(.L_x_6) ;  /* 0x0000000000047947 */ /* 0x000fea0003800000 */
.L_x_5:
[----:B-123--:R-:W-:Y:S01]  /*0910*/  NOP ;  /* 0x0000000000007918 */ /* 0x00efe20000000000 */
.L_x_6:
[----:B------:R-:W-:Y:S05]  /*0920*/  BRA.U !UP4, `(.L_x_7) ;  /* 0x000000010c0c7547 */ /* 0x000fea000b800000 */
[----:B------:R-:W-:Y:S01]  /*0930*/  UCGABAR_WAIT ;  /* 0x0000000000007dc7 */ /* 0x000fe20008000000 */
[----:B------:R-:W-:Y:S01]  /*0940*/  CCTL.IVALL ;  /* 0x00000000ff00798f */ /* 0x000fe20002000000 */
[----:B------:R-:W-:Y:S05]  /*0950*/  BRA `(.L_x_8) ;  /* 0x0000000000047947 */ /* 0x000fea0003800000 */
.L_x_7:
[----:B------:R-:W-:Y:S06]  /*0960*/  BAR.SYNC.DEFER_BLOCKING 0x0 ;  /* 0x0000000000007b1d */ /* 0x000fec0000010000 */
.L_x_8:
[----:B------:R-:W1:Y:S02]  /*0970*/  S2UR UR4, SR_CgaSize ;  /* 0x00000000000479c3 */ /* 0x000e640000008a00 */
[----:B-1----:R-:W-:-:S12]  /*0980*/  UIMAD UR4, UR4, -0xa0, URZ ;  /* 0xffffff60040478a4 */ /* 0x002fd8000f8e02ff */
[----:B------:R-:W1:Y:S01]  /*0990*/  LDCU UR4, c[0x0][UR4+0x2b0] ;  /* 0x00005600040477ac */ /* 0x000e620008000800 */
[----:B------:R-:W-:Y:S01]  /*09a0*/  I2FP.F32.U32 R0, UR17 ;  /* 0x0000001100007c45 */ /* 0x000fe20008201000 */
[----:B------:R-:W-:Y:S01]  /*09b0*/  BSSY.RECONVERGENT B1, `(.L_x_9) ;  /* 0x000044c000017945 */ /* 0x000fe20003800200 */
[----:B------:R-:W-:-:S13]  /*09c0*/  R2UR UR5, R2 ;  /* 0x00000000020572ca */ /* 0x000fda00000e0000 */
[----:B------:R-:W-:Y:S01]  /*09d0*/  UISETP.NE.AND UP0, UPT, UR5, 0xe, UPT ;  /* 0x0000000e0500788c */ /* 0x000fe2000bf05270 */
[----:B-1----:R-:W-:-:S06]  /*09e0*/  FMUL R0, R0, UR4 ;  /* 0x0000000400007c20 */ /* 0x002fcc0008400000 */
[----:B------:R-:W1:Y:S02]  /*09f0*/  F2I.U32.TRUNC.NTZ R0, R0 ;  /* 0x0000000000007305 */ /* 0x000e64000020f000 */
[----:B-1----:R-:W-:Y:S01]  /*0a00*/  R2UR UR71, R0 ;  /* 0x00000000004772ca */ /* 0x002fe200000e0000 */
[----:B------:R-:W-:-:S14]  /*0a10*/  BRA.U !UP0, `(.L_x_10) ;  /* 0x0000000108187547 */ /* 0x000fdc000b800000 */
[----:B------:R-:W-:-:S13]  /*0a20*/  R2UR UR4, R2 ;  /* 0x00000000020472ca */ /* 0x000fda00000e0000 */
[----:B------:R-:W-:-:S09]  /*0a30*/  UISETP.NE.AND UP0, UPT, UR4, 0xf, UPT ;  /* 0x0000000f0400788c */ /* 0x000fd2000bf05270 */
[----:B------:R-:W-:Y:S05]  /*0a40*/  BRA.U UP0, `(.L_x_11) ;  /* 0x0000001500187547 */ /* 0x000fea000b800000 */
[----:B------:R-:W-:-:S08]  /*0a50*/  NOP ;  /* 0x0000000000007918 */ /* 0x000fd00000000000 */
[----:B------:R-:W1:-:S00]  /*0a60*/  USETMAXREG.DEALLOC.CTAPOOL 0x48 ;  /* 0x00000048000079c8 */ /* 0x000e4000080e0500 */
[----:B-1----:R-:W-:Y:S05]  /*0a70*/  BRA `(.L_x_12) ;  /* 0x0000004000f87947 */ /* 0x002fea0003800000 */
.L_x_10:
[----:B------:R-:W-:-:S08]  /*0a80*/  NOP ;  /* 0x0000000000007918 */ /* 0x000fd00000000000 */
[----:B------:R-:W1:-:S00]  /*0a90*/  USETMAXREG.DEALLOC.CTAPOOL 0x48 ;  /* 0x00000048000079c8 */ /* 0x000e4000080e0500 */
[----:B------:R-:W2:Y:S01]  /*0aa0*/  LDCU UR4, c[0x0][0x610] ;  /* 0x0000c200ff0477ac */ /* 0x000ea20008000800 */
[----:B-1----:R-:W-:Y:S01]  /*0ab0*/  HFMA2 R5, -RZ, RZ, 0, 5.9604644775390625e-08 ;  /* 0x00000001ff057431 */ /* 0x002fe200000001ff */
[----:B------:R-:W-:Y:S01]  /*0ac0*/  MOV R0, 0x1 ;  /* 0x0000000100007802 */ /* 0x000fe20000000f00 */
[----:B------:R-:W1:Y:S01]  /*0ad0*/  LDCU.U8 UR9, c[0x0][0x614] ;  /* 0x0000c280ff0977ac */ /* 0x000e620008000000 */
[----:B------:R-:W3:Y:S01]  /*0ae0*/  LDCU.U8 UR6, c[0x0][0x615] ;  /* 0x0000c2a0ff0677ac */ /* 0x000ee20008000000 */
[----:B------:R-:W4:Y:S01]  /*0af0*/  LDCU UR7, c[0x0][0x38c] ;  /* 0x00007180ff0777ac */ /* 0x000f220008000800 */
[----:B------:R-:W5:Y:S01]  /*0b00*/  LDCU UR8, c[0x0][0x61c] ;  /* 0x0000c380ff0877ac */ /* 0x000f620008000800 */
[----:B--2---:R-:W-:Y:S01]  /*0b10*/  UIMAD.WIDE.U32 UR4, UR71, UR4, URZ ;  /* 0x00000004470472a5 */ /* 0x004fe2000f8e00ff */
[----:B------:R-:W2:Y:S03]  /*0b20*/  LDCU UR10, c[0x0][0x624] ;  /* 0x0000c480ff0a77ac */ /* 0x000ea60008000800 */
[----:B------:R-:W-:Y:S01]  /*0b30*/  UIADD3 UR4, UPT, UPT, UR71, -UR5, URZ ;  /* 0x8000000547047290 */ /* 0x000fe2000fffe0ff */
[----:B------:R-:W2:Y:S03]  /*0b40*/  LDCU.U8 UR11, c[0x0][0x620] ;  /* 0x0000c400ff0b77ac */ /* 0x000ea60008000000 */
[----:B-1----:R-:W-:-:S02]  /*0b50*/  USHF.R.U32.HI UR4, URZ, UR9, UR4 ;  /* 0x00000009ff047299 */ /* 0x002fc40008011604 */
[----:B----4-:R-:W-:Y:S02]  /*0b60*/  UIADD3 UR9, UPT, UPT, UR7, -0x1, URZ ;  /* 0xffffffff07097890 */ /* 0x010fe4000fffe0ff */
[----:B------:R-:W-:Y:S02]  /*0b70*/  UIADD3 UR4, UPT, UPT, UR5, UR4, URZ ;  /* 0x0000000405047290 */ /* 0x000fe4000fffe0ff */
[----:B------:R-:W-:Y:S02]  /*0b80*/  UISETP.GT.AND UP1, UPT, UR7, URZ, UPT ;  /* 0x000000ff0700728c */ /* 0x000fe4000bf24270 */
[----:B---3--:R-:W-:Y:S02]  /*0b90*/  USHF.R.U32.HI UR60, URZ, UR6, UR4 ;  /* 0x00000006ff3c7299 */ /* 0x008fe40008011604 */
[----:B------:R-:W-:Y:S02]  /*0ba0*/  UIADD3 UR6, UPT, UPT, -UR7, URZ, URZ ;  /* 0x000000ff07067290 */ /* 0x000fe4000fffe1ff */
[----:B-----5:R-:W-:-:S02]  /*0bb0*/  UIMAD.WIDE.U32 UR4, UR60, UR8, URZ ;  /* 0x000000083c0472a5 */ /* 0x020fc4000f8e00ff */
[----:B------:R-:W-:Y:S02]  /*0bc0*/  USHF.R.S32.HI UR6, URZ, 0x1f, UR6 ;  /* 0x0000001fff067899 */ /* 0x000fe40008011406 */
[----:B------:R-:W-:Y:S02]  /*0bd0*/  USHF.R.S32.HI UR8, URZ, 0x1f, UR9 ;  /* 0x0000001fff087899 */ /* 0x000fe40008011409 */
[----:B------:R-:W-:Y:S02]  /*0be0*/  ULEA.HI UR7, UR6, -UR7, URZ, 0x7 ;  /* 0x8000000706077291 */ /* 0x000fe4000f8f38ff */
[----:B--2---:R-:W-:Y:S01]  /*0bf0*/  UISETP.GE.AND UP0, UPT, UR71, UR10, UPT ;  /* 0x0000000a4700728c */ /* 0x004fe2000bf06270 */
[----:B------:R-:W-:Y:S01]  /*0c00*/  UMOV UR6, UR5 ;  /* 0x0000000500067c82 */ /* 0x000fe20008000000 */
[----:B------:R-:W-:Y:S02]  /*0c10*/  ULEA.HI UR8, UR8, UR9, URZ, 0x7 ;  /* 0x0000000908087291 */ /* 0x000fe4000f8f38ff */
[----:B------:R-:W-:-:S02]  /*0c20*/  USHF.R.S32.HI UR4, URZ, 0x7, UR7 ;  /* 0x00000007ff047899 */ /* 0x000fc40008011407 */
[----:B------:R-:W-:Y:S02]  /*0c30*/  UIADD3 UR5, UPT, UPT, UR60, -UR6, URZ ;  /* 0x800000063c057290 */ /* 0x000fe4000fffe0ff */
[----:B------:R-:W-:Y:S02]  /*0c40*/  ULEA.HI.SX32 UR54, UR8, 0x1, 0x19 ;  /* 0x0000000108367891 */ /* 0x000fe4000f8fcaff */
[----:B------:R-:W-:Y:S02]  /*0c50*/  UIADD3 UR4, UPT, UPT, -UR4, URZ, URZ ;  /* 0x000000ff04047290 */ /* 0x000fe4000fffe1ff */
[----:B------:R-:W-:-:S04]  /*0c60*/  USHF.R.U32.HI UR5, URZ, UR11, UR5 ;  /* 0x0000000bff057299 */ /* 0x000fc80008011605 */
[----:B------:R-:W-:Y:S01]  /*0c70*/  UIADD3 UR5, UPT, UPT, UR6, UR5, URZ ;  /* 0x0000000506057290 */ /* 0x000fe2000fffe0ff */
[----:B------:R-:W-:Y:S02]  /*0c80*/  @!UP1 UMOV UR54, UR4 ;  /* 0x0000000400369c82 */ /* 0x000fe40008000000 */
[----:B------:R-:W-:Y:S01]  /*0c90*/  UMOV UR6, URZ ;  /* 0x000000ff00067c82 */ /* 0x000fe20008000000 */
[----:B------:R-:W-:Y:S08]  /*0ca0*/  BRA.U UP0, `(.L_x_13) ;  /* 0x0000000d00c87547 */ /* 0x000ff0000b800000 */
[----:B------:R-:W1:Y:S01]  /*0cb0*/  LDCU.U8 UR4, c[0x0][0x621] ;  /* 0x0000c420ff0477ac */ /* 0x000e620008000000 */
[----:B------:R-:W-:Y:S01]  /*0cc0*/  R2UR UR8, R7 ;  /* 0x00000000070872ca */ /* 0x000fe200000e0000 */
[----:B------:R-:W-:Y:S01]  /*0cd0*/  IMAD.MOV.U32 R0, RZ, RZ, 0x1 ;  /* 0x00000001ff007424 */ /* 0x000fe200078e00ff */
[----:B------:R-:W-:Y:S01]  /*0ce0*/  MOV R5, 0x1 ;  /* 0x0000000100057802 */ /* 0x000fe20000000f00 */
[----:B------:R-:W2:Y:S01]  /*0cf0*/  LDCU UR6, c[0x0][0x60c] ;  /* 0x0000c180ff0677ac */ /* 0x000ea20008000800 */
[----:B------:R-:W3:Y:S01]  /*0d00*/  LDCU UR7, c[0x0][0x618] ;  /* 0x0000c300ff0777ac */ /* 0x000ee20008000800 */
[----:B------:R-:W-:Y:S01]  /*0d10*/  UMOV UR14, 0x400 ;  /* 0x00000400000e7882 */ /* 0x000fe20000000000 */
[----:B------:R-:W-:Y:S02]  /*0d20*/  UIADD3 UR15, UPT, UPT, UR54, -0x1, URZ ;  /* 0xffffffff360f7890 */ /* 0x000fe4000fffe0ff */
[----:B------:R-:W-:Y:S02]  /*0d30*/  ULEA UR14, UR16, UR14, 0x18 ;  /* 0x0000000e100e7291 */ /* 0x000fe4000f8ec0ff */
[----:B------:R-:W-:-:S02]  /*0d40*/  UIADD3 UR51, UPT, UPT, -UR60, URZ, URZ ;  /* 0x000000ff3c337290 */ /* 0x000fc4000fffe1ff */
[----:B-1----:R-:W-:Y:S02]  /*0d50*/  USHF.R.U32.HI UR61, URZ, UR4, UR5 ;  /* 0x00000004ff3d7299 */ /* 0x002fe40008011605 */
[----:B------:R-:W-:Y:S02]  /*0d60*/  USHF.L.U32 UR34, UR8, 0x6, URZ ;  /* 0x0000000608227899 */ /* 0x000fe400080006ff */
[----:B------:R-:W-:Y:S02]  /*0d70*/  UIADD3 UR4, UPT, UPT, -UR61, URZ, URZ ;  /* 0x000000ff3d047290 */ /* 0x000fe4000fffe1ff */
[----:B------:R-:W-:Y:S02]  /*0d80*/  USHF.L.U32 UR35, UR15, 0x7, URZ ;  /* 0x000000070f237899 */ /* 0x000fe400080006ff */
[----:B------:R-:W-:Y:S02]  /*0d90*/  UIADD3 UR41, UPT, UPT, UR14, 0x8, URZ ;  /* 0x000000080e297890 */ /* 0x000fe4000fffe0ff */
[----:B--2---:R-:W-:Y:S01]  /*0da0*/  UIMAD UR51, UR51, UR6, UR71 ;  /* 0x00000006333372a4 */ /* 0x004fe2000f8e0247 */
[----:B------:R-:W1:Y:S02]  /*0db0*/  S2UR UR62, SR_CgaSize ;  /* 0x00000000003e79c3 */ /* 0x000e640000008a00 */
[----:B-1----:R-:W-:-:S12]  /*0dc0*/  UIMAD UR62, UR62, -0xa0, URZ ;  /* 0xffffff603e3e78a4 */ /* 0x002fd8000f8e02ff */
[----:B------:R-:W1:Y:S01]  /*0dd0*/  LDCU UR62, c[0x0][UR62+0x2c0] ;  /* 0x000058003e3e77ac */ /* 0x000e620008000800 */
[----:B------:R-:W-:Y:S01]  /*0de0*/  UIADD3 UR38, UPT, UPT, UR54, 0x1fffffe, URZ ;  /* 0x01fffffe36267890 */ /* 0x000fe2000fffe0ff */
[----:B------:R-:W2:Y:S01]  /*0df0*/  LDCU.64 UR46, c[0x0][0x348] ;  /* 0x00006900ff2e77ac */ /* 0x000ea20008000a00 */
[----:B------:R-:W-:Y:S02]  /*0e00*/  UIADD3 UR59, UPT, UPT, UR34, UR35, URZ ;  /* 0x00000023223b7290 */ /* 0x000fe4000fffe0ff */
[----:B------:R-:W-:Y:S02]  /*0e10*/  ULOP3.LUT UR49, UR14, 0xfefffc00, URZ, 0xc0, !UPT ;  /* 0xfefffc000e317892 */ /* 0x000fe4000f8ec0ff */
[----:B---3--:R-:W-:Y:S02]  /*0e20*/  UIMAD UR60, UR4, UR7, UR60 ;  /* 0x00000007043c72a4 */ /* 0x008fe4000f8e023c */
[----:B------:R-:W-:Y:S02]  /*0e30*/  ULOP3.LUT UR41, UR41, 0xfefffc08, URZ, 0xc0, !UPT ;  /* 0xfefffc0829297892 */ /* 0x000fe4000f8ec0ff */
[----:B------:R-:W-:Y:S01]  /*0e40*/  UISETP.NE.AND UP0, UPT, UR8, URZ, UPT ;  /* 0x000000ff0800728c */ /* 0x000fe2000bf05270 */
[----:B------:R-:W-:Y:S01]  /*0e50*/  UMOV UR6, URZ ;  /* 0x000000ff00067c82 */ /* 0x000fe20008000000 */
[----:B------:R-:W-:-:S09]  /*0e60*/  UMOV UR39, UR71 ;  /* 0x0000004700277c82 */ /* 0x000fd20008000000 */
.L_x_28:
[----:B------:R-:W-:Y:S01]  /*0e70*/  ULEA UR4, UR6, UR14, 0x3 ;  /* 0x0000000e06047291 */ /* 0x000fe2000f8e18ff */
[----:B------:R-:W-:Y:S01]  /*0e80*/  SHF.L.U32 R2, R0, 0x1f, RZ ;  /* 0x0000001f00027819 */ /* 0x000fe200000006ff */
[----:B------:R-:W-:Y:S02]  /*0e90*/  ULEA UR56, UR6, UR14, 0xe ;  /* 0x0000000e06387291 */ /* 0x000fe4000f8e70ff */
[----:B--2---:R-:W-:Y:S02]  /*0ea0*/  UIADD3 UR19, UP2, UPT, UR46, 0x100, URZ ;  /* 0x000001002e137890 */ /* 0x004fe4000ff5e0ff */
[----:B------:R-:W-:Y:S02]  /*0eb0*/  UIADD3 UR17, UP1, UPT, UR46, 0x100, URZ ;  /* 0x000001002e117890 */ /* 0x000fe4000ff3e0ff */
[----:B------:R-:W-:Y:S01]  /*0ec0*/  ULEA UR8, UR6, UR14, 0xe ;  /* 0x0000000e06087291 */ /* 0x000fe2000f8e70ff */
[----:B------:R-:W2:Y:S01]  /*0ed0*/  SYNCS.PHASECHK.TRANS64.TRYWAIT P0, [UR4+0x50], R2 ;  /* 0x00005002ff0075a7 */ /* 0x000ea20008001104 */
[----:B------:R-:W-:-:S02]  /*0ee0*/  UIADD3 UR57, UPT, UPT, UR4, 0x20, URZ ;  /* 0x0000002004397890 */ /* 0x000fc4000fffe0ff */
[----:B------:R-:W-:Y:S02]  /*0ef0*/  UIADD3.X UR18, UPT, UPT, URZ, UR47, URZ, UP2, !UPT ;  /* 0x0000002fff127290 */ /* 0x000fe400097fe4ff */
[----:B------:R-:W-:Y:S02]  /*0f00*/  UIADD3.X UR16, UPT, UPT, URZ, UR47, URZ, UP1, !UPT ;  /* 0x0000002fff107290 */ /* 0x000fe40008ffe4ff */
[----:B------:R-:W-:Y:S02]  /*0f10*/  UIADD3 UR56, UPT, UPT, UR56, 0x20c00, URZ ;  /* 0x00020c0038387890 */ /* 0x000fe4000fffe0ff */
[----:B------:R-:W-:Y:S01]  /*0f20*/  UPLOP3.LUT UP4, UPT, UPT, UPT, UP0, 0x80, 0x8 ;  /* 0x000000000008789c */ /* 0x000fe20003f8f000 */
[----:B------:R-:W-:Y:S01]  /*0f30*/  UMOV UR58, URZ ;  /* 0x000000ff003a7c82 */ /* 0x000fe20008000000 */
[----:B------:R-:W-:Y:S01]  /*0f40*/  UMOV UR10, 0x40 ;  /* 0x00000040000a7882 */ /* 0x000fe20000000000 */
[----:B--2---:R-:W-:Y:S08]  /*0f50*/  @!P0 BRA `(.L_x_14) ;  /* 0x000000c800c48947 */ /* 0x004ff00003800000 */
.L_x_103:
[----:B------:R-:W-:Y:S01]  /*0f60*/  ULOP3.LUT UR19, UR19, UR18, URZ, 0x3c, !UPT ;  /* 0x0000001213137292 */ /* 0x000fe2000f8e3cff */
[----:B------:R-:W-:Y:S01]  /*0f70*/  SHF.L.U32 R2, R5, 0x1f, RZ ;  /* 0x0000001f05027819 */ /* 0x000fe200000006ff */
[----:B------:R-:W-:Y:S02]  /*0f80*/  ULOP3.LUT UR17, UR17, UR16, URZ, 0x3c, !UPT ;  /* 0x0000001011117292 */ /* 0x000fe4000f8e3cff */
[----:B------:R-:W-:Y:S02]  /*0f90*/  ULOP3.LUT UR57, UR57, 0xfefffff8, URZ, 0xc0, !UPT ;  /* 0xfefffff839397892 */ /* 0x000fe4000f8ec0ff */
[----:B------:R-:W-:Y:S02]  /*0fa0*/  ULOP3.LUT UR18, UR19, UR18, URZ, 0x3c, !UPT ;  /* 0x0000001213127292 */ /* 0x000fe4000f8e3cff */
[----:B------:R-:W-:Y:S02]  /*0fb0*/  ULOP3.LUT UR16, UR17, UR16, URZ, 0x3c, !UPT ;  /* 0x0000001011107292 */ /* 0x000fe4000f8e3cff */
[----:B------:R-:W-:Y:S01]  /*0fc0*/  UIADD3 UR8, UPT, UPT, UR8, 0x22c00, URZ ;  /* 0x00022c0008087890 */ /* 0x000fe2000fffe0ff */
[----:B------:R-:W-:Y:S01]  /*0fd0*/  UMOV UR11, UR59 ;  /* 0x0000003b000b7c82 */ /* 0x000fe20008000000 */
[----:B------:R-:W-:Y:S01]  /*0fe0*/  UMOV UR12, UR60 ;  /* 0x0000003c000c7c82 */ /* 0x000fe20008000000 */
[----:B------:R-:W-:Y:S01]  /*0ff0*/  UMOV UR13, UR61 ;  /* 0x0000003d000d7c82 */ /* 0x000fe20008000000 */
[----:B------:R-:W-:-:S02]  /*1000*/  ULOP3.LUT UR19, UR19, UR18, URZ, 0x3c, !UPT ;  /* 0x0000001213137292 */ /* 0x000fc4000f8e3cff */
[----:B------:R-:W-:Y:S01]  /*1010*/  ULOP3.LUT UR17, UR17, UR16, URZ, 0x3c, !UPT ;  /* 0x0000001011117292 */ /* 0x000fe2000f8e3cff */
[----:B------:R-:W-:Y:S01]  /*1020*/  UMOV UR9, UR57 ;  /* 0x0000003900097c82 */ /* 0x000fe20008000000 */
[----:B------:R-:W-:Y:S10]  /*1030*/  BRA.U UP4, `(.L_x_15) ;  /* 0x00000001040c7547 */ /* 0x000ff4000b800000 */
[----:B------:R-:W-:-:S13]  /*1040*/  ELECT P0, URZ, PT ;  /* 0x0000000000ff782f */ /* 0x000fda0003800000 */
[----:B--2---:R-:W-:-:S04]  /*1050*/  @P0 MOV R3, 0x8000 ;  /* 0x0000800000030802 */ /* 0x004fc80000000f00 */
[----:B------:R3:W-:Y:S03]  /*1060*/  @P0 SYNCS.ARRIVE.TRANS64 RZ, [UR4+0x20], R3 ;  /* 0x00002003ffff09a7 */ /* 0x0007e60008000004 */
.L_x_15:
[----:B------:R-:W-:Y:S01]  /*1070*/  UTMALDG.4D.2CTA [UR56], [UR18], desc[URZ] ;  /* 0x0000ff38120075b4 */ /* 0x000fe20008219000 */
[----:B------:R-:W-:Y:S01]  /*1080*/  R2UR UR4, R7 ;  /* 0x00000000070472ca */ /* 0x000fe200000e0000 */
[----:B------:R-:W-:Y:S01]  /*1090*/  UIADD3 UR48, UPT, UPT, UR14, 0x10c00, URZ ;  /* 0x00010c000e307890 */ /* 0x000fe2000fffe0ff */
[----:B------:R-:W-:Y:S01]  /*10a0*/  UMOV UR50, URZ ;  /* 0x000000ff00327c82 */ /* 0x000fe20008000000 */
[----:B------:R-:W-:Y:S01]  /*10b0*/  UMOV UR52, UR60 ;  /* 0x0000003c00347c82 */ /* 0x000fe20008000000 */
[----:B------:R-:W-:Y:S01]  /*10c0*/  UMOV UR53, UR61 ;  /* 0x0000003d00357c82 */ /* 0x000fe20008000000 */
[----:B------:R4:W-:Y:S01]  /*10d0*/  UTMALDG.4D.2CTA [UR8], [UR16], desc[URZ] ;  /* 0x0000ff08100075b4 */ /* 0x0009e20008219000 */
[----:B------:R-:W5:Y:S07]  /*10e0*/  SYNCS.PHASECHK.TRANS64.TRYWAIT P0, [UR14+0x10], R2 ;  /* 0x00001002ff0075a7 */ /* 0x000f6e000800110e */
[----:B------:R-:W-:-:S02]  /*10f0*/  ULEA UR51, UR51, UR4, 0x2 ;  /* 0x0000000433337291 */ /* 0x000fc4000f8e10ff */
[----:B------:R-:W-:Y:S02]  /*1100*/  UIADD3 UR4, UP1, UPT, UR46, 0x80, URZ ;  /* 0x000000802e047890 */ /* 0x000fe4000ff3e0ff */
[----:B------:R-:W-:Y:S02]  /*1110*/  USHF.L.U32 UR51, UR51, 0x7, URZ ;  /* 0x0000000733337899 */ /* 0x000fe400080006ff */
[----:B------:R-:W-:Y:S02]  /*1120*/  UIADD3.X UR5, UPT, UPT, URZ, UR47, URZ, UP1, !UPT ;  /* 0x0000002fff057290 */ /* 0x000fe40008ffe4ff */
[----:B----4-:R-:W-:Y:S02]  /*1130*/  UIADD3 UR16, UP2, UPT, UR46, 0x80, URZ ;  /* 0x000000802e107890 */ /* 0x010fe4000ff5e0ff */
[----:B------:R-:W-:Y:S02]  /*1140*/  UIADD3 UR8, UPT, UPT, UR14, 0x14c00, URZ ;  /* 0x00014c000e087890 */ /* 0x000fe4000fffe0ff */
[----:B------:R-:W-:Y:S01]  /*1150*/  UIADD3.X UR17, UPT, UPT, URZ, UR47, URZ, UP2, !UPT ;  /* 0x0000002fff117290 */ /* 0x000fe200097fe4ff */
[----:B------:R-:W-:Y:S01]  /*1160*/  UMOV UR10, 0x40 ;  /* 0x00000040000a7882 */ /* 0x000fe20000000000 */
[----:B------:R-:W-:Y:S01]  /*1170*/  UMOV UR9, UR49 ;  /* 0x0000003100097c82 */ /* 0x000fe20008000000 */
[----:B------:R-:W-:Y:S01]  /*1180*/  UMOV UR12, UR60 ;  /* 0x0000003c000c7c82 */ /* 0x000fe20008000000 */
[----:B------:R-:W-:Y:S01]  /*1190*/  UMOV UR13, UR61 ;  /* 0x0000003d000d7c82 */ /* 0x000fe20008000000 */
[----:B------:R-:W-:Y:S01]  /*11a0*/  UMOV UR11, UR51 ;  /* 0x00000033000b7c82 */ /* 0x000fe20008000000 */
[----:B-----5:R-:W-:Y:S06]  /*11b0*/  @!P0 BRA `(.L_x_16) ;  /* 0x000000c800488947 */ /* 0x020fec0003800000 */
.L_x_105:
[----:B------:R-:W-:Y:S05]  /*11c0*/  BRA.U UP4, `(.L_x_17) ;  /* 0x00000001040c7547 */ /* 0x000fea000b800000 */
[----:B------:R-:W-:-:S13]  /*11d0*/  ELECT P0, URZ, PT ;  /* 0x0000000000ff782f */ /* 0x000fda0003800000 */
[----:B--23--:R-:W-:-:S04]  /*11e0*/  @P0 MOV R3, 0x10000 ;  /* 0x0001000000030802 */ /* 0x00cfc80000000f00 */
[----:B------:R4:W-:Y:S03]  /*11f0*/  @P0 SYNCS.ARRIVE.TRANS64 RZ, [UR14], R3 ;  /* 0x00000003ffff09a7 */ /* 0x0009e6000800000e */
.L_x_17:
[----:B------:R5:W-:Y:S01]  /*1200*/  UTMALDG.4D.2CTA [UR48], [UR16], desc[URZ] ;  /* 0x0000ff30100075b4 */ /* 0x000be20008219000 */
[----:B------:R-:W-:Y:S02]  /*1210*/  UIADD3 UR6, UPT, UPT, UR6, 0x1, URZ ;  /* 0x0000000106067890 */ /* 0x000fe4000fffe0ff */
[----:B------:R-:W-:Y:S02]  /*1220*/  UIADD3 UR19, UP2, UPT, UR46, 0x80, URZ ;  /* 0x000000802e137890 */ /* 0x000fe4000ff5e0ff */
[----:B------:R-:W-:Y:S02]  /*1230*/  UISETP.NE.AND UP3, UPT, UR6, 0x6, UPT ;  /* 0x000000060600788c */ /* 0x000fe4000bf65270 */
[----:B------:R-:W-:Y:S01]  /*1240*/  UIADD3 UR40, UPT, UPT, UR14, 0x18c00, URZ ;  /* 0x00018c000e287890 */ /* 0x000fe2000fffe0ff */
[----:B------:R2:W-:Y:S01]  /*1250*/  UTMALDG.4D.2CTA [UR8], [UR4], desc[URZ] ;  /* 0x0000ff08040075b4 */ /* 0x0005e20008219000 */
[----:B------:R-:W3:Y:S01]  /*1260*/  SYNCS.PHASECHK.TRANS64.TRYWAIT P0, [UR14+0x18], R2 ;  /* 0x00001802ff0075a7 */ /* 0x000ee2000800110e */
[----:B------:R-:W-:-:S02]  /*1270*/  UIADD3.X UR18, UPT, UPT, URZ, UR47, URZ, UP2, !UPT ;  /* 0x0000002fff127290 */ /* 0x000fc400097fe4ff */
[----:B------:R-:W-:Y:S02]  /*1280*/  USEL UR6, UR6, URZ, UP3 ;  /* 0x000000ff06067287 */ /* 0x000fe40009800000 */
[----:B------:R-:W-:Y:S01]  /*1290*/  UIADD3 UR43, UPT, UPT, UR51, 0x100, URZ ;  /* 0x00000100332b7890 */ /* 0x000fe2000fffe0ff */
[----:B------:R-:W-:Y:S01]  /*12a0*/  UMOV UR42, URZ ;  /* 0x000000ff002a7c82 */ /* 0x000fe20008000000 */
[----:B------:R-:W-:Y:S01]  /*12b0*/  UMOV UR44, UR60 ;  /* 0x0000003c002c7c82 */ /* 0x000fe20008000000 */
[----:B------:R-:W-:Y:S01]  /*12c0*/  UMOV UR45, UR61 ;  /* 0x0000003d002d7c82 */ /* 0x000fe20008000000 */
[----:B-----5:R-:W-:-:S04]  /*12d0*/  UIADD3 UR17, UP1, UPT, UR46, 0x80, URZ ;  /* 0x000000802e117890 */ /* 0x020fc8000ff3e0ff */
[----:B------:R-:W-:Y:S02]  /*12e0*/  UIADD3.X UR16, UPT, UPT, URZ, UR47, URZ, UP1, !UPT ;  /* 0x0000002fff107290 */ /* 0x000fe40008ffe4ff */
[----:B--2---:R-:W-:Y:S02]  /*12f0*/  UIADD3 UR8, UPT, UPT, UR14, 0x1cc00, URZ ;  /* 0x0001cc000e087890 */ /* 0x004fe4000fffe0ff */
[----:B------:R-:W-:Y:S01]  /*1300*/  USEL UR5, URZ, 0x1, UP3 ;  /* 0x00000001ff057887 */ /* 0x000fe20009800000 */
[----:B------:R-:W-:Y:S01]  /*1310*/  UMOV UR10, 0x40 ;  /* 0x00000040000a7882 */ /* 0x000fe20000000000 */
[----:B------:R-:W-:Y:S01]  /*1320*/  UMOV UR9, UR41 ;  /* 0x0000002900097c82 */ /* 0x000fe20008000000 */
[----:B------:R-:W-:Y:S01]  /*1330*/  UMOV UR12, UR60 ;  /* 0x0000003c000c7c82 */ /* 0x000fe20008000000 */
[----:B---3--:R-:W-:Y:S08]  /*1340*/  @!P0 BRA `(.L_x_18) ;  /* 0x000000c800008947 */ /* 0x008ff00003800000 */
.L_x_107:
[----:B------:R-:W-:Y:S01]  /*1350*/  ULOP3.LUT UR19, UR19, UR18, URZ, 0x3c, !UPT ;  /* 0x0000001213137292 */ /* 0x000fe2000f8e3cff */
[----:B------:R-:W-:Y:S01]  /*1360*/  LOP3.LUT R0, R0, UR5, RZ, 0x3c, !PT ;  /* 0x0000000500007c12 */ /* 0x000fe2000f8e3cff */
[----:B------:R-:W-:Y:S02]  /*1370*/  ULOP3.LUT UR17, UR17, UR16, URZ, 0x3c, !UPT ;  /* 0x0000001011117292 */ /* 0x000fe4000f8e3cff */
[----:B------:R-:W-:Y:S01]  /*1380*/  ULOP3.LUT UR18, UR19, UR18, URZ, 0x3c, !UPT ;  /* 0x0000001213127292 */ /* 0x000fe2000f8e3cff */
[----:B------:R-:W-:Y:S01]  /*1390*/  SHF.L.U32 R2, R0, 0x1f, RZ ;  /* 0x0000001f00027819 */ /* 0x000fe200000006ff */
[----:B------:R-:W-:Y:S02]  /*13a0*/  ULOP3.LUT UR16, UR17, UR16, URZ, 0x3c, !UPT ;  /* 0x0000001011107292 */ /* 0x000fe4000f8e3cff */
[----:B------:R-:W-:Y:S01]  /*13b0*/  ULEA UR4, UR6, UR14, 0x3 ;  /* 0x0000000e06047291 */ /* 0x000fe2000f8e18ff */
[----:B------:R-:W-:Y:S01]  /*13c0*/  UMOV UR13, UR61 ;  /* 0x0000003d000d7c82 */ /* 0x000fe20008000000 */
[----:B------:R-:W-:-:S02]  /*13d0*/  ULOP3.LUT UR19, UR19, UR18, URZ, 0x3c, !UPT ;  /* 0x0000001213137292 */ /* 0x000fc4000f8e3cff */
[----:B------:R-:W-:Y:S01]  /*13e0*/  ULOP3.LUT UR17, UR17, UR16, URZ, 0x3c, !UPT ;  /* 0x0000001011117292 */ /* 0x000fe2000f8e3cff */
[----:B------:R-:W-:Y:S01]  /*13f0*/  UMOV UR11, UR43 ;  /* 0x0000002b000b7c82 */ /* 0x000fe20008000000 */
[----:B------:R-:W-:Y:S10]  /*1400*/  BRA.U UP4, `(.L_x_19) ;  /* 0x00000001040c7547 */ /* 0x000ff4000b800000 */
[----:B------:R-:W-:-:S13]  /*1410*/  ELECT P0, URZ, PT ;  /* 0x0000000000ff782f */ /* 0x000fda0003800000 */
[----:B--2-4-:R-:W-:-:S04]  /*1420*/  @P0 MOV R3, 0x10000 ;  /* 0x0001000000030802 */ /* 0x014fc80000000f00 */
[----:B------:R3:W-:Y:S03]  /*1430*/  @P0 SYNCS.ARRIVE.TRANS64 RZ, [UR14+0x8], R3 ;  /* 0x00000803ffff09a7 */ /* 0x0007e6000800000e */
.L_x_19:
[----:B------:R-:W-:Y:S01]  /*1440*/  UTMALDG.4D.2CTA [UR40], [UR18], desc[URZ] ;  /* 0x0000ff28120075b4 */ /* 0x000fe20008219000 */
[----:B------:R-:W-:Y:S02]  /*1450*/  ULEA UR32, UR6, UR14, 0xe ;  /* 0x0000000e06207291 */ /* 0x000fe4000f8e70ff */
[----:B------:R-:W-:Y:S02]  /*1460*/  UIADD3 UR33, UPT, UPT, UR4, 0x20, URZ ;  /* 0x0000002004217890 */ /* 0x000fe4000fffe0ff */
[----:B------:R-:W-:Y:S02]  /*1470*/  UIADD3 UR32, UPT, UPT, UR32, 0x20c00, URZ ;  /* 0x00020c0020207890 */ /* 0x000fe4000fffe0ff */
[----:B------:R-:W-:Y:S01]  /*1480*/  ULOP3.LUT UR33, UR33, 0xfefffff8, URZ, 0xc0, !UPT ;  /* 0xfefffff821217892 */ /* 0x000fe2000f8ec0ff */
[----:B------:R5:W-:Y:S01]  /*1490*/  UTMALDG.4D.2CTA [UR8], [UR16], desc[URZ] ;  /* 0x0000ff08100075b4 */ /* 0x000be20008219000 */
[----:B------:R-:W2:Y:S01]  /*14a0*/  SYNCS.PHASECHK.TRANS64.TRYWAIT P0, [UR4+0x50], R2 ;  /* 0x00005002ff0075a7 */ /* 0x000ea20008001104 */
[----:B-----5:R-:W-:-:S04]  /*14b0*/  UIADD3 UR9, UP1, UPT, UR46, 0x180, URZ ;  /* 0x000001802e097890 */ /* 0x020fc8000ff3e0ff */
[----:B------:R-:W-:Y:S01]  /*14c0*/  UIADD3.X UR8, UPT, UPT, URZ, UR47, URZ, UP1, !UPT ;  /* 0x0000002fff087290 */ /* 0x000fe20008ffe4ff */
[----:B--2---:R-:W-:Y:S11]  /*14d0*/  @!P0 BRA `(.L_x_20) ;  /* 0x000000c400b88947 */ /* 0x004ff60003800000 */
.L_x_109:
[----:B------:R-:W-:Y:S01]  /*14e0*/  ULOP3.LUT UR9, UR9, UR8, URZ, 0x3c, !UPT ;  /* 0x0000000809097292 */ /* 0x000fe2000f8e3cff */
[----:B------:R-:W-:Y:S01]  /*14f0*/  UMOV UR36, UR60 ;  /* 0x0000003c00247c82 */ /* 0x000fe20008000000 */
[----:B------:R-:W-:Y:S02]  /*1500*/  UMOV UR37, UR61 ;  /* 0x0000003d00257c82 */ /* 0x000fe40008000000 */
[----:B------:R-:W-:-:S04]  /*1510*/  ULOP3.LUT UR8, UR9, UR8, URZ, 0x3c, !UPT ;  /* 0x0000000809087292 */ /* 0x000fc8000f8e3cff */
[----:B------:R-:W-:Y:S01]  /*1520*/  ULOP3.LUT UR9, UR9, UR8, URZ, 0x3c, !UPT ;  /* 0x0000000809097292 */ /* 0x000fe2000f8e3cff */
[----:B------:R-:W-:Y:S11]  /*1530*/  BRA.U UP4, `(.L_x_21) ;  /* 0x00000001040c7547 */ /* 0x000ff6000b800000 */
[----:B------:R-:W-:-:S13]  /*1540*/  ELECT P0, URZ, PT ;  /* 0x0000000000ff782f */ /* 0x000fda0003800000 */
[----:B------:R-:W-:-:S04]  /*1550*/  @P0 MOV R2, 0x8000 ;  /* 0x0000800000020802 */ /* 0x000fc80000000f00 */
[----:B------:R2:W-:Y:S03]  /*1560*/  @P0 SYNCS.ARRIVE.TRANS64 RZ, [UR4+0x20], R2 ;  /* 0x00002002ffff09a7 */ /* 0x0005e60008000004 */
.L_x_21:
[----:B------:R2:W-:Y:S01]  /*1570*/  UTMALDG.4D.2CTA [UR32], [UR8], desc[URZ] ;  /* 0x0000ff20080075b4 */ /* 0x0005e20008219000 */
[----:B------:R-:W-:Y:S01]  /*1580*/  UIADD3 UR6, UPT, UPT, UR6, 0x1, URZ ;  /* 0x0000000106067890 */ /* 0x000fe2000fffe0ff */
[----:B------:R-:W-:-:S03]  /*1590*/  LOP3.LUT R5, R5, 0x1, RZ, 0x3c, !PT ;  /* 0x0000000105057812 */ /* 0x000fc600078e3cff */
[----:B------:R-:W-:-:S04]  /*15a0*/  UISETP.NE.AND UP1, UPT, UR6, 0x6, UPT ;  /* 0x000000060600788c */ /* 0x000fc8000bf25270 */
[----:B------:R-:W-:Y:S02]  /*15b0*/  USEL UR6, UR6, URZ, UP1 ;  /* 0x000000ff06067287 */ /* 0x000fe40008800000 */
[----:B------:R-:W-:Y:S02]  /*15c0*/  USEL UR4, URZ, 0x1, UP1 ;  /* 0x00000001ff047887 */ /* 0x000fe40008800000 */
[----:B------:R-:W-:-:S04]  /*15d0*/  UISETP.GE.AND UP1, UPT, UR54, 0x2, UPT ;  /* 0x000000023600788c */ /* 0x000fc8000bf26270 */
[----:B------:R-:W-:-:S05]  /*15e0*/  LOP3.LUT R0, R0, UR4, RZ, 0x3c, !PT ;  /* 0x0000000400007c12 */ /* 0x000fca000f8e3cff */
[----:B--2---:R-:W-:Y:S05]  /*15f0*/  BRA.U !UP1, `(.L_x_22) ;  /* 0x0000000509087547 */ /* 0x004fea000b800000 */
[----:B------:R-:W-:Y:S01]  /*1600*/  R2UR UR4, R7 ;  /* 0x00000000070472ca */ /* 0x000fe200000e0000 */
[----:B------:R-:W-:Y:S02]  /*1610*/  UIADD3 UR22, UP1, UPT, UR46, 0x180, URZ ;  /* 0x000001802e167890 */ /* 0x000fe4000ff3e0ff */
[----:B------:R-:W-:Y:S02]  /*1620*/  UIADD3 UR32, UP3, UPT, UR46, 0x100, URZ ;  /* 0x000001002e207890 */ /* 0x000fe4000ff7e0ff */
[----:B------:R-:W-:Y:S02]  /*1630*/  UIADD3 UR30, UP2, UPT, UR46, 0x100, URZ ;  /* 0x000001002e1e7890 */ /* 0x000fe4000ff5e0ff */
[----:B------:R-:W-:Y:S02]  /*1640*/  UIADD3.X UR23, UPT, UPT, URZ, UR47, URZ, UP1, !UPT ;  /* 0x0000002fff177290 */ /* 0x000fe40008ffe4ff */
[----:B------:R-:W-:Y:S02]  /*1650*/  UIADD3.X UR33, UPT, UPT, URZ, UR47, URZ, UP3, !UPT ;  /* 0x0000002fff217290 */ /* 0x000fe40009ffe4ff */
[----:B------:R-:W-:-:S02]  /*1660*/  UIADD3.X UR31, UPT, UPT, URZ, UR47, URZ, UP2, !UPT ;  /* 0x0000002fff1f7290 */ /* 0x000fc400097fe4ff */
[----:B------:R-:W-:Y:S01]  /*1670*/  UISETP.NE.AND UP1, UPT, UR4, URZ, UPT ;  /* 0x000000ff0400728c */ /* 0x000fe2000bf25270 */
[----:B------:R-:W-:Y:S01]  /*1680*/  UMOV UR7, URZ ;  /* 0x000000ff00077c82 */ /* 0x000fe20008000000 */
[----:B------:R-:W-:Y:S01]  /*1690*/  UMOV UR26, URZ ;  /* 0x000000ff001a7c82 */ /* 0x000fe20008000000 */
[----:B------:R-:W-:-:S08]  /*16a0*/  UMOV UR18, 0x40 ;  /* 0x0000004000127882 */ /* 0x000fd00000000000 */
.L_x_27:
[----:B------:R-:W-:Y:S01]  /*16b0*/  ULEA UR4, UR6, UR14, 0x3 ;  /* 0x0000000e06047291 */ /* 0x000fe2000f8e18ff */
[----:B------:R-:W-:Y:S01]  /*16c0*/  SHF.L.U32 R2, R0, 0x1f, RZ ;  /* 0x0000001f00027819 */ /* 0x000fe200000006ff */
[----:B------:R-:W-:Y:S02]  /*16d0*/  UIADD3 UR11, UPT, UPT, UR38, -UR7, URZ ;  /* 0x80000007260b7290 */ /* 0x000fe4000fffe0ff */
[----:B------:R-:W-:Y:S02]  /*16e0*/  UIADD3 UR5, UPT, UPT, UR6, 0x1, URZ ;  /* 0x0000000106057890 */ /* 0x000fe4000fffe0ff */
[----:B------:R-:W-:Y:S02]  /*16f0*/  ULEA UR24, UR6, UR14, 0xe ;  /* 0x0000000e06187291 */ /* 0x000fe4000f8e70ff */
[----:B------:R-:W-:Y:S01]  /*1700*/  ULEA UR16, UR6, UR14, 0xe ;  /* 0x0000000e06107291 */ /* 0x000fe2000f8e70ff */
[----:B------:R-:W2:Y:S01]  /*1710*/  SYNCS.PHASECHK.TRANS64.TRYWAIT P0, [UR4+0x50], R2 ;  /* 0x00005002ff0075a7 */ /* 0x000ea20008001104 */
[----:B------:R-:W-:-:S02]  /*1720*/  UIADD3 UR25, UPT, UPT, UR4, 0x20, URZ ;  /* 0x0000002004197890 */ /* 0x000fc4000fffe0ff */
[----:B------:R-:W-:Y:S02]  /*1730*/  UISETP.NE.AND UP2, UPT, UR5, 0x6, UPT ;  /* 0x000000060500788c */ /* 0x000fe4000bf45270 */
[----:B------:R-:W-:Y:S02]  /*1740*/  USHF.L.U32 UR11, UR11, 0x7, URZ ;  /* 0x000000070b0b7899 */ /* 0x000fe400080006ff */
[----:B------:R-:W-:Y:S02]  /*1750*/  UIADD3 UR24, UPT, UPT, UR24, 0x20c00, URZ ;  /* 0x00020c0018187890 */ /* 0x000fe4000fffe0ff */
[----:B------:R-:W-:Y:S02]  /*1760*/  UIADD3 UR16, UPT, UPT, UR16, 0x22c00, URZ ;  /* 0x00022c0010107890 */ /* 0x000fe4000fffe0ff */
[----:B------:R-:W-:Y:S02]  /*1770*/  USEL UR6, UR5, URZ, UP2 ;  /* 0x000000ff05067287 */ /* 0x000fe40009000000 */
[----:B------:R-:W-:-:S02]  /*1780*/  USEL UR8, URZ, 0x1, UP2 ;  /* 0x00000001ff087887 */ /* 0x000fc40009000000 */
[----:B------:R-:W-:Y:S02]  /*1790*/  UIADD3 UR27, UPT, UPT, UR34, UR11, URZ ;  /* 0x0000000b221b7290 */ /* 0x000fe4000fffe0ff */
[----:B------:R-:W-:Y:S01]  /*17a0*/  ULOP3.LUT UR25, UR25, 0xfefffff8, URZ, 0xc0, !UPT ;  /* 0xfefffff819197892 */ /* 0x000fe2000f8ec0ff */
[----:B------:R-:W-:Y:S01]  /*17b0*/  UMOV UR28, UR60 ;  /* 0x0000003c001c7c82 */ /* 0x000fe20008000000 */
[----:B------:R-:W-:Y:S01]  /*17c0*/  UMOV UR29, UR61 ;  /* 0x0000003d001d7c82 */ /* 0x000fe20008000000 */
[----:B--2---:R-:W-:Y:S09]  /*17d0*/  @!P0 BRA `(.L_x_23) ;  /* 0x000000c400148947 */ /* 0x004ff20003800000 */
.L_x_111:
[----:B------:R-:W-:Y:S01]  /*17e0*/  LOP3.LUT R0, R0, UR8, RZ, 0x3c, !PT ;  /* 0x0000000800007c12 */ /* 0x000fe2000f8e3cff */
[----:B------:R-:W-:Y:S01]  /*17f0*/  ULEA UR5, UR6, UR14, 0x3 ;  /* 0x0000000e06057291 */ /* 0x000fe2000f8e18ff */
[----:B------:R-:W-:Y:S02]  /*1800*/  UMOV UR20, UR60 ;  /* 0x0000003c00147c82 */ /* 0x000fe40008000000 */
[----:B------:R-:W-:Y:S01]  /*1810*/  SHF.L.U32 R2, R0, 0x1f, RZ ;  /* 0x0000001f00027819 */ /* 0x000fe200000006ff */
[----:B------:R-:W-:Y:S01]  /*1820*/  UMOV UR21, UR61 ;  /* 0x0000003d00157c82 */ /* 0x000fe20008000000 */
[----:B------:R-:W-:Y:S01]  /*1830*/  UMOV UR17, UR25 ;  /* 0x0000001900117c82 */ /* 0x000fe20008000000 */
[----:B------:R-:W-:Y:S01]  /*1840*/  UMOV UR19, UR27 ;  /* 0x0000001b00137c82 */ /* 0x000fe20008000000 */
[----:B------:R-:W-:Y:S05]  /*1850*/  BRA.U UP4, `(.L_x_24) ;  /* 0x00000001040c7547 */ /* 0x000fea000b800000 */
[----:B------:R-:W-:-:S13]  /*1860*/  ELECT P0, URZ, PT ;  /* 0x0000000000ff782f */ /* 0x000fda0003800000 */
[----:B--234-:R-:W-:-:S04]  /*1870*/  @P0 MOV R3, 0x8000 ;  /* 0x0000800000030802 */ /* 0x01cfc80000000f00 */
[----:B------:R2:W-:Y:S03]  /*1880*/  @P0 SYNCS.ARRIVE.TRANS64 RZ, [UR4+0x20], R3 ;  /* 0x00002003ffff09a7 */ /* 0x0005e60008000004 */
.L_x_24:
[----:B------:R2:W-:Y:S01]  /*1890*/  UTMALDG.4D.2CTA [UR24], [UR32], desc[URZ] ;  /* 0x0000ff18200075b4 */ /* 0x0005e20008219000 */
[----:B------:R-:W-:Y:S01]  /*18a0*/  UPLOP3.LUT UP4, UPT, UPT, UPT, UP1, 0x80, 0x8 ;  /* 0x000000000008789c */ /* 0x000fe20003f8f010 */
[----:B------:R2:W-:Y:S01]  /*18b0*/  UTMALDG.4D.2CTA [UR16], [UR30], desc[URZ] ;  /* 0x0000ff101e0075b4 */ /* 0x0005e20008219000 */
[----:B------:R-:W5:Y:S02]  /*18c0*/  SYNCS.PHASECHK.TRANS64.TRYWAIT P0, [UR5+0x50], R2 ;  /* 0x00005002ff0075a7 */ /* 0x000f640008001105 */
[----:B--2--5:R-:W-:Y:S07]  /*18d0*/  @!P0 BRA `(.L_x_25) ;  /* 0x000000c000f08947 */ /* 0x024fee0003800000 */
.L_x_113:
[----:B------:R-:W-:Y:S05]  /*18e0*/  BRA.U UP4, `(.L_x_26) ;  /* 0x00000001040c7547 */ /* 0x000fea000b800000 */
[----:B------:R-:W-:-:S13]  /*18f0*/  ELECT P0, URZ, PT ;  /* 0x0000000000ff782f */ /* 0x000fda0003800000 */
[----:B------:R-:W-:-:S04]  /*1900*/  @P0 MOV R2, 0x8000 ;  /* 0x0000800000020802 */ /* 0x000fc80000000f00 */
[----:B------:R2:W-:Y:S03]  /*1910*/  @P0 SYNCS.ARRIVE.TRANS64 RZ, [UR5+0x20], R2 ;  /* 0x00002002ffff09a7 */ /* 0x0005e60008000005 */
.L_x_26:
[----:B------:R-:W-:Y:S02]  /*1920*/  UIADD3 UR9, UPT, UPT, UR5, 0x20, URZ ;  /* 0x0000002005097890 */ /* 0x000fe4000fffe0ff */
[----:B------:R-:W-:Y:S02]  /*1930*/  ULEA UR8, UR6, UR14, 0xe ;  /* 0x0000000e06087291 */ /* 0x000fe4000f8e70ff */
[----:B------:R-:W-:Y:S02]  /*1940*/  ULOP3.LUT UR9, UR9, 0xfefffff8, URZ, 0xc0, !UPT ;  /* 0xfefffff809097892 */ /* 0x000fe4000f8ec0ff */
[----:B------:R-:W-:Y:S01]  /*1950*/  UIADD3 UR8, UPT, UPT, UR8, 0x20c00, URZ ;  /* 0x00020c0008087890 */ /* 0x000fe2000fffe0ff */
[----:B------:R-:W-:Y:S01]  /*1960*/  UMOV UR10, UR34 ;  /* 0x00000022000a7c82 */ /* 0x000fe20008000000 */
[----:B------:R-:W-:Y:S01]  /*1970*/  UMOV UR12, UR60 ;  /* 0x0000003c000c7c82 */ /* 0x000fe20008000000 */
[----:B------:R-:W-:Y:S01]  /*1980*/  UMOV UR13, UR61 ;  /* 0x0000003d000d7c82 */ /* 0x000fe20008000000 */
[----:B------:R-:W-:-:S02]  /*1990*/  UIADD3 UR4, UPT, UPT, UR6, 0x1, URZ ;  /* 0x0000000106047890 */ /* 0x000fc4000fffe0ff */
[----:B------:R-:W-:-:S03]  /*19a0*/  UIADD3 UR7, UPT, UPT, UR7, 0x1, URZ ;  /* 0x0000000107077890 */ /* 0x000fc6000fffe0ff */
[----:B------:R2:W-:Y:S01]  /*19b0*/  UTMALDG.4D.2CTA [UR8], [UR22], desc[URZ] ;  /* 0x0000ff08160075b4 */ /* 0x0005e20008219000 */
[----:B------:R-:W-:-:S04]  /*19c0*/  UISETP.NE.AND UP2, UPT, UR4, 0x6, UPT ;  /* 0x000000060400788c */ /* 0x000fc8000bf45270 */
[----:B------:R-:W-:Y:S02]  /*19d0*/  USEL UR6, UR4, URZ, UP2 ;  /* 0x000000ff04067287 */ /* 0x000fe40009000000 */
[----:B------:R-:W-:Y:S02]  /*19e0*/  USEL UR4, URZ, 0x1, UP2 ;  /* 0x00000001ff047887 */ /* 0x000fe40009000000 */
[----:B------:R-:W-:-:S04]  /*19f0*/  UISETP.NE.AND UP2, UPT, UR7, UR15, UPT ;  /* 0x0000000f0700728c */ /* 0x000fc8000bf45270 */
[----:B------:R-:W-:-:S05]  /*1a00*/  LOP3.LUT R0, R0, UR4, RZ, 0x3c, !PT ;  /* 0x0000000400007c12 */ /* 0x000fca000f8e3cff */
[----:B--2---:R-:W-:Y:S05]  /*1a10*/  BRA.U UP2, `(.L_x_27) ;  /* 0xfffffffd02247547 */ /* 0x004fea000b83ffff */
.L_x_22:
[----:B------:R-:W2:Y:S01]  /*1a20*/  LDCU UR4, c[0x0][0x610] ;  /* 0x0000c200ff0477ac */ /* 0x000ea20008000800 */
[----:B------:R-:W5:Y:S01]  /*1a30*/  LDCU.U8 UR10, c[0x0][0x614] ;  /* 0x0000c280ff0a77ac */ /* 0x000f620008000000 */
[----:B-1----:R-:W-:Y:S01]  /*1a40*/  UIADD3 UR39, UPT, UPT, UR62, UR39, URZ ;  /* 0x000000273e277290 */ /* 0x002fe2000fffe0ff */
[----:B------:R-:W1:Y:S01]  /*1a50*/  LDCU.U8 UR7, c[0x0][0x615] ;  /* 0x0000c2a0ff0777ac */ /* 0x000e620008000000 */
[----:B------:R-:W3:Y:S02]  /*1a60*/  LDCU.64 UR8, c[0x0][0x618] ;  /* 0x0000c300ff0877ac */ /* 0x000ee40008000a00 */
[----:B--2---:R-:W-:Y:S01]  /*1a70*/  UIMAD.WIDE.U32 UR4, UR39, UR4, URZ ;  /* 0x00000004270472a5 */ /* 0x004fe2000f8e00ff */
[----:B------:R-:W2:Y:S01]  /*1a80*/  LDCU.U8 UR11, c[0x0][0x620] ;  /* 0x0000c400ff0b77ac */ /* 0x000ea20008000000 */
[----:B------:R-:W4:Y:S05]  /*1a90*/  LDCU UR51, c[0x0][0x60c] ;  /* 0x0000c180ff3377ac */ /* 0x000f2a0008000800 */
[----:B------:R-:W-:-:S02]  /*1aa0*/  UMOV UR4, UR5 ;  /* 0x0000000500047c82 */ /* 0x000fc40008000000 */
[----:B------:R-:W-:-:S04]  /*1ab0*/  UIADD3 UR60, UPT, UPT, UR39, -UR4, URZ ;  /* 0x80000004273c7290 */ /* 0x000fc8000fffe0ff */
[----:B-----5:R-:W-:Y:S01]  /*1ac0*/  USHF.R.U32.HI UR60, URZ, UR10, UR60 ;  /* 0x0000000aff3c7299 */ /* 0x020fe2000801163c */
[----:B------:R-:W5:Y:S03]  /*1ad0*/  LDCU.U8 UR10, c[0x0][0x621] ;  /* 0x0000c420ff0a77ac */ /* 0x000f660008000000 */
[----:B------:R-:W-:-:S04]  /*1ae0*/  UIADD3 UR60, UPT, UPT, UR4, UR60, URZ ;  /* 0x0000003c043c7290 */ /* 0x000fc8000fffe0ff */
[----:B-1----:R-:W-:Y:S01]  /*1af0*/  USHF.R.U32.HI UR60, URZ, UR7, UR60 ;  /* 0x00000007ff3c7299 */ /* 0x002fe2000801163c */
[----:B------:R-:W1:Y:S03]  /*1b00*/  LDCU UR7, c[0x0][0x624] ;  /* 0x0000c480ff0777ac */ /* 0x000e660008000800 */
[----:B---3--:R-:W-:-:S07]  /*1b10*/  UIMAD.WIDE.U32 UR4, UR60, UR9, URZ ;  /* 0x000000093c0472a5 */ /* 0x008fce000f8e00ff */
[----:B------:R-:W-:Y:S02]  /*1b20*/  UMOV UR4, UR5 ;  /* 0x0000000500047c82 */ /* 0x000fe40008000000 */
[----:B------:R-:W-:-:S04]  /*1b30*/  UIADD3 UR5, UPT, UPT, UR60, -UR4, URZ ;  /* 0x800000043c057290 */ /* 0x000fc8000fffe0ff */
[----:B--2---:R-:W-:Y:S02]  /*1b40*/  USHF.R.U32.HI UR5, URZ, UR11, UR5 ;  /* 0x0000000bff057299 */ /* 0x004fe40008011605 */
[----:B-1----:R-:W-:Y:S02]  /*1b50*/  UISETP.GE.AND UP1, UPT, UR39, UR7, UPT ;  /* 0x000000072700728c */ /* 0x002fe4000bf26270 */
[----:B------:R-:W-:Y:S02]  /*1b60*/  UIADD3 UR4, UPT, UPT, UR4, UR5, URZ ;  /* 0x0000000504047290 */ /* 0x000fe4000fffe0ff */
[----:B------:R-:W-:Y:S02]  /*1b70*/  UIADD3 UR5, UPT, UPT, -UR60, URZ, URZ ;  /* 0x000000ff3c057290 */ /* 0x000fe4000fffe1ff */
[----:B-----5:R-:W-:Y:S02]  /*1b80*/  USHF.R.U32.HI UR61, URZ, UR10, UR4 ;  /* 0x0000000aff3d7299 */ /* 0x020fe40008011604 */
[----:B----4-:R-:W-:-:S02]  /*1b90*/  UIMAD UR51, UR51, UR5, UR39 ;  /* 0x00000005333372a4 */ /* 0x010fc4000f8e0227 */
[----:B------:R-:W-:-:S04]  /*1ba0*/  UIADD3 UR4, UPT, UPT, -UR61, URZ, URZ ;  /* 0x000000ff3d047290 */ /* 0x000fc8000fffe1ff */
[----:B------:R-:W-:Y:S01]  /*1bb0*/  UIMAD UR60, UR8, UR4, UR60 ;  /* 0x00000004083c72a4 */ /* 0x000fe2000f8e023c */
[----:B------:R-:W-:Y:S11]  /*1bc0*/  BRA.U !UP1, `(.L_x_28) ;  /* 0xfffffff109a87547 */ /* 0x000ff6000b83ffff */
.L_x_13:
[----:B------:R-:W-:Y:S01]  /*1bd0*/  UIADD3 UR4, UPT, UPT, UR6, 0x2, URZ ;  /* 0x0000000206047890 */ /* 0x000fe2000fffe0ff */
[----:B------:R-:W1:Y:S01]  /*1be0*/  S2UR UR16, SR_CgaCtaId ;  /* 0x00000000001079c3 */ /* 0x000e620000008800 */
[----:B------:R-:W-:Y:S01]  /*1bf0*/  UISETP.NE.AND UP0, UPT, UR6, 0x5, UPT ;  /* 0x000000050600788c */ /* 0x000fe2000bf05270 */
[----:B------:R-:W-:-:S03]  /*1c00*/  R2UR UR7, R7 ;  /* 0x00000000070772ca */ /* 0x000fc600000e0000 */
[----:B------:R-:W-:-:S04]  /*1c10*/  USEL UR4, UR4, 0x1, UP0 ;  /* 0x0000000104047887 */ /* 0x000fc80008000000 */
[----:B------:R-:W-:Y:S02]  /*1c20*/  UIADD3 UR5, UPT, UPT, UR4, 0x1, URZ ;  /* 0x0000000104057890 */ /* 0x000fe4000fffe0ff */
[----:B------:R-:W-:-:S04]  /*1c30*/  UISETP.NE.AND UP1, UPT, UR4, 0x6, UPT ;  /* 0x000000060400788c */ /* 0x000fc8000bf25270 */
[----:B------:R-:W-:Y:S02]  /*1c40*/  USEL UR5, UR5, 0x1, UP1 ;  /* 0x0000000105057887 */ /* 0x000fe40008800000 */
[----:B------:R-:W-:Y:S02]  /*1c50*/  UISETP.EQ.XOR UP1, UPT, UR6, 0x5, !UP1 ;  /* 0x000000050600788c */ /* 0x000fe4000cf22a70 */
[----:B------:R-:W-:Y:S02]  /*1c60*/  UIADD3 UR4, UPT, UPT, UR5, 0x1, URZ ;  /* 0x0000000105047890 */ /* 0x000fe4000fffe0ff */
[----:B------:R-:W-:Y:S02]  /*1c70*/  UISETP.NE.AND UP0, UPT, UR5, 0x6, UPT ;  /* 0x000000060500788c */ /* 0x000fe4000bf05270 */
[----:B------:R-:W-:Y:S02]  /*1c80*/  UISETP.EQ.XOR UP1, UPT, UR5, 0x6, UP1 ;  /* 0x000000060500788c */ /* 0x000fe40008f22a70 */
[----:B------:R-:W-:-:S04]  /*1c90*/  USEL UR4, UR4, 0x1, UP0 ;  /* 0x0000000104047887 */ /* 0x000fc80008000000 */
[----:B------:R-:W-:Y:S02]  /*1ca0*/  UIADD3 UR5, UPT, UPT, UR4, 0x1, URZ ;  /* 0x0000000104057890 */ /* 0x000fe4000fffe0ff */
[----:B------:R-:W-:Y:S02]  /*1cb0*/  UISETP.NE.AND UP0, UPT, UR4, 0x6, UPT ;  /* 0x000000060400788c */ /* 0x000fe4000bf05270 */
[----:B------:R-:W-:Y:S02]  /*1cc0*/  UISETP.EQ.XOR UP1, UPT, UR4, 0x6, UP1 ;  /* 0x000000060400788c */ /* 0x000fe40008f22a70 */
[----:B------:R-:W-:Y:S01]  /*1cd0*/  USEL UR5, UR5, 0x1, UP0 ;  /* 0x0000000105057887 */ /* 0x000fe20008000000 */
[----:B------:R-:W-:-:S03]  /*1ce0*/  UMOV UR4, 0x400 ;  /* 0x0000040000047882 */ /* 0x000fc60000000000 */
[----:B------:R-:W-:Y:S02]  /*1cf0*/  UISETP.EQ.XOR UP1, UPT, UR5, 0x6, UP1 ;  /* 0x000000060500788c */ /* 0x000fe40008f22a70 */
[----:B------:R-:W-:Y:S02]  /*1d00*/  UISETP.NE.AND UP0, UPT, UR5, 0x6, UPT ;  /* 0x000000060500788c */ /* 0x000fe4000bf05270 */
[----:B------:R-:W-:Y:S02]  /*1d10*/  USEL UR6, URZ, 0x1, !UP1 ;  /* 0x00000001ff067887 */ /* 0x000fe4000c800000 */
[----:B-1----:R-:W-:Y:S02]  /*1d20*/  ULEA UR4, UR16, UR4, 0x18 ;  /* 0x0000000410047291 */ /* 0x002fe4000f8ec0ff */
[----:B------:R-:W-:Y:S02]  /*1d30*/  USEL UR5, UR5, URZ, UP0 ;  /* 0x000000ff05057287 */ /* 0x000fe40008000000 */
[----:B------:R-:W-:Y:S01]  /*1d40*/  LOP3.LUT R0, R0, UR6, RZ, 0x3c, !PT ;  /* 0x0000000600007c12 */ /* 0x000fe2000f8e3cff */
[----:B------:R-:W-:-:S02]  /*1d50*/  UISETP.NE.AND UP0, UPT, UR7, URZ, UPT ;  /* 0x000000ff0700728c */ /* 0x000fc4000bf05270 */
[----:B------:R-:W-:Y:S02]  /*1d60*/  ULEA UR5, UR5, UR4, 0x3 ;  /* 0x0000000405057291 */ /* 0x000fe4000f8e18ff */
[----:B------:R-:W-:-:S07]  /*1d70*/  IMAD.U32 R2, R0, -0x80000000, RZ ;  /* 0x8000000000027824 */ /* 0x000fce00078e00ff */
[----:B------:R-:W1:Y:S02]  /*1d80*/  SYNCS.PHASECHK.TRANS64.TRYWAIT P0, [UR5+0x50], R2 ;  /* 0x00005002ff0075a7 */ /* 0x000e640008001105 */
[----:B-1----:R-:W-:Y:S05]  /*1d90*/  @!P0 BRA `(.L_x_29) ;  /* 0x000000bc00dc8947 */ /* 0x002fea0003800000 */
.L_x_115:
[----:B------:R-:W-:Y:S04]  /*1da0*/  BSSY.RECONVERGENT B0, `(.L_x_11) ;  /* 0x0000010000007945 */ /* 0x000fe80003800200 */
[----:B------:R-:W-:Y:S05]  /*1db0*/  BRA.U UP0, `(.L_x_30) ;  /* 0x00000001002c7547 */ /* 0x000fea000b800000 */
[----:B------:R-:W-:Y:S02]  /*1dc0*/  ELECT P0, URZ, PT ;  /* 0x0000000000ff782f */ /* 0x000fe40003800000 */
[----:B------:R-:W-:-:S11]  /*1dd0*/  SHF.L.U32 R2, R5, 0x1f, RZ ;  /* 0x0000001f05027819 */ /* 0x000fd600000006ff */
[----:B-1----:R-:W-:-:S04]  /*1de0*/  @P0 IMAD.MOV.U32 R0, RZ, RZ, 0x8000 ;  /* 0x00008000ff000424 */ /* 0x002fc800078e00ff */
[----:B------:R1:W-:Y:S01]  /*1df0*/  @P0 SYNCS.ARRIVE.TRANS64 RZ, [UR5+0x20], R0 ;  /* 0x00002000ffff09a7 */ /* 0x0003e20008000005 */
[----:B------:R-:W2:Y:S02]  /*1e00*/  SYNCS.PHASECHK.TRANS64.TRYWAIT P0, [UR4+0x18], R2 ;  /* 0x00001802ff0075a7 */ /* 0x000ea40008001104 */
[----:B-12---:R-:W-:Y:S05]  /*1e10*/  @!P0 BRA `(.L_x_31) ;  /* 0x000000bc00d88947 */ /* 0x006fea0003800000 */
.L_x_117:
[----:B------:R-:W-:-:S13]  /*1e20*/  ELECT P0, URZ, PT ;  /* 0x0000000000ff782f */ /* 0x000fda0003800000 */
[----:B------:R-:W-:Y:S05]  /*1e30*/  @!P0 BRA `(.L_x_32) ;  /* 0x0000000000188947 */ /* 0x000fea0003800000 */
[----:B-1----:R-:W-:-:S04]  /*1e40*/  HFMA2 R0, -RZ, RZ, 5.9604644775390625e-08, 0 ;  /* 0x00010000ff007431 */ /* 0x002fc800000001ff */
[----:B------:R2:W-:Y:S01]  /*1e50*/  SYNCS.ARRIVE.TRANS64 RZ, [UR4+0x8], R0 ;  /* 0x00000800ffff79a7 */ /* 0x0005e20008000004 */
[----:B------:R-:W-:Y:S05]  /*1e60*/  BRA `(.L_x_32) ;  /* 0x00000000000c7947 */ /* 0x000fea0003800000 */
.L_x_30:
[----:B------:R-:W-:-:S04]  /*1e70*/  SHF.L.U32 R2, R5, 0x1f, RZ ;  /* 0x0000001f05027819 */ /* 0x000fc800000006ff */
[----:B------:R-:W2:Y:S02]  /*1e80*/  SYNCS.PHASECHK.TRANS64.TRYWAIT P0, [UR4+0x18], R2 ;  /* 0x00001802ff0075a7 */ /* 0x000ea40008001104 */
[----:B--2---:R-:W-:Y:S05]  /*1e90*/  @!P0 BRA `(.L_x_33) ;  /* 0x000000bc00d48947 */ /* 0x004fea0003800000 */
.L_x_32:
[----:B------:R-:W-:Y:S05]  /*1ea0*/  BSYNC.RECONVERGENT B0 ;  /* 0x0000000000007941 */ /* 0x000fea0003800200 */
.L_x_11:
[----:B-12---:R-:W1:Y:S02]  /*1eb0*/  S2R R0, SR_TID.X ;  /* 0x0000000000007919 */ /* 0x006e640000002100 */
[----:B-1----:R-:W-:-:S04]  /*1ec0*/  SHF.R.U32.HI R0, RZ, 0x5, R0 ;  /* 0x00000005ff007819 */ /* 0x002fc80000011600 */
[----:B------:R-:W-:-:S13]  /*1ed0*/  R2UR UR4, R0 ;  /* 0x00000000000472ca */ /* 0x000fda00000e0000 */
[----:B------:R-:W-:-:S09]  /*1ee0*/  UISETP.NE.AND UP0, UPT, UR4, 0xc, UPT ;  /* 0x0000000c0400788c */ /* 0x000fd2000bf05270 */
[----:B------:R-:W-:Y:S05]  /*1ef0*/  BRA.U UP0, `(.L_x_12) ;  /* 0x0000002d00d87547 */ /* 0x000fea000b800000 */
[----:B------:R-:W-:Y:S01]  /*1f00*/  UMOV UR6, 0x400 ;  /* 0x0000040000067882 */ /* 0x000fe20000000000 */
[----:B------:R-:W-:Y:S01]  /*1f10*/  UMOV UR4, 0x20 ;  /* 0x0000002000047882 */ /* 0x000fe20000000000 */
[----:B------:R-:W-:Y:S02]  /*1f20*/  ULEA UR6, UR16, UR6, 0x18 ;  /* 0x0000000610067291 */ /* 0x000fe4000f8ec0ff */
[----:B------:R-:W-:-:S04]  /*1f30*/  UIADD3 UR4, UPT, UPT, -UR4, 0x100000, URZ ;  /* 0x0010000004047890 */ /* 0x000fc8000fffe1ff */
[----:B------:R-:W-:Y:S02]  /*1f40*/  USHF.L.U32 UR5, UR4, 0xb, URZ ;  /* 0x0000000b04057899 */ /* 0x000fe400080006ff */
[----:B------:R-:W-:Y:S01]  /*1f50*/  USHF.L.U32 UR4, UR4, 0x1, URZ ;  /* 0x0000000104047899 */ /* 0x000fe200080006ff */
[----:B------:R-:W-:Y:S01]  /*1f60*/  ELECT P0, URZ, PT ;  /* 0x0000000000ff782f */ /* 0x000fe20003800000 */
[----:B------:R-:W1:Y:S10]  /*1f70*/  FENCE.VIEW.ASYNC.S ;  /* 0x00000000000073c6 */ /* 0x000e740000000000 */
[----:B-1----:R1:W2:Y:S01]  /*1f80*/  SYNCS.EXCH.64 URZ, [UR6+0x140], UR4 ;  /* 0x0001400406ff75b2 */ /* 0x0022a20008000100 */
[----:B------:R-:W-:Y:S01]  /*1f90*/  NOP ;  /* 0x0000000000007918 */ /* 0x000fe20000000000 */
[----:B------:R-:W3:-:S00]  /*1fa0*/  USETMAXREG.DEALLOC.CTAPOOL 0x48 ;  /* 0x00000048000079c8 */ /* 0x000ec000080e0500 */
[----:B--2---:R-:W-:Y:S01]  /*1fb0*/  NOP ;  /* 0x0000000000007918 */ /* 0x004fe20000000000 */
[----:B-1----:R-:W-:Y:S01]  /*1fc0*/  UMOV UR4, 0x40 ;  /* 0x0000004000047882 */ /* 0x002fe20000000000 */
[----:B------:R-:W-:Y:S01]  /*1fd0*/  UMOV UR5, 0x400 ;  /* 0x0000040000057882 */ /* 0x000fe20000000000 */
[----:B------:R-:W-:Y:S02]  /*1fe0*/  ULEA UR4, UR16, UR4, 0x18 ;  /* 0x0000000410047291 */ /* 0x000fe4000f8ec0ff */
[----:B------:R-:W-:-:S07]  /*1ff0*/  ULEA UR5, UR16, UR5, 0x18 ;  /* 0x0000000510057291 */ /* 0x000fce000f8ec0ff */
[----:B---3--:R-:W1:Y:S02]  /*2000*/  LDS.U8 R0, [UR4] ;  /* 0x00000004ff007984 */ /* 0x008e640008000000 */
[----:B-1----:R-:W-:-:S13]  /*2010*/  ISETP.NE.AND P0, PT, R0, RZ, PT ;  /* 0x000000ff0000720c */ /* 0x002fda0003f05270 */
[----:B------:R-:W-:Y:S05]  /*2020*/  @P0 BRA `(.L_x_34) ;  /* 0x0000000400640947 */ /* 0x000fea0003800000 */
[----:B------:R-:W-:Y:S02]  /*2030*/  ULOP3.LUT UR4, UR16, 0x1, URZ, 0xc0, !UPT ;  /* 0x0000000110047892 */ /* 0x000fe4000f8ec0ff */
[----:B------:R-:W-:Y:S02]  /*2040*/  ULOP3.LUT UR6, UR16, 0x1, URZ, 0x3c, !UPT ;  /* 0x0000000110067892 */ /* 0x000fe4000f8e3cff */
[----:B------:R-:W-:-:S09]  /*2050*/  UISETP.NE.U32.AND UP0, UPT, UR4, 0x1, UPT ;  /* 0x000000010400788c */ /* 0x000fd2000bf05070 */
[----:B------:R-:W-:Y:S05]  /*2060*/  BRA.U !UP0, `(.L_x_35) ;  /* 0x0000000108d07547 */ /* 0x000fea000b800000 */
[----:B------:R-:W-:Y:S01]  /*2070*/  ELECT P0, URZ, PT ;  /* 0x0000000000ff782f */ /* 0x000fe20003800000 */
[----:B------:R-:W-:-:S12]  /*2080*/  BSSY B0, `(.L_x_35) ;  /* 0x0000032000007945 */ /* 0x000fd80003800000 */
[----:B------:R-:W-:Y:S05]  /*2090*/  @!P0 BRA `(.L_x_36) ;  /* 0x0000000000c08947 */ /* 0x000fea0003800000 */
[----:B------:R-:W-:Y:S01]  /*20a0*/  UMOV UR4, 0x10 ;  /* 0x0000001000047882 */ /* 0x000fe20000000000 */
[----:B------:R-:W-:-:S04]  /*20b0*/  IMAD.U32 R4, RZ, RZ, UR16 ;  /* 0x00000010ff047e24 */ /* 0x000fc8000f8e00ff */
[----:B------:R-:W-:Y:S04]  /*20c0*/  DEPBAR.LE SB1, 0x36 ;  /* 0x00009d800000791a */ /* 0x000fe80000000000 */
[----:B------:R-:W1:Y:S02]  /*20d0*/  UTCATOMSWS.2CTA.FIND_AND_SET.ALIGN UP1, UR4, UR4 ;  /* 0x00000004000475e3 */ /* 0x000e640008220800 */
[----:B-1----:R-:W-:-:S04]  /*20e0*/  PLOP3.LUT P0, PT, PT, PT, UP1, 0x80, 0x8 ;  /* 0x000000000008781c */ /* 0x002fc80003f0f018 */
[----:B------:R-:W-:-:S04]  /*20f0*/  SEL R0, RZ, 0xffffffff, !P0 ;  /* 0xffffffffff007807 */ /* 0x000fc80004000000 */
[----:B------:R-:W-:Y:S01]  /*2100*/  ISETP.NE.AND P0, PT, R0, RZ, PT ;  /* 0x000000ff0000720c */ /* 0x000fe20003f05270 */
[----:B------:R-:W-:-:S12]  /*2110*/  IMAD.U32 R0, RZ, RZ, UR4 ;  /* 0x00000004ff007e24 */ /* 0x000fd8000f8e00ff */
[----:B------:R-:W-:Y:S05]  /*2120*/  @P0 BRA `(.L_x_37) ;  /* 0x0000000000240947 */ /* 0x000fea0003800000 */
.L_x_38:
[----:B------:R-:W-:Y:S05]  /*2130*/  NANOSLEEP 0x64 ;  /* 0x000000640000795d */ /* 0x000fea0003800000 */
[----:B------:R-:W-:-:S05]  /*2140*/  UMOV UR4, 0x10 ;  /* 0x0000001000047882 */ /* 0x000fca0000000000 */
[----:B------:R-:W-:Y:S04]  /*2150*/  DEPBAR.LE SB1, 0x36 ;  /* 0x00009d800000791a */ /* 0x000fe80000000000 */
[----:B------:R-:W1:Y:S02]  /*2160*/  UTCATOMSWS.2CTA.FIND_AND_SET.ALIGN UP1, UR4, UR4 ;  /* 0x00000004000475e3 */ /* 0x000e640008220800 */
[----:B-1----:R-:W-:-:S04]  /*2170*/  PLOP3.LUT P0, PT, PT, PT, UP1, 0x80, 0x8 ;  /* 0x000000000008781c */ /* 0x002fc80003f0f018 */
[----:B------:R-:W-:-:S04]  /*2180*/  SEL R0, RZ, 0xffffffff, !P0 ;  /* 0xffffffffff007807 */ /* 0x000fc80004000000 */
[----:B------:R-:W-:Y:S01]  /*2190*/  ISETP.NE.AND P0, PT, R0, RZ, PT ;  /* 0x000000ff0000720c */ /* 0x000fe20003f05270 */
[----:B------:R-:W-:-:S12]  /*21a0*/  IMAD.U32 R0, RZ, RZ, UR4 ;  /* 0x00000004ff007e24 */ /* 0x000fd8000f8e00ff */
[----:B------:R-:W-:Y:S05]  /*21b0*/  @!P0 BRA `(.L_x_38) ;  /* 0xfffffffc00dc8947 */ /* 0x000fea000383ffff */
.L_x_37:
[----:B------:R-:W-:Y:S01]  /*21c0*/  MOV R6, 0x60 ;  /* 0x0000006000067802 */ /* 0x000fe20000000f00 */
[----:B------:R-:W-:Y:S01]  /*21d0*/  IMAD.U32 R8, RZ, RZ, UR5 ;  /* 0x00000005ff087e24 */ /* 0x000fe2000f8e00ff */
[----:B------:R-:W-:Y:S01]  /*21e0*/  MOV R2, 0x58 ;  /* 0x0000005800027802 */ /* 0x000fe20000000f00 */
[----:B------:R-:W-:Y:S01]  /*21f0*/  IMAD.U32 R5, RZ, RZ, UR6 ;  /* 0x00000006ff057e24 */ /* 0x000fe2000f8e00ff */
[C---:B------:R-:W-:Y:S02]  /*2200*/  LEA R6, R4.reuse, R6, 0x18 ;  /* 0x0000000604067211 */ /* 0x040fe400078ec0ff */
[----:B------:R-:W-:-:S03]  /*2210*/  LEA R4, R4, R2, 0x18 ;  /* 0x0000000204047211 */ /* 0x000fc600078ec0ff */
[----:B------:R-:W1:Y:S02]  /*2220*/  LDS R3, [R6] ;  /* 0x0000000006037984 */ /* 0x000e640000000800 */
[----:B-1----:R-:W-:-:S04]  /*2230*/  IMAD.U32 R2, R3, -0x80000000, RZ ;  /* 0x8000000003027824 */ /* 0x002fc800078e00ff */
[----:B------:R-:W1:Y:S02]  /*2240*/  SYNCS.PHASECHK.TRANS64.TRYWAIT P0, [R4+URZ], R2 ;  /* 0x00000002040075a7 */ /* 0x000e6400080011ff */
[----:B-1----:R-:W-:Y:S05]  /*2250*/  @P0 BRA `(.L_x_39) ;  /* 0x0000000000080947 */ /* 0x002fea0003800000 */
[----:B------:R-:W1:Y:S02]  /*2260*/  SYNCS.PHASECHK.TRANS64.TRYWAIT P0, [R4+URZ], R2 ;  /* 0x00000002040075a7 */ /* 0x000e6400080011ff */
[----:B-1----:R-:W-:Y:S05]  /*2270*/  @!P0 BRA `(.L_x_40) ;  /* 0x000000b800f88947 */ /* 0x002fea0003800000 */
.L_x_39:
[----:B------:R-:W-:Y:S01]  /*2280*/  VIADD R2, R8, 0x148 ;  /* 0x0000014808027836 */ /* 0x000fe20000000000 */
[C---:B-1----:R-:W-:Y:S01]  /*2290*/  PRMT R3, R5.reuse, 0x654, R4 ;  /* 0x0000065405037816 */ /* 0x042fe20000000004 */
[----:B------:R-:W-:Y:S02]  /*22a0*/  IMAD.MOV.U32 R9, RZ, RZ, 0x4 ;  /* 0x00000004ff097424 */ /* 0x000fe400078e00ff */
[----:B------:R-:W-:Y:S01]  /*22b0*/  IMAD.SHL.U32 R4, R0, 0x20, RZ ;  /* 0x0000002000047824 */ /* 0x000fe200078e00ff */
[----:B------:R-:W-:Y:S01]  /*22c0*/  PRMT R2, R5, 0x654, R2 ;  /* 0x0000065405027816 */ /* 0x000fe20000000002 */
[----:B------:R1:W-:Y:S01]  /*22d0*/  SYNCS.ARRIVE.TRANS64.RED RZ, [R3+URZ], R9 ;  /* 0x0000000903ff79a7 */ /* 0x0003e200080004ff */
[----:B------:R-:W-:Y:S01]  /*22e0*/  IMAD.MOV.U32 R8, RZ, RZ, 0x1 ;  /* 0x00000001ff087424 */ /* 0x000fe200078e00ff */
[----:B------:R-:W-:Y:S01]  /*22f0*/  MOV R5, 0xffff ;  /* 0x0000ffff00057802 */ /* 0x000fe20000000f00 */
[----:B------:R2:W-:Y:S03]  /*2300*/  STS [UR5+0x148], R4 ;  /* 0x00014804ff007988 */ /* 0x0005e60008000805 */
[----:B------:R-:W-:Y:S01]  /*2310*/  SHF.L.U32 R5, R5, R0, RZ ;  /* 0x0000000005057219 */ /* 0x000fe200000006ff */
[----:B------:R1:W-:Y:S01]  /*2320*/  STAS [R2.64], R0 ;  /* 0x0000000002007dbd */ /* 0x0003e2000c0008ff */
[----:B------:R-:W-:-:S02]  /*2330*/  UMOV UR4, 0x50 ;  /* 0x0000005000047882 */ /* 0x000fc40000000000 */
[----:B------:R-:W-:Y:S01]  /*2340*/  ULEA UR4, UR16, UR4, 0x18 ;  /* 0x0000000410047291 */ /* 0x000fe2000f8ec0ff */
[----:B--2---:R-:W-:-:S04]  /*2350*/  IADD3 R4, PT, PT, R0, 0x10, RZ ;  /* 0x0000001000047810 */ /* 0x004fc80007ffe0ff */
[----:B------:R-:W-:-:S04]  /*2360*/  SHF.L.U32 R4, R8, R4, RZ ;  /* 0x0000000408047219 */ /* 0x000fc800000006ff */
[----:B------:R-:W-:-:S05]  /*2370*/  LOP3.LUT R5, R4, R5, RZ, 0xfc, !PT ;  /* 0x0000000504057212 */ /* 0x000fca00078efcff */
[----:B------:R1:W-:Y:S04]  /*2380*/  ATOMS.OR RZ, [UR4], R5 ;  /* 0x00000005ffff798c */ /* 0x0003e8000b000004 */
[----:B------:R1:W-:Y:S02]  /*2390*/  ATOMS.XOR RZ, [R6], R8 ;  /* 0x0000000806ff738c */ /* 0x0003e40003800000 */
.L_x_36:
[----:B------:R-:W-:Y:S05]  /*23a0*/  BSYNC B0 ;  /* 0x0000000000007941 */ /* 0x000fea0003800000 */
.L_x_35:
[----:B------:R-:W-:Y:S05]  /*23b0*/  BRA.U UP0, `(.L_x_41) ;  /* 0x0000000100907547 */ /* 0x000fea000b800000 */
[----:B------:R-:W-:Y:S05]  /*23c0*/  WARPSYNC.ALL ;  /* 0x0000000000007948 */ /* 0x000fea0003800000 */
[----:B------:R-:W-:Y:S01]  /*23d0*/  NOP ;  /* 0x0000000000007918 */ /* 0x000fe20000000000 */
[----:B------:R-:W-:-:S13]  /*23e0*/  ELECT P0, URZ, PT ;  /* 0x0000000000ff782f */ /* 0x000fda0003800000 */
[----:B------:R-:W-:Y:S05]  /*23f0*/  @!P0 BRA `(.L_x_41) ;  /* 0x0000000000808947 */ /* 0x000fea0003800000 */
[----:B------:R-:W-:Y:S01]  /*2400*/  IMAD.U32 R4, RZ, RZ, UR16 ;  /* 0x00000010ff047e24 */ /* 0x000fe2000f8e00ff */
[----:B-1----:R-:W-:Y:S02]  /*2410*/  MOV R5, 0x60 ;  /* 0x0000006000057802 */ /* 0x002fe40000000f00 */
[----:B------:R-:W-:Y:S02]  /*2420*/  MOV R0, 0x58 ;  /* 0x0000005800007802 */ /* 0x000fe40000000f00 */
        /* <DEDUP_REMOVED lines=8> */
.L_x_42:
[----:B------:R-:W2:Y:S01]  /*24b0*/  LDS R0, [UR5+0x148] ;  /* 0x00014805ff007984 */ /* 0x000ea20008000800 */
[----:B------:R-:W-:Y:S02]  /*24c0*/  HFMA2 R8, -RZ, RZ, 0, 5.9604644775390625e-08 ;  /* 0x00000001ff087431 */ /* 0x000fe400000001ff */
[----:B-1----:R-:W-:Y:S02]  /*24d0*/  IMAD.MOV.U32 R3, RZ, RZ, 0xffff ;  /* 0x0000ffffff037424 */ /* 0x002fe400078e00ff */
[----:B--2---:R-:W-:-:S03]  /*24e0*/  IMAD.SHL.U32 R6, R0, 0x20, RZ ;  /* 0x0000002000067824 */ /* 0x004fc600078e00ff */
[----:B------:R-:W-:Y:S01]  /*24f0*/  SHF.L.U32 R3, R3, R0, RZ ;  /* 0x0000000003037219 */ /* 0x000fe200000006ff */
[----:B------:R-:W-:Y:S01]  /*2500*/  VIADD R2, R0, 0x10 ;  /* 0x0000001000027836 */ /* 0x000fe20000000000 */
[----:B------:R-:W-:Y:S01]  /*2510*/  MOV R0, UR6 ;  /* 0x0000000600007c02 */ /* 0x000fe20008000f00 */
[----:B------:R2:W-:Y:S01]  /*2520*/  STS [UR5+0x148], R6 ;  /* 0x00014806ff007988 */ /* 0x0005e20008000805 */
[----:B------:R-:W-:Y:S02]  /*2530*/  UMOV UR4, 0x50 ;  /* 0x0000005000047882 */ /* 0x000fe40000000000 */
[----:B------:R-:W-:Y:S01]  /*2540*/  SHF.L.U32 R2, R8, R2, RZ ;  /* 0x0000000208027219 */ /* 0x000fe200000006ff */
[----:B------:R-:W-:Y:S01]  /*2550*/  ULEA UR4, UR16, UR4, 0x18 ;  /* 0x0000000410047291 */ /* 0x000fe2000f8ec0ff */
[----:B------:R-:W-:Y:S02]  /*2560*/  PRMT R4, R0, 0x654, R4 ;  /* 0x0000065400047816 */ /* 0x000fe40000000004 */
[----:B------:R-:W-:-:S06]  /*2570*/  LOP3.LUT R3, R2, R3, RZ, 0xfc, !PT ;  /* 0x0000000302037212 */ /* 0x000fcc00078efcff */
[----:B------:R2:W-:Y:S01]  /*2580*/  ATOMS.OR RZ, [UR4], R3 ;  /* 0x00000003ffff798c */ /* 0x0005e2000b000004 */
[----:B------:R2:W-:Y:S03]  /*2590*/  SYNCS.ARRIVE.TRANS64.RED.A1T0 RZ, [R4+URZ], RZ ;  /* 0x000000ff04ff79a7 */ /* 0x0005e600081004ff */
[----:B------:R2:W-:Y:S01]  /*25a0*/  ATOMS.XOR RZ, [R5], R8 ;  /* 0x0000000805ff738c */ /* 0x0005e20003800000 */
[----:B------:R-:W-:Y:S05]  /*25b0*/  BRA `(.L_x_41) ;  /* 0x0000000000107947 */ /* 0x000fea0003800000 */
.L_x_34:
[----:B------:R-:W-:Y:S02]  /*25c0*/  MOV R0, 0xffffffff ;  /* 0xffffffff00007802 */ /* 0x000fe40000000f00 */
[----:B------:R-:W-:-:S03]  /*25d0*/  MOV R2, 0x2600 ;  /* 0x0000260000027802 */ /* 0x000fc60000000f00 */
[----:B------:R1:W-:Y:S04]  /*25e0*/  STS [UR5+0x148], R0 ;  /* 0x00014800ff007988 */ /* 0x0003e80008000805 */
[----:B-1----:R-:W-:Y:S05]  /*25f0*/  CALL.REL.NOINC `($__internal_1_$__cuda_sm10x_tcgen05_guardrail_trap_phase_invalid_during_alloc) ;  /* 0x000000c400c87944 */ /* 0x002fea0003c00000 */
.L_x_41:
[----:B------:R-:W-:Y:S05]  /*2600*/  WARPSYNC.ALL ;  /* 0x0000000000007948 */ /* 0x000fea0003800000 */
[----:B------:R-:W-:Y:S01]  /*2610*/  NOP ;  /* 0x0000000000007918 */ /* 0x000fe20000000000 */
[----:B------:R-:W3:Y:S08]  /*2620*/  S2UR UR4, SR_CgaCtaId ;  /* 0x00000000000479c3 */ /* 0x000ef00000008800 */
[----:B------:R-:W-:Y:S06]  /*2630*/  BAR.SYNC.DEFER_BLOCKING 0x2, 0x1a0 ;  /* 0x0086800000007b1d */ /* 0x000fec0000010000 */
[----:B------:R-:W-:Y:S01]  /*2640*/  UMOV UR26, 0x400 ;  /* 0x00000400001a7882 */ /* 0x000fe20000000000 */
[----:B------:R-:W4:Y:S01]  /*2650*/  LDCU UR5, c[0x0][0x624] ;  /* 0x0000c480ff0577ac */ /* 0x000f220008000800 */
[----:B---3--:R-:W-:Y:S01]  /*2660*/  IMAD.U32 R34, RZ, RZ, UR4 ;  /* 0x00000004ff227e24 */ /* 0x008fe2000f8e00ff */
[----:B----4-:R-:W-:-:S04]  /*2670*/  UISETP.GE.AND UP0, UPT, UR71, UR5, UPT ;  /* 0x000000054700728c */ /* 0x010fc8000bf06270 */
[----:B------:R-:W-:-:S13]  /*2680*/  R2UR UR4, R34 ;  /* 0x00000000220472ca */ /* 0x000fda00000e0000 */
[----:B------:R-:W-:-:S04]  /*2690*/  ULEA UR26, UR4, UR26, 0x18 ;  /* 0x0000001a041a7291 */ /* 0x000fc8000f8ec0ff */
[----:B------:R-:W-:-:S04]  /*26a0*/  UIADD3 UR4, UPT, UPT, UR26, 0x18c00, URZ ;  /* 0x00018c001a047890 */ /* 0x000fc8000fffe0ff */
[----:B------:R-:W-:Y:S01]  /*26b0*/  USHF.R.U32.HI UR4, URZ, 0x4, UR4 ;  /* 0x00000004ff047899 */ /* 0x000fe20008011604 */
[----:B------:R-:W3:Y:S03]  /*26c0*/  LDS R35, [UR26+0x148] ;  /* 0x0001481aff237984 */ /* 0x000ee60008000800 */
[----:B------:R-:W-:-:S04]  /*26d0*/  ULOP3.LUT UR4, UR4, 0x3fc0, URZ, 0xc0, !UPT ;  /* 0x00003fc004047892 */ /* 0x000fc8000f8ec0ff */
[----:B------:R-:W-:-:S06]  /*26e0*/  ULOP3.LUT UR4, UR4, 0x10000, URZ, 0xfc, !UPT ;  /* 0x0001000004047892 */ /* 0x000fcc000f8efcff */
[----:B-1----:R-:W-:-:S05]  /*26f0*/  IMAD.U32 R0, RZ, RZ, UR4 ;  /* 0x00000004ff007e24 */ /* 0x002fca000f8e00ff */
[----:B------:R-:W-:Y:S01]  /*2700*/  R2UR UR56, R0 ;  /* 0x00000000003872ca */ /* 0x000fe200000e0000 */
[----:B------:R-:W-:-:S14]  /*2710*/  BRA.U UP0, `(.L_x_44) ;  /* 0x0000002100cc7547 */ /* 0x000fdc000b800000 */
[----:B------:R-:W-:Y:S01]  /*2720*/  R2UR UR4, R7 ;  /* 0x00000000070472ca */ /* 0x000fe200000e0000 */
[----:B------:R-:W-:Y:S01]  /*2730*/  ULOP3.LUT UR5, UR55, 0xffff, URZ, 0xc0, !UPT ;  /* 0x0000ffff37057892 */ /* 0x000fe2000f8ec0ff */
[----:B------:R-:W-:Y:S01]  /*2740*/  HFMA2 R2, -RZ, RZ, 0, 0 ;  /* 0x00000000ff027431 */ /* 0x000fe200000001ff */
[----:B------:R-:W1:Y:S01]  /*2750*/  LDCU UR6, c[0x0][0x38c] ;  /* 0x00007180ff0677ac */ /* 0x000e620008000800 */
[----:B--2---:R-:W-:Y:S02]  /*2760*/  IMAD.U32 R8, RZ, RZ, UR71 ;  /* 0x00000047ff087e24 */ /* 0x004fe4000f8e00ff */
[----:B------:R-:W-:Y:S01]  /*2770*/  IMAD.MOV.U32 R6, RZ, RZ, RZ ;  /* 0x000000ffff067224 */ /* 0x000fe200078e00ff */
[----:B------:R-:W-:Y:S01]  /*2780*/  ULOP3.LUT UR7, UR55, 0xffff, URZ, 0xc0, !UPT ;  /* 0x0000ffff37077892 */ /* 0x000fe2000f8ec0ff */
[----:B------:R-:W-:Y:S01]  /*2790*/  IMAD.U32 R11, RZ, RZ, UR5 ;  /* 0x00000005ff0b7e24 */ /* 0x000fe2000f8e00ff */
[----:B------:R-:W-:Y:S02]  /*27a0*/  UIADD3 UR5, UPT, UPT, UR26, 0x80, URZ ;  /* 0x000000801a057890 */ /* 0x000fe4000fffe0ff */
[----:B------:R-:W-:-:S02]  /*27b0*/  ULOP3.LUT UR69, UR55, 0xffff, URZ, 0xc0, !UPT ;  /* 0x0000ffff37457892 */ /* 0x000fc4000f8ec0ff */
[----:B------:R-:W-:Y:S01]  /*27c0*/  UISETP.NE.AND UP0, UPT, UR4, URZ, UPT ;  /* 0x000000ff0400728c */ /* 0x000fe2000bf05270 */
[----:B------:R-:W-:Y:S01]  /*27d0*/  MOV R12, UR7 ;  /* 0x00000007000c7c02 */ /* 0x000fe20008000f00 */
[----:B------:R-:W-:Y:S01]  /*27e0*/  ULOP3.LUT UR4, UR55, 0xffff, URZ, 0xc0, !UPT ;  /* 0x0000ffff37047892 */ /* 0x000fe2000f8ec0ff */
[----:B------:R-:W-:Y:S01]  /*27f0*/  MOV R19, UR5 ;  /* 0x0000000500137c02 */ /* 0x000fe20008000f00 */
[----:B------:R-:W-:Y:S02]  /*2800*/  UIADD3 UR5, UPT, UPT, UR26, 0x10, URZ ;  /* 0x000000101a057890 */ /* 0x000fe4000fffe0ff */
[----:B------:R-:W-:Y:S02]  /*2810*/  UIADD3 UR7, UPT, UPT, UR26, 0x18, URZ ;  /* 0x000000181a077890 */ /* 0x000fe4000fffe0ff */
[----:B------:R-:W-:Y:S01]  /*2820*/  IMAD.U32 R17, RZ, RZ, UR4 ;  /* 0x00000004ff117e24 */ /* 0x000fe2000f8e00ff */
[----:B------:R-:W-:Y:S01]  /*2830*/  MOV R10, UR4 ;  /* 0x00000004000a7c02 */ /* 0x000fe20008000f00 */
[----:B------:R-:W-:Y:S01]  /*2840*/  UIADD3 UR4, UPT, UPT, UR26, 0x88, URZ ;  /* 0x000000881a047890 */ /* 0x000fe2000fffe0ff */
[----:B------:R-:W-:Y:S01]  /*2850*/  MOV R16, UR5 ;  /* 0x0000000500107c02 */ /* 0x000fe20008000f00 */
[----:B------:R-:W-:Y:S01]  /*2860*/  UIADD3 UR5, UPT, UPT, UR26, 0xc8, URZ ;  /* 0x000000c81a057890 */ /* 0x000fe2000fffe0ff */
[----:B------:R-:W-:Y:S01]  /*2870*/  IMAD.U32 R15, RZ, RZ, UR7 ;  /* 0x00000007ff0f7e24 */ /* 0x000fe2000f8e00ff */
[----:B-1----:R-:W-:-:S02]  /*2880*/  UISETP.GT.AND UP1, UPT, UR6, URZ, UPT ;  /* 0x000000ff0600728c */ /* 0x002fc4000bf24270 */
[----:B------:R-:W-:Y:S01]  /*2890*/  IMAD.U32 R18, RZ, RZ, UR4 ;  /* 0x00000004ff127e24 */ /* 0x000fe2000f8e00ff */
[----:B------:R-:W-:Y:S01]  /*28a0*/  UIADD3 UR4, UPT, UPT, UR26, 0xc0, URZ ;  /* 0x000000c01a047890 */ /* 0x000fe2000fffe0ff */
[----:B------:R-:W-:Y:S01]  /*28b0*/  IMAD.U32 R13, RZ, RZ, UR5 ;  /* 0x00000005ff0d7e24 */ /* 0x000fe2000f8e00ff */
[----:B------:R-:W-:Y:S02]  /*28c0*/  UIADD3 UR5, UPT, UPT, UR6, -0x1, URZ ;  /* 0xffffffff06057890 */ /* 0x000fe4000fffe0ff */
[----:B------:R-:W-:Y:S02]  /*28d0*/  ULOP3.LUT UR67, UR55, 0xffff, URZ, 0xc0, !UPT ;  /* 0x0000ffff37437892 */ /* 0x000fe4000f8ec0ff */
[----:B------:R-:W-:Y:S01]  /*28e0*/  MOV R14, UR4 ;  /* 0x00000004000e7c02 */ /* 0x000fe20008000f00 */
[----:B------:R-:W-:Y:S02]  /*28f0*/  UIADD3 UR4, UPT, UPT, -UR6, URZ, URZ ;  /* 0x000000ff06047290 */ /* 0x000fe4000fffe1ff */
[----:B------:R-:W-:-:S02]  /*2900*/  USHF.R.S32.HI UR66, URZ, 0x1f, UR5 ;  /* 0x0000001fff427899 */ /* 0x000fc40008011405 */
[----:B------:R-:W-:Y:S02]  /*2910*/  USHF.R.S32.HI UR4, URZ, 0x1f, UR4 ;  /* 0x0000001fff047899 */ /* 0x000fe40008011404 */
[----:B------:R-:W-:Y:S02]  /*2920*/  ULEA.HI UR66, UR66, UR5, URZ, 0x7 ;  /* 0x0000000542427291 */ /* 0x000fe4000f8f38ff */
[----:B------:R-:W-:Y:S02]  /*2930*/  ULEA.HI UR4, UR4, -UR6, URZ, 0x7 ;  /* 0x8000000604047291 */ /* 0x000fe4000f8f38ff */
[----:B------:R-:W-:Y:S02]  /*2940*/  USHF.R.S32.HI UR66, URZ, 0x7, UR66 ;  /* 0x00000007ff427899 */ /* 0x000fe40008011442 */
[----:B------:R-:W-:Y:S02]  /*2950*/  USHF.R.S32.HI UR4, URZ, 0x7, UR4 ;  /* 0x00000007ff047899 */ /* 0x000fe40008011404 */
[----:B------:R-:W-:-:S02]  /*2960*/  UIADD3 UR54, UPT, UPT, UR56, 0x2, URZ ;  /* 0x0000000238367890 */ /* 0x000fc4000fffe0ff */
[----:B------:R-:W-:Y:S02]  /*2970*/  UIADD3 UR52, UPT, UPT, UR56, 0x4, URZ ;  /* 0x0000000438347890 */ /* 0x000fe4000fffe0ff */
[----:B------:R-:W-:Y:S02]  /*2980*/  UIADD3 UR50, UPT, UPT, UR56, 0x6, URZ ;  /* 0x0000000638327890 */ /* 0x000fe4000fffe0ff */
[----:B------:R-:W-:Y:S02]  /*2990*/  UIADD3 UR48, UPT, UPT, UR56, 0x400, URZ ;  /* 0x0000040038307890 */ /* 0x000fe4000fffe0ff */
[----:B------:R-:W-:Y:S02]  /*29a0*/  UIADD3 UR46, UPT, UPT, UR56, 0x402, URZ ;  /* 0x00000402382e7890 */ /* 0x000fe4000fffe0ff */
[----:B------:R-:W-:Y:S02]  /*29b0*/  UIADD3 UR44, UPT, UPT, UR56, 0x404, URZ ;  /* 0x00000404382c7890 */ /* 0x000fe4000fffe0ff */
[----:B------:R-:W-:Y:S01]  /*29c0*/  UIADD3 UR42, UPT, UPT, UR56, 0x406, URZ ;  /* 0x00000406382a7890 */ /* 0x000fe2000fffe0ff */
[----:B------:R-:W-:Y:S01]  /*29d0*/  UMOV UR22, URZ ;  /* 0x000000ff00167c82 */ /* 0x000fe20008000000 */
[----:B------:R-:W-:Y:S01]  /*29e0*/  UMOV UR20, URZ ;  /* 0x000000ff00147c82 */ /* 0x000fe20008000000 */
[----:B------:R-:W-:-:S02]  /*29f0*/  UIADD3 UR65, UPT, UPT, UR26, 0x20, URZ ;  /* 0x000000201a417890 */ /* 0x000fc4000fffe0ff */
[----:B------:R-:W-:Y:S02]  /*2a00*/  UIADD3 UR70, UPT, UPT, UR26, 0x80, URZ ;  /* 0x000000801a467890 */ /* 0x000fe4000fffe0ff */
[----:B------:R-:W-:Y:S01]  /*2a10*/  UIADD3 UR68, UPT, UPT, UR26, 0x88, URZ ;  /* 0x000000881a447890 */ /* 0x000fe2000fffe0ff */
[----:B------:R-:W-:Y:S01]  /*2a20*/  UMOV UR57, 0x40004040 ;  /* 0x4000404000397882 */ /* 0x000fe20000000000 */
[----:B------:R-:W-:Y:S01]  /*2a30*/  UMOV UR55, 0x40004040 ;  /* 0x4000404000377882 */ /* 0x000fe20000000000 */
[----:B------:R-:W-:Y:S01]  /*2a40*/  UMOV UR53, 0x40004040 ;  /* 0x4000404000357882 */ /* 0x000fe20000000000 */
[----:B------:R-:W-:Y:S01]  /*2a50*/  UMOV UR51, 0x40004040 ;  /* 0x4000404000337882 */ /* 0x000fe20000000000 */
[----:B------:R-:W-:Y:S01]  /*2a60*/  UMOV UR49, 0x40004040 ;  /* 0x4000404000317882 */ /* 0x000fe20000000000 */
[----:B------:R-:W-:Y:S01]  /*2a70*/  UMOV UR47, 0x40004040 ;  /* 0x40004040002f7882 */ /* 0x000fe20000000000 */
[----:B------:R-:W-:Y:S01]  /*2a80*/  UMOV UR45, 0x40004040 ;  /* 0x40004040002d7882 */ /* 0x000fe20000000000 */
[----:B------:R-:W-:Y:S01]  /*2a90*/  @!UP1 ULOP3.LUT UR66, URZ, UR4, URZ, 0x33, !UPT ;  /* 0x00000004ff429292 */ /* 0x000fe2000f8e33ff */
[----:B------:R-:W-:Y:S01]  /*2aa0*/  UMOV UR43, 0x40004040 ;  /* 0x40004040002b7882 */ /* 0x000fe20000000000 */
[----:B------:R-:W-:Y:S01]  /*2ab0*/  UMOV UR76, 0x0 ;  /* 0x00000000004c7882 */ /* 0x000fe20000000000 */
[----:B------:R-:W-:Y:S01]  /*2ac0*/  UMOV UR77, 0x10200010 ;  /* 0x10200010004d7882 */ /* 0x000fe20000000000 */
[----:B------:R-:W-:Y:S01]  /*2ad0*/  UMOV UR74, 0x0 ;  /* 0x00000000004a7882 */ /* 0x000fe20000000000 */
[----:B------:R-:W-:Y:S01]  /*2ae0*/  UMOV UR75, 0x10200010 ;  /* 0x10200010004b7882 */ /* 0x000fe20000000000 */
[----:B------:R-:W-:Y:S01]  /*2af0*/  UMOV UR72, 0x0 ;  /* 0x0000000000487882 */ /* 0x000fe20000000000 */
[----:B------:R-:W-:-:S05]  /*2b00*/  UMOV UR73, 0x10200010 ;  /* 0x1020001000497882 */ /* 0x000fca0000000000 */
.L_x_62:
[----:B-1----:R-:W1:Y:S02]  /*2b10*/  S2UR UR4, SR_CgaSize ;  /* 0x00000000000479c3 */ /* 0x002e640000008a00 */
[----:B-1----:R-:W-:-:S12]  /*2b20*/  UIMAD UR4, UR4, -0xa0, URZ ;  /* 0xffffff60040478a4 */ /* 0x002fd8000f8e02ff */
[----:B------:R-:W1:Y:S01]  /*2b30*/  LDCU UR4, c[0x0][UR4+0x2c0] ;  /* 0x00005800040477ac */ /* 0x000e620008000800 */
[----:B------:R-:W-:-:S13]  /*2b40*/  R2UR UR5, R8 ;  /* 0x00000000080572ca */ /* 0x000fda00000e0000 */
[----:B-1----:R-:W-:-:S06]  /*2b50*/  UIADD3 UR4, UPT, UPT, UR4, UR5, URZ ;  /* 0x0000000504047290 */ /* 0x002fcc000fffe0ff */
[----:B------:R-:W-:Y:S01]  /*2b60*/  IMAD.U32 R9, RZ, RZ, UR4 ;  /* 0x00000004ff097e24 */ /* 0x000fe2000f8e00ff */
[----:B------:R-:W-:Y:S01]  /*2b70*/  MOV R8, UR4 ;  /* 0x0000000400087c02 */ /* 0x000fe20008000f00 */
[----:B------:R-:W-:Y:S06]  /*2b80*/  BRA.U UP0, `(.L_x_45) ;  /* 0x0000001d00a07547 */ /* 0x000fec000b800000 */
[----:B------:R-:W-:-:S04]  /*2b90*/  SHF.L.U32 R0, R6, 0x1f, RZ ;  /* 0x0000001f06007819 */ /* 0x000fc800000006ff */
[----:B------:R-:W1:Y:S02]  /*2ba0*/  SYNCS.PHASECHK.TRANS64.TRYWAIT P0, [UR26], R0 ;  /* 0x00000000ff0075a7 */ /* 0x000e64000800111a */
[----:B-1----:R-:W-:Y:S05]  /*2bb0*/  @!P0 BRA `(.L_x_46) ;  /* 0x000000b000d88947 */ /* 0x002fea0003800000 */
.L_x_122:
[----:B------:R-:W-:Y:S02]  /*2bc0*/  USHF.L.U32 UR4, UR22, 0x1f, URZ ;  /* 0x0000001f16047899 */ /* 0x000fe400080006ff */
[----:B------:R-:W-:-:S04]  /*2bd0*/  ULEA UR21, UR20, UR26, 0x3 ;  /* 0x0000001a14157291 */ /* 0x000fc8000f8e18ff */
[----:B-1----:R-:W-:-:S05]  /*2be0*/  MOV R3, UR4 ;  /* 0x0000000400037c02 */ /* 0x002fca0008000f00 */
[----:B------:R-:W1:Y:S02]  /*2bf0*/  SYNCS.PHASECHK.TRANS64.TRYWAIT P0, [UR21+0x20], R3 ;  /* 0x00002003ff0075a7 */ /* 0x000e640008001115 */
[----:B-1----:R-:W-:Y:S05]  /*2c00*/  @!P0 BRA `(.L_x_47) ;  /* 0x000000b000e48947 */ /* 0x002fea0003800000 */
.L_x_124:
[----:B------:R-:W-:Y:S01]  /*2c10*/  ULEA UR4, UR20, UR26, 0xe ;  /* 0x0000001a14047291 */ /* 0x000fe2000f8e70ff */
[----:B-1----:R-:W-:Y:S01]  /*2c20*/  IMAD.MOV.U32 R3, RZ, RZ, RZ ;  /* 0x000000ffff037224 */ /* 0x002fe200078e00ff */
[----:B------:R-:W-:Y:S01]  /*2c30*/  UIADD3 UR56, UPT, UPT, UR56, -0x800, URZ ;  /* 0xfffff80038387890 */ /* 0x000fe2000fffe0ff */
[----:B------:R-:W-:Y:S01]  /*2c40*/  R2UR UR27, R19 ;  /* 0x00000000131b72ca */ /* 0x000fe200000e0000 */
[----:B------:R-:W-:Y:S01]  /*2c50*/  UIADD3 UR4, UPT, UPT, UR4, 0x20c00, URZ ;  /* 0x00020c0004047890 */ /* 0x000fe2000fffe0ff */
[----:B------:R-:W-:Y:S01]  /*2c60*/  IMAD.MOV.U32 R20, RZ, RZ, 0x80 ;  /* 0x00000080ff147424 */ /* 0x000fe200078e00ff */
[C---:B------:R-:W-:Y:S01]  /*2c70*/  R2UR UR7, R3.reuse ;  /* 0x00000000030772ca */ /* 0x040fe200000e0000 */
[----:B------:R-:W-:Y:S01]  /*2c80*/  UIADD3 UR6, UPT, UPT, UR56, 0x800, URZ ;  /* 0x0000080038067890 */ /* 0x000fe2000fffe0ff */
[C---:B------:R-:W-:Y:S01]  /*2c90*/  R2UR UR10, R3.reuse ;  /* 0x00000000030a72ca */ /* 0x040fe200000e0000 */
[----:B------:R-:W-:Y:S01]  /*2ca0*/  USHF.R.U32.HI UR4, URZ, 0x4, UR4 ;  /* 0x00000004ff047899 */ /* 0x000fe20008011604 */
[----:B------:R-:W-:Y:S01]  /*2cb0*/  R2UR UR23, R3 ;  /* 0x00000000031772ca */ /* 0x000fe200000e0000 */
[----:B------:R-:W-:Y:S01]  /*2cc0*/  UMOV UR24, 0x0 ;  /* 0x0000000000187882 */ /* 0x000fe20000000000 */
[----:B------:R-:W-:Y:S01]  /*2cd0*/  UMOV UR25, 0x10200010 ;  /* 0x1020001000197882 */ /* 0x000fe20000000000 */
[----:B------:R-:W-:Y:S01]  /*2ce0*/  ULOP3.LUT UR4, UR4, 0x3fc0, URZ, 0xc0, !UPT ;  /* 0x00003fc004047892 */ /* 0x000fe2000f8ec0ff */
[----:B------:R-:W-:Y:S01]  /*2cf0*/  UMOV UR5, 0x40004040 ;  /* 0x4000404000057882 */ /* 0x000fe20000000000 */
[----:B------:R-:W-:-:S02]  /*2d00*/  UIADD3 UR54, UPT, UPT, UR54, -0x800, URZ ;  /* 0xfffff80036367890 */ /* 0x000fc4000fffe0ff */
[----:B------:R-:W-:Y:S02]  /*2d10*/  ULOP3.LUT UR4, UR4, 0x10000, URZ, 0xfc, !UPT ;  /* 0x0001000004047892 */ /* 0x000fe4000f8efcff */
[----:B------:R-:W-:Y:S02]  /*2d20*/  UIADD3 UR52, UPT, UPT, UR52, -0x800, URZ ;  /* 0xfffff80034347890 */ /* 0x000fe4000fffe0ff */
[----:B------:R-:W-:Y:S02]  /*2d30*/  UIADD3 UR18, UPT, UPT, UR4, 0x2, URZ ;  /* 0x0000000204127890 */ /* 0x000fe4000fffe0ff */
[----:B------:R-:W-:Y:S02]  /*2d40*/  UIADD3 UR16, UPT, UPT, UR4, 0x4, URZ ;  /* 0x0000000404107890 */ /* 0x000fe4000fffe0ff */
[----:B------:R-:W-:Y:S01]  /*2d50*/  UIADD3 UR50, UPT, UPT, UR50, -0x800, URZ ;  /* 0xfffff80032327890 */ /* 0x000fe2000fffe0ff */
[----:B------:R1:W-:Y:S01]  /*2d60*/  UTCHMMA.2CTA gdesc[UR56], gdesc[UR4], tmem[UR7], tmem[UR24], idesc[UR25], !UPT ;  /* 0x00ff1804380075ea */ /* 0x0003e2000fa00007 */
[----:B------:R-:W-:Y:S01]  /*2d70*/  UIADD3 UR14, UPT, UPT, UR4, 0x6, URZ ;  /* 0x00000006040e7890 */ /* 0x000fe2000fffe0ff */
[----:B------:R-:W-:Y:S01]  /*2d80*/  UMOV UR19, 0x40004040 ;  /* 0x4000404000137882 */ /* 0x000fe20000000000 */
[----:B------:R-:W-:Y:S01]  /*2d90*/  UMOV UR17, 0x40004040 ;  /* 0x4000404000117882 */ /* 0x000fe20000000000 */
[----:B------:R-:W-:Y:S01]  /*2da0*/  UMOV UR15, 0x40004040 ;  /* 0x40004040000f7882 */ /* 0x000fe20000000000 */
[----:B------:R-:W-:-:S02]  /*2db0*/  UIADD3 UR48, UPT, UPT, UR48, -0x800, URZ ;  /* 0xfffff80030307890 */ /* 0x000fc4000fffe0ff */
[----:B------:R-:W-:Y:S02]  /*2dc0*/  UIADD3 UR12, UPT, UPT, UR4, 0x200, URZ ;  /* 0x00000200040c7890 */ /* 0x000fe4000fffe0ff */
[----:B------:R-:W-:Y:S02]  /*2dd0*/  UIADD3 UR46, UPT, UPT, UR46, -0x800, URZ ;  /* 0xfffff8002e2e7890 */ /* 0x000fe4000fffe0ff */
[----:B------:R-:W-:Y:S02]  /*2de0*/  UIADD3 UR8, UPT, UPT, UR4, 0x202, URZ ;  /* 0x0000020204087890 */ /* 0x000fe4000fffe0ff */
[----:B------:R-:W-:Y:S01]  /*2df0*/  UIADD3 UR44, UPT, UPT, UR44, -0x800, URZ ;  /* 0xfffff8002c2c7890 */ /* 0x000fe2000fffe0ff */
[----:B------:R-:W-:Y:S01]  /*2e00*/  UMOV UR13, 0x40004040 ;  /* 0x40004040000d7882 */ /* 0x000fe20000000000 */
[----:B------:R-:W-:Y:S01]  /*2e10*/  UMOV UR9, 0x40004040 ;  /* 0x4000404000097882 */ /* 0x000fe20000000000 */
[----:B------:R-:W-:Y:S01]  /*2e20*/  UIADD3 UR42, UPT, UPT, UR42, -0x800, URZ ;  /* 0xfffff8002a2a7890 */ /* 0x000fe2000fffe0ff */
[----:B------:R-:W-:Y:S01]  /*2e30*/  UMOV UR28, 0x0 ;  /* 0x00000000001c7882 */ /* 0x000fe20000000000 */
[----:B------:R-:W-:Y:S01]  /*2e40*/  UMOV UR29, 0x10200010 ;  /* 0x10200010001d7882 */ /* 0x000fe20000000000 */
[----:B------:R-:W-:Y:S01]  /*2e50*/  UMOV UR11, 0x40004040 ;  /* 0x40004040000b7882 */ /* 0x000fe20000000000 */
[----:B-1----:R-:W-:Y:S01]  /*2e60*/  UMOV UR56, UR6 ;  /* 0x0000000600387c82 */ /* 0x002fe20008000000 */
[----:B------:R-:W-:-:S13]  /*2e70*/  R2UR UR6, R3 ;  /* 0x00000000030672ca */ /* 0x000fda00000e0000 */
[----:B------:R-:W-:Y:S01]  /*2e80*/  UTCHMMA.2CTA gdesc[UR54], gdesc[UR18], tmem[UR6], tmem[UR24], idesc[UR25], UPT ;  /* 0x00ff1812360075ea */ /* 0x000fe2000ba00006 */
[----:B------:R-:W-:Y:S01]  /*2e90*/  UTCHMMA.2CTA gdesc[UR52], gdesc[UR16], tmem[UR7], tmem[UR24], idesc[UR25], UPT ;  /* 0x00ff1810340075ea */ /* 0x000fe2000ba00007 */
[----:B------:R1:W-:Y:S01]  /*2ea0*/  UTCHMMA.2CTA gdesc[UR50], gdesc[UR14], tmem[UR6], tmem[UR24], idesc[UR25], UPT ;  /* 0x00ff180e320075ea */ /* 0x0003e2000ba00006 */
[----:B------:R2:W-:Y:S01]  /*2eb0*/  UTCHMMA.2CTA gdesc[UR48], gdesc[UR12], tmem[UR7], tmem[UR24], idesc[UR25], UPT ;  /* 0x00ff180c300075ea */ /* 0x0005e2000ba00007 */
[----:B------:R4:W-:Y:S01]  /*2ec0*/  UTCHMMA.2CTA gdesc[UR46], gdesc[UR8], tmem[UR10], tmem[UR24], idesc[UR25], UPT ;  /* 0x00ff18082e0075ea */ /* 0x0009e2000ba0000a */
[----:B-1----:R-:W-:Y:S01]  /*2ed0*/  UIADD3 UR6, UPT, UPT, UR4, 0x204, URZ ;  /* 0x0000020404067890 */ /* 0x002fe2000fffe0ff */
[----:B--2---:R-:W-:Y:S01]  /*2ee0*/  UMOV UR7, 0x40004040 ;  /* 0x4000404000077882 */ /* 0x004fe20000000000 */
[----:B----4-:R-:W-:-:S07]  /*2ef0*/  UIADD3 UR10, UPT, UPT, UR4, 0x206, URZ ;  /* 0x00000206040a7890 */ /* 0x010fce000fffe0ff */
[----:B------:R1:W-:Y:S02]  /*2f00*/  UTCHMMA.2CTA gdesc[UR44], gdesc[UR6], tmem[UR23], tmem[UR24], idesc[UR25], UPT ;  /* 0x00ff18062c0075ea */ /* 0x0003e4000ba00017 */
[----:B-1----:R-:W-:Y:S01]  /*2f10*/  R2UR UR24, R3 ;  /* 0x00000000031872ca */ /* 0x002fe200000e0000 */
[----:B------:R-:W-:-:S12]  /*2f20*/  UMOV UR25, 0x3 ;  /* 0x0000000300197882 */ /* 0x000fd80000000000 */
[----:B------:R1:W-:Y:S01]  /*2f30*/  UTCHMMA.2CTA gdesc[UR42], gdesc[UR10], tmem[UR24], tmem[UR28], idesc[UR29], UPT ;  /* 0x00ff1c0a2a0075ea */ /* 0x0003e2000ba00018 */
[----:B------:R1:W-:Y:S01]  /*2f40*/  UTCBAR.2CTA.MULTICAST [UR27], URZ, UR25 ;  /* 0x000000ff1b0073e9 */ /* 0x0003e20008200819 */
[----:B------:R-:W2:Y:S02]  /*2f50*/  SYNCS.PHASECHK.TRANS64.TRYWAIT P0, [UR26+0x8], R0 ;  /* 0x00000800ff0075a7 */ /* 0x000ea4000800111a */
[----:B-12---:R-:W-:Y:S05]  /*2f60*/  @!P0 BRA `(.L_x_48) ;  /* 0x000000b0002c8947 */ /* 0x006fea0003800000 */
.L_x_126:
[----:B------:R-:W-:Y:S01]  /*2f70*/  R2UR UR23, R20 ;  /* 0x00000000141772ca */ /* 0x000fe200000e0000 */
[----:B------:R-:W-:Y:S01]  /*2f80*/  IMAD.MOV.U32 R0, RZ, RZ, 0x80 ;  /* 0x00000080ff007424 */ /* 0x000fe200078e00ff */
[----:B------:R-:W-:Y:S01]  /*2f90*/  UMOV UR24, 0x0 ;  /* 0x0000000000187882 */ /* 0x000fe20000000000 */
[----:B------:R-:W-:Y:S01]  /*2fa0*/  UMOV UR25, 0x10200010 ;  /* 0x1020001000197882 */ /* 0x000fe20000000000 */
[----:B------:R-:W-:Y:S01]  /*2fb0*/  UIADD3 UR54, UPT, UPT, UR54, 0x800, URZ ;  /* 0x0000080036367890 */ /* 0x000fe2000fffe0ff */
[----:B------:R-:W-:Y:S01]  /*2fc0*/  R2UR UR27, R17 ;  /* 0x00000000111b72ca */ /* 0x000fe200000e0000 */
[----:B------:R-:W-:Y:S02]  /*2fd0*/  UIADD3 UR52, UPT, UPT, UR52, 0x800, URZ ;  /* 0x0000080034347890 */ /* 0x000fe4000fffe0ff */
[----:B------:R-:W-:Y:S02]  /*2fe0*/  UIADD3 UR50, UPT, UPT, UR50, 0x800, URZ ;  /* 0x0000080032327890 */ /* 0x000fe4000fffe0ff */
[----:B------:R-:W-:Y:S01]  /*2ff0*/  UIADD3 UR48, UPT, UPT, UR48, 0x800, URZ ;  /* 0x0000080030307890 */ /* 0x000fe2000fffe0ff */
[----:B------:R-:W-:-:S02]  /*3000*/  UMOV UR28, 0x0 ;  /* 0x00000000001c7882 */ /* 0x000fc40000000000 */
[----:B------:R2:W-:Y:S01]  /*3010*/  UTCHMMA.2CTA gdesc[UR56], gdesc[UR4], tmem[UR23], tmem[UR24], idesc[UR25], !UPT ;  /* 0x00ff1804380075ea */ /* 0x0005e2000fa00017 */
[----:B------:R-:W-:Y:S01]  /*3020*/  UMOV UR29, 0x10200010 ;  /* 0x10200010001d7882 */ /* 0x000fe20000000000 */
[----:B------:R-:W-:Y:S01]  /*3030*/  UMOV UR30, 0x0 ;  /* 0x00000000001e7882 */ /* 0x000fe20000000000 */
[----:B------:R-:W-:Y:S01]  /*3040*/  UMOV UR31, 0x10200010 ;  /* 0x10200010001f7882 */ /* 0x000fe20000000000 */
[----:B------:R-:W-:Y:S02]  /*3050*/  UIADD3 UR46, UPT, UPT, UR46, 0x800, URZ ;  /* 0x000008002e2e7890 */ /* 0x000fe4000fffe0ff */
[----:B------:R-:W-:Y:S02]  /*3060*/  UIADD3 UR44, UPT, UPT, UR44, 0x800, URZ ;  /* 0x000008002c2c7890 */ /* 0x000fe4000fffe0ff */
[----:B------:R-:W-:Y:S01]  /*3070*/  UIADD3 UR42, UPT, UPT, UR42, 0x800, URZ ;  /* 0x000008002a2a7890 */ /* 0x000fe2000fffe0ff */
[C---:B--2---:R-:W-:Y:S02]  /*3080*/  R2UR UR25, R0.reuse ;  /* 0x00000000001972ca */ /* 0x044fe400000e0000 */
[----:B------:R-:W-:-:S02]  /*3090*/  R2UR UR24, R0 ;  /* 0x00000000001872ca */ /* 0x000fc400000e0000 */
[C---:B------:R-:W-:Y:S02]  /*30a0*/  R2UR UR23, R0.reuse ;  /* 0x00000000001772ca */ /* 0x040fe400000e0000 */
[C---:B------:R-:W-:Y:S02]  /*30b0*/  R2UR UR5, R0.reuse ;  /* 0x00000000000572ca */ /* 0x040fe400000e0000 */
[----:B------:R-:W-:-:S05]  /*30c0*/  R2UR UR4, R0 ;  /* 0x00000000000472ca */ /* 0x000fca00000e0000 */
[----:B------:R2:W-:Y:S02]  /*30d0*/  UTCHMMA.2CTA gdesc[UR54], gdesc[UR18], tmem[UR25], tmem[UR28], idesc[UR29], UPT ;  /* 0x00ff1c12360075ea */ /* 0x0005e4000ba00019 */
[----:B------:R-:W-:Y:S02]  /*30e0*/  UTCHMMA.2CTA gdesc[UR52], gdesc[UR16], tmem[UR24], tmem[UR30], idesc[UR31], UPT ;  /* 0x00ff1e10340075ea */ /* 0x000fe4000ba00018 */
[----:B------:R4:W-:Y:S02]  /*30f0*/  UTCHMMA.2CTA gdesc[UR50], gdesc[UR14], tmem[UR23], tmem[UR30], idesc[UR31], UPT ;  /* 0x00ff1e0e320075ea */ /* 0x0009e4000ba00017 */
[----:B------:R5:W-:Y:S02]  /*3100*/  UTCHMMA.2CTA gdesc[UR48], gdesc[UR12], tmem[UR5], tmem[UR30], idesc[UR31], UPT ;  /* 0x00ff1e0c300075ea */ /* 0x000be4000ba00005 */
[----:B------:R1:W-:Y:S01]  /*3110*/  UTCHMMA.2CTA gdesc[UR46], gdesc[UR8], tmem[UR4], tmem[UR30], idesc[UR31], UPT ;  /* 0x00ff1e082e0075ea */ /* 0x0003e2000ba00004 */
[----:B--2---:R-:W-:Y:S02]  /*3120*/  R2UR UR28, R18 ;  /* 0x00000000121c72ca */ /* 0x004fe400000e0000 */
[----:B----4-:R-:W-:-:S02]  /*3130*/  R2UR UR14, R0 ;  /* 0x00000000000e72ca */ /* 0x010fc400000e0000 */
[----:B-----5:R-:W-:Y:S01]  /*3140*/  R2UR UR12, R0 ;  /* 0x00000000000c72ca */ /* 0x020fe200000e0000 */
[----:B------:R-:W-:Y:S01]  /*3150*/  UIADD3 UR5, UPT, UPT, UR21, 0x50, URZ ;  /* 0x0000005015057890 */ /* 0x000fe2000fffe0ff */
[----:B-1----:R-:W-:Y:S01]  /*3160*/  UMOV UR9, 0x3 ;  /* 0x0000000300097882 */ /* 0x002fe20000000000 */
[----:B------:R-:W-:-:S04]  /*3170*/  UIADD3 UR4, UPT, UPT, UR20, 0x1, URZ ;  /* 0x0000000114047890 */ /* 0x000fc8000fffe0ff */
[----:B------:R-:W-:-:S04]  /*3180*/  UISETP.NE.AND UP1, UPT, UR4, 0x6, UPT ;  /* 0x000000060400788c */ /* 0x000fc8000bf25270 */
[----:B------:R1:W-:Y:S01]  /*3190*/  UTCHMMA.2CTA gdesc[UR44], gdesc[UR6], tmem[UR14], tmem[UR30], idesc[UR31], UPT ;  /* 0x00ff1e062c0075ea */ /* 0x0003e2000ba0000e */
[----:B------:R-:W-:Y:S01]  /*31a0*/  USEL UR8, URZ, 0x1, UP1 ;  /* 0x00000001ff087887 */ /* 0x000fe20008800000 */
[----:B------:R2:W-:Y:S01]  /*31b0*/  UTCHMMA.2CTA gdesc[UR42], gdesc[UR10], tmem[UR12], tmem[UR30], idesc[UR31], UPT ;  /* 0x00ff1e0a2a0075ea */ /* 0x0005e2000ba0000c */
[----:B------:R2:W-:Y:S01]  /*31c0*/  UTCBAR.2CTA.MULTICAST [UR28], URZ, UR9 ;  /* 0x000000ff1c0073e9 */ /* 0x0005e20008200809 */
[----:B------:R2:W-:Y:S01]  /*31d0*/  UTCBAR.2CTA.MULTICAST [UR5], URZ, UR27 ;  /* 0x000000ff050073e9 */ /* 0x0005e2000820081b */
[----:B------:R-:W-:Y:S02]  /*31e0*/  ULOP3.LUT UR8, UR22, UR8, URZ, 0x3c, !UPT ;  /* 0x0000000816087292 */ /* 0x000fe4000f8e3cff */
[----:B-1----:R-:W-:Y:S02]  /*31f0*/  USEL UR6, UR4, URZ, UP1 ;  /* 0x000000ff04067287 */ /* 0x002fe40008800000 */
[----:B------:R-:W-:Y:S01]  /*3200*/  UISETP.GE.AND UP1, UPT, UR66, 0x1, UPT ;  /* 0x000000014200788c */ /* 0x000fe2000bf26270 */
[----:B------:R-:W-:-:S08]  /*3210*/  UMOV UR4, URZ ;  /* 0x000000ff00047c82 */ /* 0x000fd00008000000 */
[----:B------:R-:W-:Y:S05]  /*3220*/  BRA.U !UP1, `(.L_x_49) ;  /* 0x0000000d09c47547 */ /* 0x000fea000b800000 */
[----:B------:R-:W-:Y:S02]  /*3230*/  HFMA2 R31, -RZ, RZ, 0, 1.4781951904296875e-05 ;  /* 0x000000f8ff1f7431 */ /* 0x000fe400000001ff */
[----:B------:R-:W-:Y:S02]  /*3240*/  IMAD.MOV.U32 R33, RZ, RZ, 0xf0 ;  /* 0x000000f0ff217424 */ /* 0x000fe400078e00ff */
[----:B------:R-:W-:Y:S02]  /*3250*/  HFMA2 R27, -RZ, RZ, 0, 7.62939453125e-06 ;  /* 0x00000080ff1b7431 */ /* 0x000fe400000001ff */
[----:B------:R-:W-:Y:S02]  /*3260*/  IMAD.MOV.U32 R32, RZ, RZ, 0x180 ;  /* 0x00000180ff207424 */ /* 0x000fe400078e00ff */
[----:B------:R-:W-:Y:S02]  /*3270*/  HFMA2 R23, -RZ, RZ, 0, 7.62939453125e-06 ;  /* 0x00000080ff177431 */ /* 0x000fe400000001ff */
[----:B------:R-:W-:Y:S01]  /*3280*/  IMAD.MOV.U32 R30, RZ, RZ, 0x180 ;  /* 0x00000180ff1e7424 */ /* 0x000fe200078e00ff */
[----:B------:R-:W-:Y:S01]  /*3290*/  MOV R29, 0x80 ;  /* 0x00000080001d7802 */ /* 0x000fe20000000f00 */
[----:B------:R-:W-:Y:S01]  /*32a0*/  IMAD.MOV.U32 R28, RZ, RZ, 0x80 ;  /* 0x00000080ff1c7424 */ /* 0x000fe200078e00ff */
[----:B------:R-:W-:Y:S01]  /*32b0*/  MOV R25, 0x80 ;  /* 0x0000008000197802 */ /* 0x000fe20000000f00 */
[----:B------:R-:W-:Y:S01]  /*32c0*/  IMAD.MOV.U32 R26, RZ, RZ, 0x80 ;  /* 0x00000080ff1a7424 */ /* 0x000fe200078e00ff */
[----:B------:R-:W-:Y:S01]  /*32d0*/  MOV R22, 0x80 ;  /* 0x0000008000167802 */ /* 0x000fe20000000f00 */
[----:B------:R-:W-:Y:S01]  /*32e0*/  IMAD.MOV.U32 R24, RZ, RZ, 0x80 ;  /* 0x00000080ff187424 */ /* 0x000fe200078e00ff */
[----:B------:R-:W-:Y:S01]  /*32f0*/  UMOV UR4, URZ ;  /* 0x000000ff00047c82 */ /* 0x000fe20008000000 */
[----:B------:R-:W-:-:S05]  /*3300*/  UMOV UR61, URZ ;  /* 0x000000ff003d7c82 */ /* 0x000fca0008000000 */
.L_x_56:
[----:B------:R-:W-:Y:S02]  /*3310*/  UISETP.NE.U32.AND UP1, UPT, UR4, URZ, UPT ;  /* 0x000000ff0400728c */ /* 0x000fe4000bf25070 */
[----:B------:R-:W-:Y:S02]  /*3320*/  USHF.L.U32 UR4, UR8, 0x1f, URZ ;  /* 0x0000001f08047899 */ /* 0x000fe400080006ff */
[----:B------:R-:W-:Y:S04]  /*3330*/  ULEA UR60, UR6, UR65, 0x3 ;  /* 0x00000041063c7291 */ /* 0x000fe8000f8e18ff */
[----:B------:R-:W-:Y:S05]  /*3340*/  MOV R0, UR4 ;  /* 0x0000000400007c02 */ /* 0x000fea0008000f00 */
[----:B------:R-:W1:Y:S02]  /*3350*/  SYNCS.PHASECHK.TRANS64.TRYWAIT P0, [UR60], R0 ;  /* 0x00000000ff0075a7 */ /* 0x000e64000800113c */
[----:B-1--4-:R-:W-:Y:S05]  /*3360*/  @!P0 BRA `(.L_x_50) ;  /* 0x000000ac004c8947 */ /* 0x012fea0003800000 */
.L_x_128:
[----:B-1----:R-:W-:Y:S01]  /*3370*/  SHF.L.U32 R0, R2, 0x1f, RZ ;  /* 0x0000001f02007819 */ /* 0x002fe200000006ff */
[----:B------:R-:W-:Y:S01]  /*3380*/  ULEA UR4, UR6, UR26, 0xe ;  /* 0x0000001a06047291 */ /* 0x000fe2000f8e70ff */
[----:B------:R-:W-:Y:S01]  /*3390*/  HFMA2 R21, -RZ, RZ, 0, 3.814697265625e-06 ;  /* 0x00000040ff157431 */ /* 0x000fe200000001ff */
[----:B------:R-:W-:Y:S01]  /*33a0*/  MOV R20, 0x100 ;  /* 0x0000010000147802 */ /* 0x000fe20000000f00 */
[----:B------:R-:W1:Y:S01]  /*33b0*/  SYNCS.PHASECHK.TRANS64.TRYWAIT P0, [UR26+0x90], R0 ;  /* 0x00009000ff0075a7 */ /* 0x000e62000800111a */
[----:B------:R-:W-:Y:S04]  /*33c0*/  UIADD3 UR4, UPT, UPT, UR4, 0x20c00, URZ ;  /* 0x00020c0004047890 */ /* 0x000fe8000fffe0ff */
[----:B------:R-:W-:Y:S04]  /*33d0*/  USHF.R.U32.HI UR4, URZ, 0x4, UR4 ;  /* 0x00000004ff047899 */ /* 0x000fe80008011604 */
[----:B------:R-:W-:Y:S01]  /*33e0*/  ULOP3.LUT UR4, UR4, 0x3fc0, URZ, 0xc0, !UPT ;  /* 0x00003fc004047892 */ /* 0x000fe2000f8ec0ff */
[----:B-1----:R-:W-:Y:S11]  /*33f0*/  @!P0 BRA `(.L_x_51) ;  /* 0x000000ac00488947 */ /* 0x002ff60003800000 */
.L_x_130:
[----:B--2---:R-:W-:Y:S01]  /*3400*/  R2UR UR9, R21 ;  /* 0x00000000150972ca */ /* 0x004fe200000e0000 */
[----:B------:R-:W-:Y:S01]  /*3410*/  UIADD3 UR38, UPT, UPT, UR4, 0x80, URZ ;  /* 0x0000008004267890 */ /* 0x000fe2000fffe0ff */
[----:B------:R-:W-:Y:S01]  /*3420*/  R2UR UR11, R20 ;  /* 0x00000000140b72ca */ /* 0x000fe200000e0000 */
[----:B------:R-:W-:Y:S01]  /*3430*/  UIADD3 UR36, UPT, UPT, UR4, 0x100, URZ ;  /* 0x0000010004247890 */ /* 0x000fe2000fffe0ff */
[----:B------:R-:W-:Y:S01]  /*3440*/  IMAD.MOV.U32 R4, RZ, RZ, 0x48 ;  /* 0x00000048ff047424 */ /* 0x000fe200078e00ff */
[----:B------:R-:W-:Y:S01]  /*3450*/  UMOV UR12, 0x0 ;  /* 0x00000000000c7882 */ /* 0x000fe20000000000 */
[----:B------:R-:W-:Y:S01]  /*3460*/  UMOV UR13, 0x10210010 ;  /* 0x10210010000d7882 */ /* 0x000fe20000000000 */
[----:B------:R-:W-:Y:S01]  /*3470*/  UMOV UR40, UR4 ;  /* 0x0000000400287c82 */ /* 0x000fe20008000000 */
[----:B------:R-:W-:Y:S01]  /*3480*/  UMOV UR41, 0x40004040 ;  /* 0x4000404000297882 */ /* 0x000fe20000000000 */
[----:B-1----:R-:W-:Y:S01]  /*3490*/  IMAD.MOV.U32 R3, RZ, RZ, 0x100 ;  /* 0x00000100ff037424 */ /* 0x002fe200078e00ff */
[----:B------:R-:W-:Y:S01]  /*34a0*/  R2UR UR5, R4 ;  /* 0x00000000040572ca */ /* 0x000fe200000e0000 */
[----:B------:R-:W-:Y:S01]  /*34b0*/  IMAD.MOV.U32 R4, RZ, RZ, 0x50 ;  /* 0x00000050ff047424 */ /* 0x000fe200078e00ff */
[----:B------:R-:W-:Y:S01]  /*34c0*/  UMOV UR39, 0x40004040 ;  /* 0x4000404000277882 */ /* 0x000fe20000000000 */
[----:B------:R-:W-:Y:S01]  /*34d0*/  UMOV UR37, 0x40004040 ;  /* 0x4000404000257882 */ /* 0x000fe20000000000 */
[C---:B------:R-:W-:Y:S01]  /*34e0*/  R2UR UR7, R3.reuse ;  /* 0x00000000030772ca */ /* 0x040fe200000e0000 */
[----:B------:R1:W-:Y:S01]  /*34f0*/  UTCHMMA.2CTA tmem[UR9], gdesc[UR40], tmem[UR11], tmem[UR12], idesc[UR13], UP1 ;  /* 0x00ff0c28090079ea */ /* 0x0003e20008a0000b */
[----:B------:R-:W-:Y:S01]  /*3500*/  R2UR UR10, R4 ;  /* 0x00000000040a72ca */ /* 0x000fe200000e0000 */
[----:B------:R-:W-:Y:S01]  /*3510*/  IMAD.MOV.U32 R4, RZ, RZ, 0x58 ;  /* 0x00000058ff047424 */ /* 0x000fe200078e00ff */
[----:B------:R-:W-:Y:S01]  /*3520*/  UIADD3 UR34, UPT, UPT, UR4, 0x180, URZ ;  /* 0x0000018004227890 */ /* 0x000fe2000fffe0ff */
[----:B------:R-:W-:Y:S01]  /*3530*/  IMAD.MOV.U32 R21, RZ, RZ, 0x70 ;  /* 0x00000070ff157424 */ /* 0x000fe200078e00ff */
[----:B------:R-:W-:Y:S01]  /*3540*/  UIADD3 UR32, UPT, UPT, UR4, 0x200, URZ ;  /* 0x0000020004207890 */ /* 0x000fe2000fffe0ff */
[----:B------:R-:W-:Y:S01]  /*3550*/  IMAD.MOV.U32 R20, RZ, RZ, 0x100 ;  /* 0x00000100ff147424 */ /* 0x000fe200078e00ff */
[----:B------:R-:W-:Y:S01]  /*3560*/  UIADD3 UR30, UPT, UPT, UR4, 0x280, URZ ;  /* 0x00000280041e7890 */ /* 0x000fe2000fffe0ff */
[----:B------:R-:W-:Y:S01]  /*3570*/  UMOV UR35, 0x40004040 ;  /* 0x4000404000237882 */ /* 0x000fe20000000000 */
[----:B------:R-:W-:Y:S01]  /*3580*/  UMOV UR33, 0x40004040 ;  /* 0x4000404000217882 */ /* 0x000fe20000000000 */
[----:B------:R-:W-:Y:S02]  /*3590*/  UMOV UR31, 0x40004040 ;  /* 0x40004040001f7882 */ /* 0x000fe40000000000 */
[----:B------:R2:W-:Y:S01]  /*35a0*/  UTCHMMA.2CTA tmem[UR5], gdesc[UR38], tmem[UR7], tmem[UR12], idesc[UR13], UPT ;  /* 0x00ff0c26050079ea */ /* 0x0005e2000ba00007 */
[C---:B-1----:R-:W-:Y:S02]  /*35b0*/  R2UR UR9, R3.reuse ;  /* 0x00000000030972ca */ /* 0x042fe400000e0000 */
[----:B------:R-:W-:Y:S01]  /*35c0*/  R2UR UR11, R4 ;  /* 0x00000000040b72ca */ /* 0x000fe200000e0000 */
[----:B------:R-:W-:Y:S05]  /*35d0*/  IMAD.MOV.U32 R4, RZ, RZ, 0x60 ;  /* 0x00000060ff047424 */ /* 0x000fea00078e00ff */
[----:B--2---:R-:W-:Y:S05]  /*35e0*/  R2UR UR7, R4 ;  /* 0x00000000040772ca */ /* 0x004fea00000e0000 */
[----:B------:R1:W-:Y:S01]  /*35f0*/  UTCHMMA.2CTA tmem[UR10], gdesc[UR36], tmem[UR9], tmem[UR12], idesc[UR13], UPT ;  /* 0x00ff0c240a0079ea */ /* 0x0003e2000ba00009 */
[----:B------:R-:W-:Y:S01]  /*3600*/  IMAD.MOV.U32 R4, RZ, RZ, 0x68 ;  /* 0x00000068ff047424 */ /* 0x000fe200078e00ff */
[----:B------:R-:W-:Y:S11]  /*3610*/  R2UR UR5, R3 ;  /* 0x00000000030572ca */ /* 0x000ff600000e0000 */
[----:B------:R-:W-:Y:S02]  /*3620*/  @!UPT UIADD3 URZ, UPT, UPT, URZ, URZ, URZ ;  /* 0x000000fffffff290 */ /* 0x000fe4000fffe0ff */
[----:B------:R2:W-:Y:S01]  /*3630*/  UTCHMMA.2CTA tmem[UR11], gdesc[UR34], tmem[UR5], tmem[UR12], idesc[UR13], UPT ;  /* 0x00ff0c220b0079ea */ /* 0x0005e2000ba00005 */
[----:B------:R2:W-:Y:S01]  /*3640*/  UTCHMMA.2CTA tmem[UR7], gdesc[UR32], tmem[UR9], tmem[UR12], idesc[UR13], UPT ;  /* 0x00ff0c20070079ea */ /* 0x0005e2000ba00009 */
[----:B-1----:R-:W-:Y:S11]  /*3650*/  R2UR UR10, R4 ;  /* 0x00000000040a72ca */ /* 0x002ff600000e0000 */
[----:B------:R-:W-:Y:S02]  /*3660*/  @!UPT UIADD3 URZ, UPT, UPT, URZ, URZ, URZ ;  /* 0x000000fffffff290 */ /* 0x000fe4000fffe0ff */
[----:B------:R2:W-:Y:S01]  /*3670*/  UTCHMMA.2CTA tmem[UR10], gdesc[UR30], tmem[UR5], tmem[UR12], idesc[UR13], UPT ;  /* 0x00ff0c1e0a0079ea */ /* 0x0005e2000ba00005 */
[----:B------:R-:W1:Y:S02]  /*3680*/  SYNCS.PHASECHK.TRANS64.TRYWAIT P0, [UR26+0xa0], R0 ;  /* 0x0000a000ff0075a7 */ /* 0x000e64000800111a */
[----:B-12---:R-:W-:Y:S05]  /*3690*/  @!P0 BRA `(.L_x_52) ;  /* 0x000000a800c08947 */ /* 0x006fea0003800000 */
.L_x_132:
[----:B------:R-:W-:Y:S01]  /*36a0*/  UIADD3 UR28, UPT, UPT, UR4, 0x300, URZ ;  /* 0x00000300041c7890 */ /* 0x000fe2000fffe0ff */
[----:B------:R-:W-:Y:S01]  /*36b0*/  R2UR UR10, R21 ;  /* 0x00000000150a72ca */ /* 0x000fe200000e0000 */
[----:B------:R-:W-:Y:S01]  /*36c0*/  UIADD3 UR24, UPT, UPT, UR4, 0x380, URZ ;  /* 0x0000038004187890 */ /* 0x000fe2000fffe0ff */
[----:B------:R-:W-:Y:S01]  /*36d0*/  R2UR UR11, R20 ;  /* 0x00000000140b72ca */ /* 0x000fe200000e0000 */
[----:B------:R-:W-:Y:S01]  /*36e0*/  UIADD3 UR4, UPT, UPT, UR6, 0x1, URZ ;  /* 0x0000000106047890 */ /* 0x000fe2000fffe0ff */
[----:B-1----:R-:W-:Y:S01]  /*36f0*/  IMAD.MOV.U32 R3, RZ, RZ, 0x100 ;  /* 0x00000100ff037424 */ /* 0x002fe200078e00ff */
[----:B------:R-:W-:Y:S01]  /*3700*/  UMOV UR12, 0x0 ;  /* 0x00000000000c7882 */ /* 0x000fe20000000000 */
[----:B------:R-:W-:Y:S01]  /*3710*/  IMAD.MOV.U32 R4, RZ, RZ, 0x78 ;  /* 0x00000078ff047424 */ /* 0x000fe200078e00ff */
[----:B------:R-:W-:Y:S02]  /*3720*/  UISETP.NE.AND UP2, UPT, UR4, 0x6, UPT ;  /* 0x000000060400788c */ /* 0x000fe4000bf45270 */
[----:B------:R-:W-:Y:S01]  /*3730*/  R2UR UR9, R3 ;  /* 0x00000000030972ca */ /* 0x000fe200000e0000 */
[----:B------:R-:W-:Y:S01]  /*3740*/  UMOV UR13, 0x10210010 ;  /* 0x10210010000d7882 */ /* 0x000fe20000000000 */
[----:B------:R-:W-:Y:S01]  /*3750*/  USEL UR5, URZ, 0x1, UP2 ;  /* 0x00000001ff057887 */ /* 0x000fe20009000000 */
[----:B------:R-:W-:Y:S01]  /*3760*/  R2UR UR7, R4 ;  /* 0x00000000040772ca */ /* 0x000fe200000e0000 */
[----:B------:R-:W-:Y:S02]  /*3770*/  USEL UR27, UR4, URZ, UP2 ;  /* 0x000000ff041b7287 */ /* 0x000fe40009000000 */
[----:B------:R-:W-:Y:S02]  /*3780*/  ULOP3.LUT UR59, UR8, UR5, URZ, 0x3c, !UPT ;  /* 0x00000005083b7292 */ /* 0x000fe4000f8e3cff */
[----:B------:R-:W-:Y:S02]  /*3790*/  ULEA UR58, UR27, UR65, 0x3 ;  /* 0x000000411b3a7291 */ /* 0x000fe4000f8e18ff */
[----:B------:R-:W-:Y:S01]  /*37a0*/  USHF.L.U32 UR4, UR59, 0x1f, URZ ;  /* 0x0000001f3b047899 */ /* 0x000fe200080006ff */
[----:B------:R-:W-:Y:S01]  /*37b0*/  UMOV UR29, 0x40004040 ;  /* 0x40004040001d7882 */ /* 0x000fe20000000000 */
[----:B------:R-:W-:Y:S01]  /*37c0*/  UMOV UR25, 0x40004040 ;  /* 0x4000404000197882 */ /* 0x000fe20000000000 */
[----:B------:R1:W-:Y:S03]  /*37d0*/  UTCHMMA.2CTA tmem[UR10], gdesc[UR28], tmem[UR11], tmem[UR12], idesc[UR13], UPT ;  /* 0x00ff0c1c0a0079ea */ /* 0x0003e6000ba0000b */
[----:B------:R-:W-:Y:S01]  /*37e0*/  IMAD.U32 R3, RZ, RZ, UR4 ;  /* 0x00000004ff037e24 */ /* 0x000fe2000f8e00ff */
[----:B------:R1:W-:Y:S03]  /*37f0*/  UTCHMMA.2CTA tmem[UR7], gdesc[UR24], tmem[UR9], tmem[UR12], idesc[UR13], UPT ;  /* 0x00ff0c18070079ea */ /* 0x0003e6000ba00009 */
[----:B------:R-:W2:Y:S02]  /*3800*/  SYNCS.PHASECHK.TRANS64.TRYWAIT P0, [UR58], R3 ;  /* 0x00000003ff0075a7 */ /* 0x000ea4000800113a */
[----:B-12---:R-:W-:Y:S05]  /*3810*/  @!P0 BRA `(.L_x_53) ;  /* 0x000000a800808947 */ /* 0x006fea0003800000 */
.L_x_134:
[----:B------:R-:W-:Y:S01]  /*3820*/  ULEA UR4, UR27, UR26, 0xe ;  /* 0x0000001a1b047291 */ /* 0x000fe2000f8e70ff */
[----:B-1----:R-:W-:Y:S01]  /*3830*/  IMAD.MOV.U32 R5, RZ, RZ, RZ ;  /* 0x000000ffff057224 */ /* 0x002fe200078e00ff */
[----:B------:R-:W-:Y:S01]  /*3840*/  UIADD3 UR6, UPT, UPT, UR56, -0x800, URZ ;  /* 0xfffff80038067890 */ /* 0x000fe2000fffe0ff */
[----:B------:R-:W-:Y:S01]  /*3850*/  MOV.SPILL R4, UR25 ;  /* 0x0000001900047c02 */ /* 0x000fe20009000f00 */
[----:B------:R-:W-:Y:S01]  /*3860*/  UIADD3 UR4, UPT, UPT, UR4, 0x20c00, URZ ;  /* 0x00020c0004047890 */ /* 0x000fe2000fffe0ff */
[----:B------:R-:W-:Y:S01]  /*3870*/  MOV.SPILL R3, UR24 ;  /* 0x0000001800037c02 */ /* 0x000fe20009000f00 */
[----:B------:R-:W-:Y:S01]  /*3880*/  UIADD3 UR8, UPT, UPT, UR52, -0x800, URZ ;  /* 0xfffff80034087890 */ /* 0x000fe2000fffe0ff */
[C---:B------:R-:W-:Y:S01]  /*3890*/  R2UR UR10, R5.reuse ;  /* 0x00000000050a72ca */ /* 0x040fe200000e0000 */
[----:B------:R-:W-:Y:S01]  /*38a0*/  USHF.R.U32.HI UR4, URZ, 0x4, UR4 ;  /* 0x00000004ff047899 */ /* 0x000fe20008011604 */
[C---:B------:R-:W-:Y:S01]  /*38b0*/  R2UR UR11, R5.reuse ;  /* 0x00000000050b72ca */ /* 0x040fe200000e0000 */
[----:B------:R-:W-:Y:S01]  /*38c0*/  UMOV UR62, 0x0 ;  /* 0x00000000003e7882 */ /* 0x000fe20000000000 */
[----:B------:R-:W-:Y:S01]  /*38d0*/  UMOV UR63, 0x10200010 ;  /* 0x10200010003f7882 */ /* 0x000fe20000000000 */
[----:B------:R-:W-:Y:S01]  /*38e0*/  ULOP3.LUT UR4, UR4, 0x3fc0, URZ, 0xc0, !UPT ;  /* 0x00003fc004047892 */ /* 0x000fe2000f8ec0ff */
[C---:B------:R-:W-:Y:S01]  /*38f0*/  R2UR UR14, R5.reuse ;  /* 0x00000000050e72ca */ /* 0x040fe200000e0000 */
[----:B------:R-:W-:Y:S01]  /*3900*/  UMOV UR7, UR57 ;  /* 0x0000003900077c82 */ /* 0x000fe20008000000 */
[----:B------:R-:W-:Y:S01]  /*3910*/  UMOV UR13, 0x40004040 ;  /* 0x40004040000d7882 */ /* 0x000fe20000000000 */
[----:B------:R-:W-:Y:S01]  /*3920*/  ULOP3.LUT UR12, UR4, 0x10000, URZ, 0xfc, !UPT ;  /* 0x00010000040c7892 */ /* 0x000fe2000f8efcff */
[----:B------:R-:W-:Y:S01]  /*3930*/  IMAD.MOV.U32 R21, RZ, RZ, 0xc0 ;  /* 0x000000c0ff157424 */ /* 0x000fe200078e00ff */
[----:B------:R-:W-:Y:S01]  /*3940*/  UIADD3 UR4, UPT, UPT, UR54, -0x800, URZ ;  /* 0xfffff80036047890 */ /* 0x000fe2000fffe0ff */
[----:B------:R-:W-:Y:S01]  /*3950*/  IMAD.MOV.U32 R20, RZ, RZ, 0x180 ;  /* 0x00000180ff147424 */ /* 0x000fe200078e00ff */
[----:B------:R-:W-:Y:S02]  /*3960*/  UIADD3 UR22, UPT, UPT, UR12, 0x2, URZ ;  /* 0x000000020c167890 */ /* 0x000fe4000fffe0ff */
[----:B------:R-:W-:Y:S02]  /*3970*/  UIADD3 UR20, UPT, UPT, UR12, 0x4, URZ ;  /* 0x000000040c147890 */ /* 0x000fe4000fffe0ff */
[----:B------:R-:W-:Y:S01]  /*3980*/  UIADD3 UR18, UPT, UPT, UR12, 0x6, URZ ;  /* 0x000000060c127890 */ /* 0x000fe2000fffe0ff */
[----:B------:R1:W-:Y:S01]  /*3990*/  UTCHMMA.2CTA gdesc[UR6], gdesc[UR12], tmem[UR10], tmem[UR62], idesc[UR63], !UPT ;  /* 0x00ff3e0c060075ea */ /* 0x0003e2000fa0000a */
[----:B------:R-:W-:Y:S01]  /*39a0*/  UIADD3 UR16, UPT, UPT, UR12, 0x200, URZ ;  /* 0x000002000c107890 */ /* 0x000fe2000fffe0ff */
[----:B------:R-:W-:Y:S01]  /*39b0*/  UMOV UR5, UR55 ;  /* 0x0000003700057c82 */ /* 0x000fe20008000000 */
[----:B------:R-:W-:Y:S01]  /*39c0*/  UMOV UR23, 0x40004040 ;  /* 0x4000404000177882 */ /* 0x000fe20000000000 */
[----:B------:R-:W-:Y:S01]  /*39d0*/  UMOV UR9, UR53 ;  /* 0x0000003500097c82 */ /* 0x000fe20008000000 */
[----:B------:R2:W-:Y:S01]  /*39e0*/  UTCHMMA.2CTA gdesc[UR4], gdesc[UR22], tmem[UR11], tmem[UR62], idesc[UR63], UPT ;  /* 0x00ff3e16040075ea */ /* 0x0005e2000ba0000b */
[----:B------:R-:W-:Y:S01]  /*39f0*/  UMOV UR21, 0x40004040 ;  /* 0x4000404000157882 */ /* 0x000fe20000000000 */
[----:B------:R-:W-:Y:S01]  /*3a00*/  UMOV UR24, 0x0 ;  /* 0x0000000000187882 */ /* 0x000fe20000000000 */
[----:B------:R4:W-:Y:S01]  /*3a10*/  UTCHMMA.2CTA gdesc[UR8], gdesc[UR20], tmem[UR14], tmem[UR62], idesc[UR63], UPT ;  /* 0x00ff3e14080075ea */ /* 0x0009e2000ba0000e */
[----:B------:R-:W-:Y:S01]  /*3a20*/  UMOV UR25, 0x10200010 ;  /* 0x1020001000197882 */ /* 0x000fe20000000000 */
[----:B------:R-:W-:Y:S01]  /*3a30*/  UMOV UR19, 0x40004040 ;  /* 0x4000404000137882 */ /* 0x000fe20000000000 */
[----:B------:R-:W-:Y:S01]  /*3a40*/  UMOV UR17, 0x40004040 ;  /* 0x4000404000117882 */ /* 0x000fe20000000000 */
[----:B------:R-:W-:Y:S01]  /*3a50*/  UMOV UR15, 0x40004040 ;  /* 0x40004040000f7882 */ /* 0x000fe20000000000 */
[----:B-1----:R-:W-:Y:S01]  /*3a60*/  UIADD3 UR6, UPT, UPT, UR50, -0x800, URZ ;  /* 0xfffff80032067890 */ /* 0x002fe2000fffe0ff */
[----:B------:R-:W-:Y:S01]  /*3a70*/  UMOV UR7, UR51 ;  /* 0x0000003300077c82 */ /* 0x000fe20008000000 */
[----:B--2---:R-:W-:Y:S01]  /*3a80*/  UIADD3 UR4, UPT, UPT, UR48, -0x800, URZ ;  /* 0xfffff80030047890 */ /* 0x004fe2000fffe0ff */
[----:B------:R-:W-:Y:S01]  /*3a90*/  UMOV UR5, UR49 ;  /* 0x0000003100057c82 */ /* 0x000fe20008000000 */
[----:B----4-:R-:W-:Y:S05]  /*3aa0*/  UIADD3 UR8, UPT, UPT, UR46, -0x800, URZ ;  /* 0xfffff8002e087890 */ /* 0x010fea000fffe0ff */
[----:B------:R1:W-:Y:S01]  /*3ab0*/  UTCHMMA.2CTA gdesc[UR6], gdesc[UR18], tmem[UR10], tmem[UR24], idesc[UR25], UPT ;  /* 0x00ff1812060075ea */ /* 0x0003e2000ba0000a */
[----:B------:R-:W-:Y:S01]  /*3ac0*/  UIADD3 UR14, UPT, UPT, UR12, 0x202, URZ ;  /* 0x000002020c0e7890 */ /* 0x000fe2000fffe0ff */
[C---:B------:R-:W-:Y:S01]  /*3ad0*/  R2UR UR62, R5.reuse ;  /* 0x00000000053e72ca */ /* 0x040fe200000e0000 */
[----:B------:R-:W-:Y:S01]  /*3ae0*/  UMOV UR9, UR47 ;  /* 0x0000002f00097c82 */ /* 0x000fe20008000000 */
[----:B------:R-:W-:Y:S01]  /*3af0*/  R2UR UR63, R5 ;  /* 0x00000000053f72ca */ /* 0x000fe200000e0000 */
[----:B------:R2:W-:Y:S10]  /*3b00*/  UTCHMMA.2CTA gdesc[UR4], gdesc[UR16], tmem[UR11], tmem[UR24], idesc[UR25], UPT ;  /* 0x00ff1810040075ea */ /* 0x0005f4000ba0000b */
[----:B------:R4:W-:Y:S01]  /*3b10*/  UTCHMMA.2CTA gdesc[UR8], gdesc[UR14], tmem[UR62], tmem[UR24], idesc[UR25], UPT ;  /* 0x00ff180e080075ea */ /* 0x0009e2000ba0003e */
[----:B-1----:R-:W-:Y:S02]  /*3b20*/  UIADD3 UR6, UPT, UPT, UR44, -0x800, URZ ;  /* 0xfffff8002c067890 */ /* 0x002fe4000fffe0ff */
[----:B------:R-:W-:Y:S01]  /*3b30*/  UIADD3 UR10, UPT, UPT, UR12, 0x204, URZ ;  /* 0x000002040c0a7890 */ /* 0x000fe2000fffe0ff */
[----:B------:R-:W-:Y:S01]  /*3b40*/  UMOV UR7, UR45 ;  /* 0x0000002d00077c82 */ /* 0x000fe20008000000 */
[----:B--2---:R-:W-:Y:S01]  /*3b50*/  UMOV UR11, 0x40004040 ;  /* 0x40004040000b7882 */ /* 0x004fe20000000000 */
[----:B------:R-:W-:Y:S01]  /*3b60*/  UIADD3 UR4, UPT, UPT, UR12, 0x206, URZ ;  /* 0x000002060c047890 */ /* 0x000fe2000fffe0ff */
[----:B------:R-:W-:Y:S05]  /*3b70*/  UMOV UR5, 0x40004040 ;  /* 0x4000404000057882 */ /* 0x000fea0000000000 */
[----:B------:R1:W-:Y:S01]  /*3b80*/  UTCHMMA.2CTA gdesc[UR6], gdesc[UR10], tmem[UR63], tmem[UR24], idesc[UR25], UPT ;  /* 0x00ff180a060075ea */ /* 0x0003e2000ba0003f */
[----:B----4-:R-:W-:Y:S01]  /*3b90*/  UIADD3 UR8, UPT, UPT, UR42, -0x800, URZ ;  /* 0xfffff8002a087890 */ /* 0x010fe2000fffe0ff */
[----:B------:R-:W-:Y:S01]  /*3ba0*/  UMOV UR62, 0x0 ;  /* 0x00000000003e7882 */ /* 0x000fe20000000000 */
[----:B------:R-:W-:Y:S01]  /*3bb0*/  UMOV UR9, UR43 ;  /* 0x0000002b00097c82 */ /* 0x000fe20008000000 */
[----:B-1----:R-:W-:Y:S01]  /*3bc0*/  R2UR.FILL UR24, R3 ;  /* 0x00000000031872ca */ /* 0x002fe200004e0000 */
[----:B------:R-:W-:Y:S01]  /*3bd0*/  IMAD.MOV.U32 R3, RZ, RZ, RZ ;  /* 0x000000ffff037224 */ /* 0x000fe200078e00ff */
[----:B------:R-:W-:Y:S01]  /*3be0*/  UMOV UR63, 0x10200010 ;  /* 0x10200010003f7882 */ /* 0x000fe20000000000 */
[----:B------:R-:W-:Y:S03]  /*3bf0*/  R2UR.FILL UR25, R4 ;  /* 0x00000000041972ca */ /* 0x000fe600004e0000 */
[----:B------:R-:W-:Y:S11]  /*3c00*/  R2UR UR64, R3 ;  /* 0x00000000034072ca */ /* 0x000ff600000e0000 */
[----:B------:R-:W-:Y:S02]  /*3c10*/  @!UPT UIADD3 URZ, UPT, UPT, URZ, URZ, URZ ;  /* 0x000000fffffff290 */ /* 0x000fe4000fffe0ff */
[----:B------:R1:W-:Y:S02]  /*3c20*/  UTCHMMA.2CTA gdesc[UR8], gdesc[UR4], tmem[UR64], tmem[UR62], idesc[UR63], UPT ;  /* 0x00ff3e04080075ea */ /* 0x0003e4000ba00040 */
[----:B-1----:R-:W-:Y:S02]  /*3c30*/  UMOV UR62, 0x3 ;  /* 0x00000003003e7882 */ /* 0x002fe40000000000 */
[----:B------:R1:W-:Y:S01]  /*3c40*/  UTCBAR.2CTA.MULTICAST [UR70], URZ, UR62 ;  /* 0x000000ff460073e9 */ /* 0x0003e2000820083e */
[----:B------:R-:W2:Y:S02]  /*3c50*/  SYNCS.PHASECHK.TRANS64.TRYWAIT P0, [UR26+0x98], R0 ;  /* 0x00009800ff0075a7 */ /* 0x000ea4000800111a */
[----:B-12---:R-:W-:Y:S05]  /*3c60*/  @!P0 BRA `(.L_x_54) ;  /* 0x000000a4008c8947 */ /* 0x006fea0003800000 */
.L_x_136:
[----:B------:R-:W-:Y:S01]  /*3c70*/  R2UR UR62, R21 ;  /* 0x00000000153e72ca */ /* 0x000fe200000e0000 */
[----:B------:R-:W-:Y:S01]  /*3c80*/  IMAD.MOV.U32 R4, RZ, RZ, 0xc8 ;  /* 0x000000c8ff047424 */ /* 0x000fe200078e00ff */
[----:B------:R-:W-:Y:S01]  /*3c90*/  R2UR UR63, R20 ;  /* 0x00000000143f72ca */ /* 0x000fe200000e0000 */
[----:B-1----:R-:W-:Y:S01]  /*3ca0*/  IMAD.MOV.U32 R3, RZ, RZ, 0x180 ;  /* 0x00000180ff037424 */ /* 0x002fe200078e00ff */
[----:B------:R-:W-:Y:S01]  /*3cb0*/  UMOV UR6, 0x0 ;  /* 0x0000000000067882 */ /* 0x000fe20000000000 */
[----:B------:R-:W-:Y:S01]  /*3cc0*/  UMOV UR7, 0x10210010 ;  /* 0x1021001000077882 */ /* 0x000fe20000000000 */
[----:B------:R-:W-:Y:S01]  /*3cd0*/  R2UR UR8, R4 ;  /* 0x00000000040872ca */ /* 0x000fe200000e0000 */
[----:B------:R-:W-:Y:S01]  /*3ce0*/  IMAD.MOV.U32 R4, RZ, RZ, 0xd0 ;  /* 0x000000d0ff047424 */ /* 0x000fe200078e00ff */
[C---:B------:R-:W-:Y:S07]  /*3cf0*/  R2UR UR9, R3.reuse ;  /* 0x00000000030972ca */ /* 0x040fee00000e0000 */
[----:B------:R1:W-:Y:S06]  /*3d00*/  UTCHMMA.2CTA tmem[UR62], gdesc[UR40], tmem[UR63], tmem[UR6], idesc[UR7], UP1 ;  /* 0x00ff06283e0079ea */ /* 0x0003ec0008a0003f */
[----:B------:R2:W-:Y:S01]  /*3d10*/  UTCHMMA.2CTA tmem[UR8], gdesc[UR38], tmem[UR9], tmem[UR6], idesc[UR7], UPT ;  /* 0x00ff0626080079ea */ /* 0x0005e2000ba00009 */
[----:B-1----:R-:W-:Y:S01]  /*3d20*/  UMOV UR40, 0x0 ;  /* 0x0000000000287882 */ /* 0x002fe20000000000 */
[----:B------:R-:W-:Y:S01]  /*3d30*/  UMOV UR41, 0x10210010 ;  /* 0x1021001000297882 */ /* 0x000fe20000000000 */
[----:B------:R-:W-:Y:S01]  /*3d40*/  UMOV UR62, 0x0 ;  /* 0x00000000003e7882 */ /* 0x000fe20000000000 */
[----:B------:R-:W-:Y:S01]  /*3d50*/  UMOV UR63, 0x10210010 ;  /* 0x10210010003f7882 */ /* 0x000fe20000000000 */
[----:B--2---:R-:W-:Y:S01]  /*3d60*/  R2UR UR6, R4 ;  /* 0x00000000040672ca */ /* 0x004fe200000e0000 */
[----:B------:R-:W-:Y:S01]  /*3d70*/  IMAD.MOV.U32 R4, RZ, RZ, 0xd8 ;  /* 0x000000d8ff047424 */ /* 0x000fe200078e00ff */
[C---:B------:R-:W-:Y:S11]  /*3d80*/  R2UR UR7, R3.reuse ;  /* 0x00000000030772ca */ /* 0x040ff600000e0000 */
[----:B------:R-:W-:Y:S02]  /*3d90*/  @!UPT UIADD3 URZ, UPT, UPT, URZ, URZ, URZ ;  /* 0x000000fffffff290 */ /* 0x000fe4000fffe0ff */
[----:B------:R1:W-:Y:S02]  /*3da0*/  UTCHMMA.2CTA tmem[UR6], gdesc[UR36], tmem[UR7], tmem[UR40], idesc[UR41], UPT ;  /* 0x00ff2824060079ea */ /* 0x0003e4000ba00007 */
[----:B-1----:R-:W-:Y:S01]  /*3db0*/  R2UR UR40, R4 ;  /* 0x00000000042872ca */ /* 0x002fe200000e0000 */
[----:B------:R-:W-:Y:S01]  /*3dc0*/  IMAD.MOV.U32 R4, RZ, RZ, 0xe0 ;  /* 0x000000e0ff047424 */ /* 0x000fe200078e00ff */
[----:B------:R-:W-:Y:S04]  /*3dd0*/  R2UR UR41, R3 ;  /* 0x00000000032972ca */ /* 0x000fe800000e0000 */
[----:B------:R-:W-:Y:S01]  /*3de0*/  R2UR UR8, R4 ;  /* 0x00000000040872ca */ /* 0x000fe200000e0000 */
[----:B------:R-:W-:Y:S05]  /*3df0*/  IMAD.MOV.U32 R4, RZ, RZ, 0xe8 ;  /* 0x000000e8ff047424 */ /* 0x000fea00078e00ff */
[----:B------:R-:W-:Y:S03]  /*3e00*/  R2UR UR6, R4 ;  /* 0x00000000040672ca */ /* 0x000fe600000e0000 */
[----:B------:R1:W-:Y:S04]  /*3e10*/  UTCHMMA.2CTA tmem[UR40], gdesc[UR34], tmem[UR41], tmem[UR62], idesc[UR63], UPT ;  /* 0x00ff3e22280079ea */ /* 0x0003e8000ba00029 */
[----:B------:R1:W-:Y:S06]  /*3e20*/  UTCHMMA.2CTA tmem[UR8], gdesc[UR32], tmem[UR9], tmem[UR62], idesc[UR63], UPT ;  /* 0x00ff3e20080079ea */ /* 0x0003ec000ba00009 */
[----:B------:R1:W-:Y:S01]  /*3e30*/  UTCHMMA.2CTA tmem[UR6], gdesc[UR30], tmem[UR7], tmem[UR62], idesc[UR63], UPT ;  /* 0x00ff3e1e060079ea */ /* 0x0003e2000ba00007 */
[----:B------:R-:W2:Y:S02]  /*3e40*/  SYNCS.PHASECHK.TRANS64.TRYWAIT P0, [UR26+0xa8], R0 ;  /* 0x0000a800ff0075a7 */ /* 0x000ea4000800111a */
[----:B-12---:R-:W-:Y:S05]  /*3e50*/  @!P0 BRA `(.L_x_55) ;  /* 0x000000a400308947 */ /* 0x006fea0003800000 */
.L_x_138:
[----:B------:R-:W-:Y:S01]  /*3e60*/  UIADD3 UR6, UPT, UPT, UR60, 0x30, URZ ;  /* 0x000000303c067890 */ /* 0x000fe2000fffe0ff */
[----:B------:R-:W-:Y:S01]  /*3e70*/  R2UR UR33, R32 ;  /* 0x00000000202172ca */ /* 0x000fe200000e0000 */
[----:B------:R-:W-:Y:S01]  /*3e80*/  UIADD3 UR61, UPT, UPT, UR61, 0x1, URZ ;  /* 0x000000013d3d7890 */ /* 0x000fe2000fffe0ff */
[----:B------:R-:W-:Y:S01]  /*3e90*/  R2UR UR7, R33 ;  /* 0x00000000210772ca */ /* 0x000fe200000e0000 */
[----:B------:R-:W-:Y:S01]  /*3ea0*/  UMOV UR8, 0x0 ;  /* 0x0000000000087882 */ /* 0x000fe20000000000 */
[----:B------:R-:W-:Y:S01]  /*3eb0*/  UMOV UR9, 0x10210010 ;  /* 0x1021001000097882 */ /* 0x000fe20000000000 */
[----:B------:R-:W-:Y:S01]  /*3ec0*/  R2UR UR32, R30 ;  /* 0x000000001e2072ca */ /* 0x000fe200000e0000 */
[----:B------:R-:W-:Y:S01]  /*3ed0*/  UMOV UR30, 0x0 ;  /* 0x00000000001e7882 */ /* 0x000fe20000000000 */
[----:B------:R-:W-:Y:S01]  /*3ee0*/  UMOV UR31, 0x10210010 ;  /* 0x10210010001f7882 */ /* 0x000fe20000000000 */
[----:B------:R-:W-:Y:S01]  /*3ef0*/  UMOV UR34, 0x0 ;  /* 0x0000000000227882 */ /* 0x000fe20000000000 */
[----:B------:R-:W-:Y:S01]  /*3f00*/  LOP3.LUT R2, R2, 0x1, RZ, 0x3c, !PT ;  /* 0x0000000102027812 */ /* 0x000fe200078e3cff */
[----:B------:R-:W-:Y:S01]  /*3f10*/  UMOV UR35, 0x10200010 ;  /* 0x1020001000237882 */ /* 0x000fe20000000000 */
[----:B------:R-:W-:Y:S01]  /*3f20*/  UMOV UR36, 0x0 ;  /* 0x0000000000247882 */ /* 0x000fe20000000000 */
[----:B------:R-:W-:Y:S03]  /*3f30*/  UMOV UR37, 0x10200010 ;  /* 0x1020001000257882 */ /* 0x000fe60000000000 */
[----:B------:R2:W-:Y:S02]  /*3f40*/  UTCHMMA.2CTA tmem[UR7], gdesc[UR28], tmem[UR33], tmem[UR8], idesc[UR9], UPT ;  /* 0x00ff081c070079ea */ /* 0x0005e4000ba00021 */
[----:B--2---:R-:W-:Y:S02]  /*3f50*/  R2UR UR8, R31 ;  /* 0x000000001f0872ca */ /* 0x004fe400000e0000 */
[----:B------:R-:W-:Y:S02]  /*3f60*/  R2UR UR9, R28 ;  /* 0x000000001c0972ca */ /* 0x000fe400000e0000 */
[----:B------:R-:W-:Y:S09]  /*3f70*/  R2UR UR7, R26 ;  /* 0x000000001a0772ca */ /* 0x000ff200000e0000 */
[----:B------:R2:W-:Y:S01]  /*3f80*/  UTCHMMA.2CTA tmem[UR8], gdesc[UR24], tmem[UR32], tmem[UR30], idesc[UR31], UPT ;  /* 0x00ff1e18080079ea */ /* 0x0005e2000ba00020 */
[----:B------:R4:W-:Y:S01]  /*3f90*/  UTCBAR.2CTA.MULTICAST [UR6], URZ, UR69 ;  /* 0x000000ff060073e9 */ /* 0x0009e20008200845 */
[----:B--2---:R-:W-:Y:S01]  /*3fa0*/  R2UR UR31, R29 ;  /* 0x000000001d1f72ca */ /* 0x004fe200000e0000 */
[----:B----4-:R-:W-:Y:S01]  /*3fb0*/  UIADD3 UR6, UPT, UPT, UR27, 0x1, URZ ;  /* 0x000000011b067890 */ /* 0x010fe2000fffe0ff */
[----:B------:R-:W-:Y:S02]  /*3fc0*/  R2UR UR30, R27 ;  /* 0x000000001b1e72ca */ /* 0x000fe400000e0000 */
[----:B------:R-:W-:Y:S01]  /*3fd0*/  R2UR UR24, R25 ;  /* 0x00000000191872ca */ /* 0x000fe200000e0000 */
[----:B------:R-:W-:Y:S01]  /*3fe0*/  UISETP.NE.AND UP1, UPT, UR6, 0x6, UPT ;  /* 0x000000060600788c */ /* 0x000fe2000bf25270 */
[----:B------:R-:W-:Y:S03]  /*3ff0*/  R2UR UR8, R24 ;  /* 0x00000000180872ca */ /* 0x000fe600000e0000 */
[----:B------:R-:W-:Y:S04]  /*4000*/  USEL UR6, UR6, URZ, UP1 ;  /* 0x000000ff06067287 */ /* 0x000fe80008800000 */
[----:B------:R2:W-:Y:S01]  /*4010*/  UTCHMMA.2CTA gdesc[UR56], gdesc[UR12], tmem[UR31], tmem[UR34], idesc[UR35], !UPT ;  /* 0x00ff220c380075ea */ /* 0x0005e2000fa0001f */
[----:B------:R4:W-:Y:S01]  /*4020*/  UTCHMMA.2CTA gdesc[UR54], gdesc[UR22], tmem[UR9], tmem[UR36], idesc[UR37], UPT ;  /* 0x00ff2416360075ea */ /* 0x0009e2000ba00009 */
[----:B------:R-:W-:Y:S01]  /*4030*/  UTCHMMA.2CTA gdesc[UR52], gdesc[UR20], tmem[UR30], tmem[UR34], idesc[UR35], UPT ;  /* 0x00ff2214340075ea */ /* 0x000fe2000ba0001e */
[----:B------:R5:W-:Y:S01]  /*4040*/  UTCHMMA.2CTA gdesc[UR50], gdesc[UR18], tmem[UR7], tmem[UR36], idesc[UR37], UPT ;  /* 0x00ff2412320075ea */ /* 0x000be2000ba00007 */
[----:B------:R-:W-:Y:S02]  /*4050*/  UTCHMMA.2CTA gdesc[UR48], gdesc[UR16], tmem[UR24], tmem[UR34], idesc[UR35], UPT ;  /* 0x00ff2210300075ea */ /* 0x000fe4000ba00018 */
[----:B------:R1:W-:Y:S01]  /*4060*/  UTCHMMA.2CTA gdesc[UR46], gdesc[UR14], tmem[UR8], tmem[UR76], idesc[UR77], UPT ;  /* 0x00ff4c0e2e0075ea */ /* 0x0003e2000ba00008 */
[----:B--2---:R-:W-:Y:S01]  /*4070*/  R2UR UR12, R23 ;  /* 0x00000000170c72ca */ /* 0x004fe200000e0000 */
[----:B------:R-:W-:Y:S01]  /*4080*/  UMOV UR13, 0x3 ;  /* 0x00000003000d7882 */ /* 0x000fe20000000000 */
[----:B----4-:R-:W-:Y:S01]  /*4090*/  R2UR UR9, R22 ;  /* 0x00000000160972ca */ /* 0x010fe200000e0000 */
[----:B-----5:R-:W-:Y:S02]  /*40a0*/  UIADD3 UR7, UPT, UPT, UR58, 0x30, URZ ;  /* 0x000000303a077890 */ /* 0x020fe4000fffe0ff */
[----:B-1----:R-:W-:Y:S02]  /*40b0*/  USEL UR8, URZ, 0x1, UP1 ;  /* 0x00000001ff087887 */ /* 0x002fe40008800000 */
[----:B------:R-:W-:Y:S02]  /*40c0*/  UISETP.NE.AND UP1, UPT, UR61, UR66, UPT ;  /* 0x000000423d00728c */ /* 0x000fe4000bf25270 */
[----:B------:R-:W-:Y:S04]  /*40d0*/  ULOP3.LUT UR8, UR59, UR8, URZ, 0x3c, !UPT ;  /* 0x000000083b087292 */ /* 0x000fe8000f8e3cff */
[----:B------:R-:W-:Y:S02]  /*40e0*/  UTCHMMA.2CTA gdesc[UR44], gdesc[UR10], tmem[UR12], tmem[UR74], idesc[UR75], UPT ;  /* 0x00ff4a0a2c0075ea */ /* 0x000fe4000ba0000c */
[----:B------:R1:W-:Y:S01]  /*40f0*/  UTCHMMA.2CTA gdesc[UR42], gdesc[UR4], tmem[UR9], tmem[UR72], idesc[UR73], UPT ;  /* 0x00ff48042a0075ea */ /* 0x0003e2000ba00009 */
[----:B------:R4:W-:Y:S01]  /*4100*/  UTCBAR.2CTA.MULTICAST [UR68], URZ, UR13 ;  /* 0x000000ff440073e9 */ /* 0x0009e2000820080d */
[----:B------:R4:W-:Y:S01]  /*4110*/  UTCBAR.2CTA.MULTICAST [UR7], URZ, UR67 ;  /* 0x000000ff070073e9 */ /* 0x0009e20008200843 */
[----:B-1----:R-:W-:Y:S01]  /*4120*/  UMOV UR4, 0x1 ;  /* 0x0000000100047882 */ /* 0x002fe20000000000 */
[----:B------:R-:W-:Y:S05]  /*4130*/  BRA.U UP1, `(.L_x_56) ;  /* 0xfffffff101747547 */ /* 0x000fea000b83ffff */
.L_x_49:
[----:B--2---:R-:W-:Y:S01]  /*4140*/  R2UR UR10, R12 ;  /* 0x000000000c0a72ca */ /* 0x004fe200000e0000 */
[----:B------:R-:W-:Y:S01]  /*4150*/  UISETP.NE.U32.AND UP1, UPT, UR4, URZ, UPT ;  /* 0x000000ff0400728c */ /* 0x000fe2000bf25070 */
[----:B------:R-:W-:Y:S01]  /*4160*/  R2UR UR9, R16 ;  /* 0x00000000100972ca */ /* 0x000fe200000e0000 */
[----:B------:R-:W-:Y:S01]  /*4170*/  USHF.L.U32 UR4, UR8, 0x1f, URZ ;  /* 0x0000001f08047899 */ /* 0x000fe200080006ff */
[----:B----4-:R-:W-:Y:S02]  /*4180*/  R2UR UR7, R11 ;  /* 0x000000000b0772ca */ /* 0x010fe400000e0000 */
[----:B------:R-:W-:-:S03]  /*4190*/  R2UR UR5, R15 ;  /* 0x000000000f0572ca */ /* 0x000fc600000e0000 */
[----:B------:R-:W-:-:S06]  /*41a0*/  IMAD.U32 R0, RZ, RZ, UR4 ;  /* 0x00000004ff007e24 */ /* 0x000fcc000f8e00ff */
[----:B------:R-:W-:Y:S04]  /*41b0*/  UTCBAR.2CTA.MULTICAST [UR9], URZ, UR10 ;  /* 0x000000ff090073e9 */ /* 0x000fe8000820080a */
[----:B------:R1:W-:Y:S02]  /*41c0*/  UTCBAR.2CTA.MULTICAST [UR5], URZ, UR7 ;  /* 0x000000ff050073e9 */ /* 0x0003e40008200807 */
[----:B-1----:R-:W-:-:S09]  /*41d0*/  ULEA UR7, UR6, UR26, 0x3 ;  /* 0x0000001a06077291 */ /* 0x002fd2000f8e18ff */
[----:B------:R-:W1:Y:S02]  /*41e0*/  SYNCS.PHASECHK.TRANS64.TRYWAIT P0, [UR7+0x20], R0 ;  /* 0x00002000ff0075a7 */ /* 0x000e640008001107 */
[----:B-1----:R-:W-:Y:S05]  /*41f0*/  @!P0 BRA `(.L_x_57) ;  /* 0x000000a000688947 */ /* 0x002fea0003800000 */
.L_x_140:
[----:B-1----:R-:W-:Y:S01]  /*4200*/  SHF.L.U32 R0, R2, 0x1f, RZ ;  /* 0x0000001f02007819 */ /* 0x002fe200000006ff */
[----:B------:R-:W-:Y:S01]  /*4210*/  ULEA UR4, UR6, UR26, 0xe ;  /* 0x0000001a06047291 */ /* 0x000fe2000f8e70ff */
[----:B------:R-:W-:Y:S01]  /*4220*/  HFMA2 R21, -RZ, RZ, 0, 3.814697265625e-06 ;  /* 0x00000040ff157431 */ /* 0x000fe200000001ff */
[----:B------:R-:W-:Y:S01]  /*4230*/  MOV R20, 0x100 ;  /* 0x0000010000147802 */ /* 0x000fe20000000f00 */
[----:B------:R-:W1:Y:S01]  /*4240*/  SYNCS.PHASECHK.TRANS64.TRYWAIT P0, [UR26+0x90], R0 ;  /* 0x00009000ff0075a7 */ /* 0x000e62000800111a */
[----:B------:R-:W-:-:S04]  /*4250*/  UIADD3 UR4, UPT, UPT, UR4, 0x20c00, URZ ;  /* 0x00020c0004047890 */ /* 0x000fc8000fffe0ff */
[----:B------:R-:W-:-:S04]  /*4260*/  USHF.R.U32.HI UR4, URZ, 0x4, UR4 ;  /* 0x00000004ff047899 */ /* 0x000fc80008011604 */
[----:B------:R-:W-:Y:S01]  /*4270*/  ULOP3.LUT UR4, UR4, 0x3fc0, URZ, 0xc0, !UPT ;  /* 0x00003fc004047892 */ /* 0x000fe2000f8ec0ff */
[----:B-1----:R-:W-:Y:S11]  /*4280*/  @!P0 BRA `(.L_x_58) ;  /* 0x000000a000648947 */ /* 0x002ff60003800000 */
.L_x_142:
[----:B------:R-:W-:Y:S01]  /*4290*/  R2UR UR11, R21 ;  /* 0x00000000150b72ca */ /* 0x000fe200000e0000 */
[----:B------:R-:W-:Y:S01]  /*42a0*/  IMAD.MOV.U32 R4, RZ, RZ, 0x48 ;  /* 0x00000048ff047424 */ /* 0x000fe200078e00ff */
[----:B------:R-:W-:Y:S01]  /*42b0*/  R2UR UR12, R20 ;  /* 0x00000000140c72ca */ /* 0x000fe200000e0000 */
[----:B-1----:R-:W-:Y:S01]  /*42c0*/  IMAD.MOV.U32 R3, RZ, RZ, 0x100 ;  /* 0x00000100ff037424 */ /* 0x002fe200078e00ff */
[----:B------:R-:W-:Y:S01]  /*42d0*/  UIADD3 UR20, UPT, UPT, UR4, 0x80, URZ ;  /* 0x0000008004147890 */ /* 0x000fe2000fffe0ff */
[----:B------:R-:W-:Y:S01]  /*42e0*/  IMAD.MOV.U32 R21, RZ, RZ, 0x70 ;  /* 0x00000070ff157424 */ /* 0x000fe200078e00ff */
[----:B------:R-:W-:Y:S01]  /*42f0*/  R2UR UR5, R4 ;  /* 0x00000000040572ca */ /* 0x000fe200000e0000 */
[----:B------:R-:W-:Y:S01]  /*4300*/  IMAD.MOV.U32 R4, RZ, RZ, 0x50 ;  /* 0x00000050ff047424 */ /* 0x000fe200078e00ff */
[----:B------:R-:W-:Y:S01]  /*4310*/  R2UR UR9, R3 ;  /* 0x00000000030972ca */ /* 0x000fe200000e0000 */
[----:B------:R-:W-:Y:S01]  /*4320*/  UMOV UR24, 0x0 ;  /* 0x0000000000187882 */ /* 0x000fe20000000000 */
[----:B------:R-:W-:Y:S01]  /*4330*/  UMOV UR25, 0x10210010 ;  /* 0x1021001000197882 */ /* 0x000fe20000000000 */
[----:B------:R-:W-:Y:S01]  /*4340*/  UMOV UR22, UR4 ;  /* 0x0000000400167c82 */ /* 0x000fe20008000000 */
[----:B------:R-:W-:Y:S01]  /*4350*/  UMOV UR23, 0x40004040 ;  /* 0x4000404000177882 */ /* 0x000fe20000000000 */
[----:B------:R-:W-:Y:S01]  /*4360*/  R2UR UR10, R4 ;  /* 0x00000000040a72ca */ /* 0x000fe200000e0000 */
[----:B------:R-:W-:Y:S01]  /*4370*/  IMAD.MOV.U32 R4, RZ, RZ, 0x58 ;  /* 0x00000058ff047424 */ /* 0x000fe200078e00ff */
[----:B------:R1:W-:Y:S01]  /*4380*/  UTCHMMA.2CTA tmem[UR11], gdesc[UR22], tmem[UR12], tmem[UR24], idesc[UR25], UP1 ;  /* 0x00ff18160b0079ea */ /* 0x0003e20008a0000c */
[----:B------:R-:W-:Y:S01]  /*4390*/  UMOV UR21, 0x40004040 ;  /* 0x4000404000157882 */ /* 0x000fe20000000000 */
[----:B------:R-:W-:Y:S01]  /*43a0*/  UIADD3 UR18, UPT, UPT, UR4, 0x100, URZ ;  /* 0x0000010004127890 */ /* 0x000fe2000fffe0ff */
[----:B------:R-:W-:Y:S01]  /*43b0*/  IMAD.MOV.U32 R20, RZ, RZ, 0x100 ;  /* 0x00000100ff147424 */ /* 0x000fe200078e00ff */
[----:B------:R-:W-:-:S02]  /*43c0*/  UIADD3 UR16, UPT, UPT, UR4, 0x180, URZ ;  /* 0x0000018004107890 */ /* 0x000fc4000fffe0ff */
[----:B------:R2:W-:Y:S01]  /*43d0*/  UTCHMMA.2CTA tmem[UR5], gdesc[UR20], tmem[UR9], tmem[UR24], idesc[UR25], UPT ;  /* 0x00ff1814050079ea */ /* 0x0005e2000ba00009 */
[----:B------:R-:W-:Y:S01]  /*43e0*/  UMOV UR19, 0x40004040 ;  /* 0x4000404000137882 */ /* 0x000fe20000000000 */
[----:B------:R-:W-:Y:S01]  /*43f0*/  UMOV UR17, 0x40004040 ;  /* 0x4000404000117882 */ /* 0x000fe20000000000 */
[----:B------:R-:W-:Y:S01]  /*4400*/  UIADD3 UR14, UPT, UPT, UR4, 0x200, URZ ;  /* 0x00000200040e7890 */ /* 0x000fe2000fffe0ff */
[----:B------:R-:W-:Y:S01]  /*4410*/  UMOV UR15, 0x40004040 ;  /* 0x40004040000f7882 */ /* 0x000fe20000000000 */
[----:B------:R-:W-:Y:S01]  /*4420*/  UMOV UR13, 0x40004040 ;  /* 0x40004040000d7882 */ /* 0x000fe20000000000 */
[C---:B-1----:R-:W-:Y:S02]  /*4430*/  R2UR UR11, R3.reuse ;  /* 0x00000000030b72ca */ /* 0x042fe400000e0000 */
[----:B------:R-:W-:Y:S01]  /*4440*/  R2UR UR12, R4 ;  /* 0x00000000040c72ca */ /* 0x000fe200000e0000 */
[----:B------:R-:W-:Y:S01]  /*4450*/  IMAD.MOV.U32 R4, RZ, RZ, 0x60 ;  /* 0x00000060ff047424 */ /* 0x000fe200078e00ff */
[----:B--2---:R-:W-:-:S04]  /*4460*/  R2UR UR5, R3 ;  /* 0x00000000030572ca */ /* 0x004fc800000e0000 */
[----:B------:R-:W-:Y:S01]  /*4470*/  R2UR UR9, R4 ;  /* 0x00000000040972ca */ /* 0x000fe200000e0000 */
[----:B------:R-:W-:-:S04]  /*4480*/  IMAD.MOV.U32 R4, RZ, RZ, 0x68 ;  /* 0x00000068ff047424 */ /* 0x000fc800078e00ff */
[----:B------:R1:W-:Y:S04]  /*4490*/  UTCHMMA.2CTA tmem[UR10], gdesc[UR18], tmem[UR11], tmem[UR24], idesc[UR25], UPT ;  /* 0x00ff18120a0079ea */ /* 0x0003e8000ba0000b */
[----:B------:R2:W-:Y:S01]  /*44a0*/  UTCHMMA.2CTA tmem[UR12], gdesc[UR16], tmem[UR5], tmem[UR24], idesc[UR25], UPT ;  /* 0x00ff18100c0079ea */ /* 0x0005e2000ba00005 */
[----:B-1----:R-:W-:Y:S02]  /*44b0*/  R2UR UR10, R3 ;  /* 0x00000000030a72ca */ /* 0x002fe400000e0000 */
[----:B------:R-:W-:Y:S01]  /*44c0*/  R2UR UR11, R4 ;  /* 0x00000000040b72ca */ /* 0x000fe200000e0000 */
[----:B--2---:R-:W-:-:S10]  /*44d0*/  UIADD3 UR12, UPT, UPT, UR4, 0x280, URZ ;  /* 0x00000280040c7890 */ /* 0x004fd4000fffe0ff */
[----:B------:R1:W-:Y:S02]  /*44e0*/  UTCHMMA.2CTA tmem[UR9], gdesc[UR14], tmem[UR10], tmem[UR24], idesc[UR25], UPT ;  /* 0x00ff180e090079ea */ /* 0x0003e4000ba0000a */
[----:B------:R1:W-:Y:S01]  /*44f0*/  UTCHMMA.2CTA tmem[UR11], gdesc[UR12], tmem[UR5], tmem[UR24], idesc[UR25], UPT ;  /* 0x00ff180c0b0079ea */ /* 0x0003e2000ba00005 */
[----:B------:R-:W2:Y:S02]  /*4500*/  SYNCS.PHASECHK.TRANS64.TRYWAIT P0, [UR26+0xa0], R0 ;  /* 0x0000a000ff0075a7 */ /* 0x000ea4000800111a */
[----:B-12---:R-:W-:Y:S05]  /*4510*/  @!P0 BRA `(.L_x_59) ;  /* 0x0000009c00e08947 */ /* 0x006fea0003800000 */
.L_x_144:
[----:B------:R-:W-:Y:S01]  /*4520*/  IMAD.MOV.U32 R4, RZ, RZ, 0x78 ;  /* 0x00000078ff047424 */ /* 0x000fe200078e00ff */
[----:B------:R-:W-:Y:S01]  /*4530*/  R2UR UR25, R21 ;  /* 0x00000000151972ca */ /* 0x000fe200000e0000 */
[----:B-1----:R-:W-:Y:S01]  /*4540*/  IMAD.MOV.U32 R3, RZ, RZ, 0x100 ;  /* 0x00000100ff037424 */ /* 0x002fe200078e00ff */
[----:B------:R-:W-:Y:S01]  /*4550*/  R2UR UR27, R20 ;  /* 0x00000000141b72ca */ /* 0x000fe200000e0000 */
[----:B------:R-:W-:Y:S01]  /*4560*/  UIADD3 UR10, UPT, UPT, UR4, 0x300, URZ ;  /* 0x00000300040a7890 */ /* 0x000fe2000fffe0ff */
[----:B------:R-:W-:Y:S01]  /*4570*/  R2UR UR9, R4 ;  /* 0x00000000040972ca */ /* 0x000fe200000e0000 */
[----:B------:R-:W-:Y:S01]  /*4580*/  UIADD3 UR4, UPT, UPT, UR4, 0x380, URZ ;  /* 0x0000038004047890 */ /* 0x000fe2000fffe0ff */
[----:B------:R-:W-:Y:S01]  /*4590*/  R2UR UR24, R3 ;  /* 0x00000000031872ca */ /* 0x000fe200000e0000 */
[----:B------:R-:W-:Y:S01]  /*45a0*/  UMOV UR30, 0x0 ;  /* 0x00000000001e7882 */ /* 0x000fe20000000000 */
[----:B------:R-:W-:Y:S01]  /*45b0*/  R2UR UR29, R14 ;  /* 0x000000000e1d72ca */ /* 0x000fe200000e0000 */
[----:B------:R-:W-:Y:S01]  /*45c0*/  UMOV UR31, 0x10210010 ;  /* 0x10210010001f7882 */ /* 0x000fe20000000000 */
[----:B------:R-:W-:Y:S01]  /*45d0*/  UMOV UR11, 0x40004040 ;  /* 0x40004040000b7882 */ /* 0x000fe20000000000 */
[----:B------:R-:W-:Y:S01]  /*45e0*/  UMOV UR5, 0x40004040 ;  /* 0x4000404000057882 */ /* 0x000fe20000000000 */
[----:B------:R-:W-:Y:S01]  /*45f0*/  UMOV UR28, 0x3 ;  /* 0x00000003001c7882 */ /* 0x000fe20000000000 */
[----:B------:R-:W-:-:S02]  /*4600*/  IMAD.MOV.U32 R21, RZ, RZ, 0xc0 ;  /* 0x000000c0ff157424 */ /* 0x000fc400078e00ff */
[----:B------:R1:W-:Y:S01]  /*4610*/  UTCHMMA.2CTA tmem[UR25], gdesc[UR10], tmem[UR27], tmem[UR30], idesc[UR31], UPT ;  /* 0x00ff1e0a190079ea */ /* 0x0003e2000ba0001b */
[----:B------:R-:W-:-:S03]  /*4620*/  IMAD.MOV.U32 R20, RZ, RZ, 0x180 ;  /* 0x00000180ff147424 */ /* 0x000fc600078e00ff */
[----:B------:R1:W-:Y:S02]  /*4630*/  UTCHMMA.2CTA tmem[UR9], gdesc[UR4], tmem[UR24], tmem[UR30], idesc[UR31], UPT ;  /* 0x00ff1e04090079ea */ /* 0x0003e4000ba00018 */
[----:B------:R1:W-:Y:S01]  /*4640*/  UTCBAR.2CTA.MULTICAST [UR29], URZ, UR28 ;  /* 0x000000ff1d0073e9 */ /* 0x0003e2000820081c */
[----:B------:R-:W2:Y:S02]  /*4650*/  SYNCS.PHASECHK.TRANS64.TRYWAIT P0, [UR26+0x98], R0 ;  /* 0x00009800ff0075a7 */ /* 0x000ea4000800111a */
[----:B-12---:R-:W-:Y:S05]  /*4660*/  @!P0 BRA `(.L_x_60) ;  /* 0x0000009c00ac8947 */ /* 0x006fea0003800000 */
.L_x_146:
[----:B------:R-:W-:Y:S01]  /*4670*/  R2UR UR28, R21 ;  /* 0x00000000151c72ca */ /* 0x000fe200000e0000 */
[----:B------:R-:W-:Y:S01]  /*4680*/  IMAD.MOV.U32 R4, RZ, RZ, 0xc8 ;  /* 0x000000c8ff047424 */ /* 0x000fe200078e00ff */
[----:B------:R-:W-:Y:S01]  /*4690*/  R2UR UR29, R20 ;  /* 0x00000000141d72ca */ /* 0x000fe200000e0000 */
[----:B------:R-:W-:Y:S01]  /*46a0*/  UMOV UR24, 0x0 ;  /* 0x0000000000187882 */ /* 0x000fe20000000000 */
[----:B------:R-:W-:Y:S01]  /*46b0*/  UMOV UR25, 0x10210010 ;  /* 0x1021001000197882 */ /* 0x000fe20000000000 */
[----:B-1----:R-:W-:Y:S01]  /*46c0*/  IMAD.MOV.U32 R3, RZ, RZ, 0x180 ;  /* 0x00000180ff037424 */ /* 0x002fe200078e00ff */
[----:B------:R-:W-:Y:S01]  /*46d0*/  UMOV UR30, 0x0 ;  /* 0x00000000001e7882 */ /* 0x000fe20000000000 */
[----:B------:R-:W-:Y:S01]  /*46e0*/  UMOV UR31, 0x10210010 ;  /* 0x10210010001f7882 */ /* 0x000fe20000000000 */
[----:B------:R-:W-:Y:S02]  /*46f0*/  IMAD.MOV.U32 R21, RZ, RZ, 0xf0 ;  /* 0x000000f0ff157424 */ /* 0x000fe400078e00ff */
[----:B------:R-:W-:Y:S01]  /*4700*/  R2UR UR27, R3 ;  /* 0x00000000031b72ca */ /* 0x000fe200000e0000 */
[----:B------:R-:W-:-:S04]  /*4710*/  IMAD.MOV.U32 R20, RZ, RZ, 0x180 ;  /* 0x00000180ff147424 */ /* 0x000fc800078e00ff */
[----:B------:R1:W-:Y:S02]  /*4720*/  UTCHMMA.2CTA tmem[UR28], gdesc[UR22], tmem[UR29], tmem[UR24], idesc[UR25], UP1 ;  /* 0x00ff18161c0079ea */ /* 0x0003e40008a0001d */
[----:B-1----:R-:W-:Y:S01]  /*4730*/  R2UR UR25, R4 ;  /* 0x00000000041972ca */ /* 0x002fe200000e0000 */
[----:B------:R-:W-:Y:S01]  /*4740*/  IMAD.MOV.U32 R4, RZ, RZ, 0xd0 ;  /* 0x000000d0ff047424 */ /* 0x000fe200078e00ff */
[C---:B------:R-:W-:Y:S02]  /*4750*/  R2UR UR24, R3.reuse ;  /* 0x00000000031872ca */ /* 0x040fe400000e0000 */
[----:B------:R-:W-:Y:S02]  /*4760*/  R2UR UR23, R3 ;  /* 0x00000000031772ca */ /* 0x000fe400000e0000 */
[----:B------:R-:W-:Y:S01]  /*4770*/  R2UR UR9, R4 ;  /* 0x00000000040972ca */ /* 0x000fe200000e0000 */
[----:B------:R-:W-:-:S05]  /*4780*/  IMAD.MOV.U32 R4, RZ, RZ, 0xd8 ;  /* 0x000000d8ff047424 */ /* 0x000fca00078e00ff */
[----:B------:R-:W-:Y:S01]  /*4790*/  R2UR UR22, R4 ;  /* 0x00000000041672ca */ /* 0x000fe200000e0000 */
[----:B------:R-:W-:Y:S01]  /*47a0*/  IMAD.MOV.U32 R4, RZ, RZ, 0xe0 ;  /* 0x000000e0ff047424 */ /* 0x000fe200078e00ff */
[----:B------:R1:W-:Y:S05]  /*47b0*/  UTCHMMA.2CTA tmem[UR25], gdesc[UR20], tmem[UR27], tmem[UR30], idesc[UR31], UPT ;  /* 0x00ff1e14190079ea */ /* 0x0003ea000ba0001b */
[----:B------:R2:W-:Y:S06]  /*47c0*/  UTCHMMA.2CTA tmem[UR9], gdesc[UR18], tmem[UR24], tmem[UR30], idesc[UR31], UPT ;  /* 0x00ff1e12090079ea */ /* 0x0005ec000ba00018 */
[----:B------:R4:W-:Y:S01]  /*47d0*/  UTCHMMA.2CTA tmem[UR22], gdesc[UR16], tmem[UR23], tmem[UR30], idesc[UR31], UPT ;  /* 0x00ff1e10160079ea */ /* 0x0009e2000ba00017 */
[----:B-1----:R-:W-:Y:S01]  /*47e0*/  R2UR UR20, R4 ;  /* 0x00000000041472ca */ /* 0x002fe200000e0000 */
[----:B------:R-:W-:Y:S01]  /*47f0*/  IMAD.MOV.U32 R4, RZ, RZ, 0xe8 ;  /* 0x000000e8ff047424 */ /* 0x000fe200078e00ff */
[----:B------:R-:W-:-:S02]  /*4800*/  R2UR UR21, R3 ;  /* 0x00000000031572ca */ /* 0x000fc400000e0000 */
[----:B--2---:R-:W-:Y:S02]  /*4810*/  R2UR UR18, R3 ;  /* 0x00000000031272ca */ /* 0x004fe400000e0000 */
[----:B------:R-:W-:-:S09]  /*4820*/  R2UR UR9, R4 ;  /* 0x00000000040972ca */ /* 0x000fd200000e0000 */
[----:B------:R4:W-:Y:S04]  /*4830*/  UTCHMMA.2CTA tmem[UR20], gdesc[UR14], tmem[UR21], tmem[UR30], idesc[UR31], UPT ;  /* 0x00ff1e0e140079ea */ /* 0x0009e8000ba00015 */
[----:B------:R4:W-:Y:S01]  /*4840*/  UTCHMMA.2CTA tmem[UR9], gdesc[UR12], tmem[UR18], tmem[UR30], idesc[UR31], UPT ;  /* 0x00ff1e0c090079ea */ /* 0x0009e2000ba00012 */
[----:B------:R-:W1:Y:S02]  /*4850*/  SYNCS.PHASECHK.TRANS64.TRYWAIT P0, [UR26+0xa8], R0 ;  /* 0x0000a800ff0075a7 */ /* 0x000e64000800111a */
[----:B-1--4-:R-:W-:Y:S05]  /*4860*/  @!P0 BRA `(.L_x_61) ;  /* 0x0000009c004c8947 */ /* 0x012fea0003800000 */
.L_x_148:
[----:B------:R-:W-:Y:S01]  /*4870*/  R2UR UR14, R21 ;  /* 0x00000000150e72ca */ /* 0x000fe200000e0000 */
[----:B-1----:R-:W-:Y:S01]  /*4880*/  IMAD.MOV.U32 R3, RZ, RZ, 0xf8 ;  /* 0x000000f8ff037424 */ /* 0x002fe200078e00ff */
[----:B------:R-:W-:Y:S01]  /*4890*/  R2UR UR15, R20 ;  /* 0x00000000140f72ca */ /* 0x000fe200000e0000 */
[----:B------:R-:W-:Y:S01]  /*48a0*/  IMAD.MOV.U32 R0, RZ, RZ, 0x180 ;  /* 0x00000180ff007424 */ /* 0x000fe200078e00ff */
[----:B------:R-:W-:Y:S01]  /*48b0*/  UMOV UR12, 0x0 ;  /* 0x00000000000c7882 */ /* 0x000fe20000000000 */
[----:B------:R-:W-:Y:S01]  /*48c0*/  UMOV UR13, 0x10210010 ;  /* 0x10210010000d7882 */ /* 0x000fe20000000000 */
[----:B------:R-:W-:Y:S01]  /*48d0*/  R2UR UR9, R13 ;  /* 0x000000000d0972ca */ /* 0x000fe200000e0000 */
[----:B------:R-:W-:Y:S01]  /*48e0*/  UMOV UR18, 0x0 ;  /* 0x0000000000127882 */ /* 0x000fe20000000000 */
[----:B------:R-:W-:Y:S01]  /*48f0*/  R2UR UR17, R10 ;  /* 0x000000000a1172ca */ /* 0x000fe200000e0000 */
[----:B------:R-:W-:Y:S01]  /*4900*/  UMOV UR19, 0x10210010 ;  /* 0x1021001000137882 */ /* 0x000fe20000000000 */
[----:B------:R-:W-:Y:S01]  /*4910*/  UMOV UR16, 0x3 ;  /* 0x0000000300107882 */ /* 0x000fe20000000000 */
[----:B------:R-:W-:Y:S01]  /*4920*/  UIADD3 UR6, UPT, UPT, UR6, 0x1, URZ ;  /* 0x0000000106067890 */ /* 0x000fe2000fffe0ff */
[----:B------:R-:W-:-:S02]  /*4930*/  LOP3.LUT R6, R6, 0x1, RZ, 0x3c, !PT ;  /* 0x0000000106067812 */ /* 0x000fc400078e3cff */
[----:B------:R-:W-:Y:S01]  /*4940*/  LOP3.LUT R2, R2, 0x1, RZ, 0x3c, !PT ;  /* 0x0000000102027812 */ /* 0x000fe200078e3cff */
[----:B------:R1:W-:Y:S01]  /*4950*/  UTCHMMA.2CTA tmem[UR14], gdesc[UR10], tmem[UR15], tmem[UR12], idesc[UR13], UPT ;  /* 0x00ff0c0a0e0079ea */ /* 0x0003e2000ba0000f */
[----:B------:R-:W-:-:S04]  /*4960*/  UISETP.NE.AND UP1, UPT, UR6, 0x6, UPT ;  /* 0x000000060600788c */ /* 0x000fc8000bf25270 */
[----:B------:R-:W-:Y:S01]  /*4970*/  USEL UR20, UR6, URZ, UP1 ;  /* 0x000000ff06147287 */ /* 0x000fe20008800000 */
[----:B-1----:R-:W-:Y:S02]  /*4980*/  R2UR UR12, R3 ;  /* 0x00000000030c72ca */ /* 0x002fe400000e0000 */
[----:B------:R-:W-:-:S13]  /*4990*/  R2UR UR13, R0 ;  /* 0x00000000000d72ca */ /* 0x000fda00000e0000 */
[----:B------:R-:W-:Y:S01]  /*49a0*/  UTCHMMA.2CTA tmem[UR12], gdesc[UR4], tmem[UR13], tmem[UR18], idesc[UR19], UPT ;  /* 0x00ff12040c0079ea */ /* 0x000fe2000ba0000d */
[----:B------:R1:W-:Y:S02]  /*49b0*/  UTCBAR.2CTA.MULTICAST [UR9], URZ, UR16 ;  /* 0x000000ff090073e9 */ /* 0x0003e40008200810 */
[----:B-1----:R-:W-:Y:S02]  /*49c0*/  UIADD3 UR9, UPT, UPT, UR7, 0x50, URZ ;  /* 0x0000005007097890 */ /* 0x002fe4000fffe0ff */
[----:B------:R-:W-:-:S04]  /*49d0*/  USEL UR7, URZ, 0x1, UP1 ;  /* 0x00000001ff077887 */ /* 0x000fc80008800000 */
[----:B------:R-:W-:-:S03]  /*49e0*/  ULOP3.LUT UR22, UR8, UR7, URZ, 0x3c, !UPT ;  /* 0x0000000708167292 */ /* 0x000fc6000f8e3cff */
[----:B------:R1:W-:Y:S01]  /*49f0*/  UTCBAR.2CTA.MULTICAST [UR9], URZ, UR17 ;  /* 0x000000ff090073e9 */ /* 0x0003e20008200811 */
[----:B------:R-:W-:-:S08]  /*4a00*/  NOP ;  /* 0x0000000000007918 */ /* 0x000fd00000000000 */
.L_x_45:
[----:B------:R-:W2:Y:S01]  /*4a10*/  LDCU UR5, c[0x0][0x624] ;  /* 0x0000c480ff0577ac */ /* 0x000ea20008000800 */
[----:B------:R-:W-:-:S13]  /*4a20*/  R2UR UR4, R9 ;  /* 0x00000000090472ca */ /* 0x000fda00000e0000 */
[----:B--2---:R-:W-:-:S09]  /*4a30*/  UISETP.GE.AND UP1, UPT, UR4, UR5, UPT ;  /* 0x000000050400728c */ /* 0x004fd2000bf26270 */
[----:B------:R-:W-:Y:S05]  /*4a40*/  BRA.U !UP1, `(.L_x_62) ;  /* 0xffffffe109307547 */ /* 0x000fea000b83ffff */
.L_x_44:
[----:B------:R-:W4:Y:S01]  /*4a50*/  S2UR UR5, SR_CgaCtaId ;  /* 0x00000000000579c3 */ /* 0x000f220000008800 */
[----:B------:R-:W-:Y:S01]  /*4a60*/  ELECT P0, URZ, PT ;  /* 0x0000000000ff782f */ /* 0x000fe20003800000 */
[----:B--2---:R-:W-:Y:S01]  /*4a70*/  IMAD.MOV.U32 R3, RZ, RZ, 0x1 ;  /* 0x00000001ff037424 */ /* 0x004fe200078e00ff */
[----:B------:R-:W-:Y:S01]  /*4a80*/  UIADD3 UR4, UPT, UPT, UR26, 0x140, URZ ;  /* 0x000001401a047890 */ /* 0x000fe2000fffe0ff */
[----:B------:R-:W-:-:S04]  /*4a90*/  IMAD.MOV.U32 R5, RZ, RZ, 0x1 ;  /* 0x00000001ff057424 */ /* 0x000fc800078e00ff */
[----:B------:R-:W-:Y:S08]  /*4aa0*/  UVIRTCOUNT.DEALLOC.SMPOOL 0x80 ;  /* 0x000000800000784c */ /* 0x000ff00000000000 */
[----:B------:R-:W2:Y:S01]  /*4ab0*/  S2UR UR6, SR_CgaCtaId ;  /* 0x00000000000679c3 */ /* 0x000ea20000008800 */
[----:B------:R-:W-:Y:S01]  /*4ac0*/  IMAD.U32 R2, RZ, RZ, UR4 ;  /* 0x00000004ff027e24 */ /* 0x000fe2000f8e00ff */
[----:B------:R-:W-:Y:S01]  /*4ad0*/  @P0 MOV R0, 0x40 ;  /* 0x0000004000000802 */ /* 0x000fe20000000f00 */
[----:B----4-:R-:W-:-:S05]  /*4ae0*/  @P0 IMAD.U32 R34, RZ, RZ, UR5 ;  /* 0x00000005ff220e24 */ /* 0x010fca000f8e00ff */
[C---:B------:R-:W-:Y:S02]  /*4af0*/  @P0 LEA R0, R34.reuse, R0, 0x18 ;  /* 0x0000000022000211 */ /* 0x040fe400078ec0ff */
[----:B------:R-:W-:-:S03]  /*4b00*/  LOP3.LUT R34, R34, 0x1, RZ, 0x3c, !PT ;  /* 0x0000000122227812 */ /* 0x000fc600078e3cff */
[----:B------:R4:W-:Y:S01]  /*4b10*/  @P0 STS.U8 [R0], R3 ;  /* 0x0000000300000388 */ /* 0x0009e20000000000 */
[----:B------:R-:W-:Y:S01]  /*4b20*/  PRMT R34, R34, 0x654, R2 ;  /* 0x0000065422227816 */ /* 0x000fe20000000002 */
[----:B------:R-:W-:Y:S06]  /*4b30*/  BAR.SYNC.DEFER_BLOCKING 0x2, 0x1a0 ;  /* 0x0086800000007b1d */ /* 0x000fec0000010000 */
[----:B------:R4:W-:Y:S01]  /*4b40*/  SYNCS.ARRIVE.TRANS64.RED.ART0 RZ, [R34+URZ], R5 ;  /* 0x0000000522ff79a7 */ /* 0x0009e200085004ff */
[----:B------:R-:W5:Y:S02]  /*4b50*/  SYNCS.PHASECHK.TRANS64.TRYWAIT P0, [UR26+0x140], RZ ;  /* 0x000140ffff0075a7 */ /* 0x000f64000800111a */
[----:B--2-45:R-:W-:Y:S05]  /*4b60*/  @!P0 BRA `(.L_x_63) ;  /* 0x0000009800ac8947 */ /* 0x034fea0003800000 */
.L_x_150:
[----:B------:R-:W-:Y:S01]  /*4b70*/  NOP ;  /* 0x0000000000007918 */ /* 0x000fe20000000000 */
[----:B------:R-:W-:Y:S01]  /*4b80*/  UMOV UR4, 0x50 ;  /* 0x0000005000047882 */ /* 0x000fe20000000000 */
[----:B--23--:R-:W-:Y:S01]  /*4b90*/  LOP3.LUT R0, R35, 0xffff, RZ, 0xc0, !PT ;  /* 0x0000ffff23007812 */ /* 0x00cfe200078ec0ff */
[----:B------:R-:W-:Y:S01]  /*4ba0*/  ULEA UR6, UR6, UR4, 0x18 ;  /* 0x0000000406067291 */ /* 0x000fe2000f8ec0ff */
[----:B------:R-:W-:Y:S02]  /*4bb0*/  IMAD.MOV.U32 R3, RZ, RZ, 0xffff ;  /* 0x0000ffffff037424 */ /* 0x000fe400078e00ff */
[----:B------:R-:W-:-:S04]  /*4bc0*/  SHF.R.U32.HI R0, RZ, 0x5, R0 ;  /* 0x00000005ff007819 */ /* 0x000fc80000011600 */
[----:B------:R-:W-:Y:S01]  /*4bd0*/  SHF.L.U32 R3, R3, R0, RZ ;  /* 0x0000000003037219 */ /* 0x000fe200000006ff */
[----:B------:R-:W-:Y:S01]  /*4be0*/  VIADD R4, R0, 0x10 ;  /* 0x0000001000047836 */ /* 0x000fe20000000000 */
[----:B------:R-:W2:Y:S04]  /*4bf0*/  LDS R2, [UR6] ;  /* 0x00000006ff027984 */ /* 0x000ea80008000800 */
[----:B------:R-:W-:-:S04]  /*4c00*/  SHF.L.U32 R0, R5, R4, RZ ;  /* 0x0000000405007219 */ /* 0x000fc800000006ff */
[----:B------:R-:W-:-:S04]  /*4c10*/  LOP3.LUT R0, R0, R3, RZ, 0xfc, !PT ;  /* 0x0000000300007212 */ /* 0x000fc800078efcff */
[C---:B------:R-:W-:Y:S02]  /*4c20*/  LOP3.LUT R4, R0.reuse, 0xffff, RZ, 0xc0, !PT ;  /* 0x0000ffff00047812 */ /* 0x040fe400078ec0ff */
[----:B--2---:R-:W-:-:S04]  /*4c30*/  LOP3.LUT R3, R0, 0xffff, R2, 0x80, !PT ;  /* 0x0000ffff00037812 */ /* 0x004fc800078e8002 */
[----:B------:R-:W-:-:S13]  /*4c40*/  ISETP.NE.AND P0, PT, R3, R4, PT ;  /* 0x000000040300720c */ /* 0x000fda0003f05270 */
[----:B------:R-:W-:Y:S05]  /*4c50*/  @P0 BRA `(.L_x_64) ;  /* 0x0000000000500947 */ /* 0x000fea0003800000 */
[----:B------:R-:W-:Y:S02]  /*4c60*/  SHF.R.U32.HI R3, RZ, 0x10, R2 ;  /* 0x00000010ff037819 */ /* 0x000fe40000011602 */
[----:B------:R-:W-:-:S04]  /*4c70*/  SHF.R.U32.HI R2, RZ, 0x10, R0 ;  /* 0x00000010ff027819 */ /* 0x000fc80000011600 */
[----:B------:R-:W-:-:S04]  /*4c80*/  LOP3.LUT R3, R3, R2, RZ, 0xc0, !PT ;  /* 0x0000000203037212 */ /* 0x000fc800078ec0ff */
[----:B------:R-:W-:-:S13]  /*4c90*/  ISETP.NE.AND P0, PT, R3, R2, PT ;  /* 0x000000020300720c */ /* 0x000fda0003f05270 */
[----:B------:R-:W-:Y:S05]  /*4ca0*/  @P0 BRA `(.L_x_65) ;  /* 0x0000000000300947 */ /* 0x000fea0003800000 */
[----:B------:R-:W-:Y:S01]  /*4cb0*/  R2UR UR4, R0 ;  /* 0x00000000000472ca */ /* 0x000fe200000e0000 */
[----:B------:R-:W2:-:S12]  /*4cc0*/  S2R R2, SR_LANEID ;  /* 0x0000000000027919 */ /* 0x000e980000000000 */
[----:B------:R-:W-:-:S03]  /*4cd0*/  ULOP3.LUT UR5, URZ, UR4, URZ, 0x33, !UPT ;  /* 0x00000004ff057292 */ /* 0x000fc6000f8e33ff */
[----:B------:R-:W-:Y:S02]  /*4ce0*/  VOTEU.ANY UR4, UPT, PT ;  /* 0x0000000000047886 */ /* 0x000fe400038e0100 */
[----:B------:R-:W-:Y:S01]  /*4cf0*/  UFLO.U32 UR4, UR4 ;  /* 0x00000004000472bd */ /* 0x000fe200080e0000 */
[----:B------:R-:W-:-:S04]  /*4d00*/  IMAD.U32 R0, RZ, RZ, UR5 ;  /* 0x00000005ff007e24 */ /* 0x000fc8000f8e00ff */
[----:B------:R-:W3:Y:S02]  /*4d10*/  REDUX UR7, R0 ;  /* 0x00000000000773c4 */ /* 0x000ee40000000000 */
[----:B------:R4:W-:Y:S01]  /*4d20*/  UTCATOMSWS.AND URZ, UR5 ;  /* 0x0000000500ff79e3 */ /* 0x0009e20008000000 */
[----:B--2---:R-:W-:Y:S01]  /*4d30*/  ISETP.EQ.U32.AND P0, PT, R2, UR4, PT ;  /* 0x0000000402007c0c */ /* 0x004fe2000bf02070 */
[----:B---3--:R-:W-:-:S12]  /*4d40*/  IMAD.U32 R0, RZ, RZ, UR7 ;  /* 0x00000007ff007e24 */ /* 0x008fd8000f8e00ff */
[----:B------:R4:W-:Y:S01]  /*4d50*/  @P0 ATOMS.AND RZ, [UR6], R0 ;  /* 0x00000000ffff098c */ /* 0x0009e2000a800006 */
[----:B------:R-:W-:Y:S05]  /*4d60*/  BRA `(.L_x_66) ;  /* 0x0000000000147947 */ /* 0x000fea0003800000 */
.L_x_65:
[----:B------:R-:W-:Y:S02]  /*4d70*/  MOV R2, 0x4d90 ;  /* 0x00004d9000027802 */ /* 0x000fe40000000f00 */
[----:B-1----:R-:W-:Y:S05]  /*4d80*/  CALL.REL.NOINC `($__internal_0_$__cuda_sm10x_tcgen05_guardrail_trap_col_being_dealloced_not_returned_by_alloc) ;  /* 0x0000009c00d87944 */ /* 0x002fea0003c00000 */
[----:B------:R-:W-:Y:S05]  /*4d90*/  BRA `(.L_x_66) ;  /* 0x0000000000087947 */ /* 0x000fea0003800000 */
.L_x_64:
[----:B------:R-:W-:Y:S02]  /*4da0*/  MOV R2, 0x4dc0 ;  /* 0x00004dc000027802 */ /* 0x000fe40000000f00 */
[----:B-1----:R-:W-:Y:S05]  /*4db0*/  CALL.REL.NOINC `($__internal_2_$__cuda_sm10x_tcgen05_guardrail_trap_unallocated_columns_being_dealloced) ;  /* 0x0000009c00e47944 */ /* 0x002fea0003c00000 */
.L_x_66:
[----:B------:R-:W-:Y:S01]  /*4dc0*/  ELECT P0, URZ, PT ;  /* 0x0000000000ff782f */ /* 0x000fe20003800000 */
[----:B------:R-:W-:-:S12]  /*4dd0*/  NOP ;  /* 0x0000000000007918 */ /* 0x000fd80000000000 */
[----:B------:R-:W-:Y:S05]  /*4de0*/  @!P0 BRA `(.L_x_67) ;  /* 0x0000000000208947 */ /* 0x000fea0003800000 */
[----:B------:R-:W-:Y:S02]  /*4df0*/  UMOV UR4, 0x20 ;  /* 0x0000002000047882 */ /* 0x000fe40000000000 */
[----:B------:R-:W-:-:S04]  /*4e00*/  UIADD3 UR4, UPT, UPT, -UR4, 0x100000, URZ ;  /* 0x0010000004047890 */ /* 0x000fc8000fffe1ff */
[----:B----4-:R-:W-:Y:S02]  /*4e10*/  USHF.L.U32 UR5, UR4, 0xb, URZ ;  /* 0x0000000b04057899 */ /* 0x010fe400080006ff */
[----:B------:R-:W-:Y:S01]  /*4e20*/  USHF.L.U32 UR4, UR4, 0x1, URZ ;  /* 0x0000000104047899 */ /* 0x000fe200080006ff */
[----:B------:R-:W2:Y:S11]  /*4e30*/  FENCE.VIEW.ASYNC.S ;  /* 0x00000000000073c6 */ /* 0x000eb60000000000 */
[----:B--2---:R2:W3:Y:S01]  /*4e40*/  SYNCS.EXCH.64 URZ, [UR26+0x140], UR4 ;  /* 0x000140041aff75b2 */ /* 0x0044e20008000100 */
[----:B------:R-:W-:Y:S05]  /*4e50*/  BRA `(.L_x_67) ;  /* 0x0000000000047947 */ /* 0x000fea0003800000 */
.L_x_12:
[----:B------:R-:W-:Y:S01]  /*4e60*/  NOP ;  /* 0x0000000000007918 */ /* 0x000fe20000000000 */
.L_x_67:
[----:B-12-4-:R-:W-:Y:S05]  /*4e70*/  BSYNC.RECONVERGENT B1 ;  /* 0x0000000000017941 */ /* 0x016fea0003800200 */
.L_x_9:
[----:B------:R-:W1:Y:S01]  /*4e80*/  S2R R0, SR_TID.X ;  /* 0x0000000000007919 */ /* 0x000e620000002100 */
[----:B------:R-:W-:Y:S01]  /*4e90*/  NOP ;  /* 0x0000000000007918 */ /* 0x000fe20000000000 */
[----:B-1----:R-:W-:-:S04]  /*4ea0*/  SHF.R.U32.HI R0, RZ, 0x5, R0 ;  /* 0x00000005ff007819 */ /* 0x002fc80000011600 */
[----:B------:R-:W-:-:S13]  /*4eb0*/  R2UR UR4, R0 ;  /* 0x00000000000472ca */ /* 0x000fda00000e0000 */
[----:B------:R-:W-:-:S09]  /*4ec0*/  UISETP.NE.AND UP0, UPT, UR4, 0xd, UPT ;  /* 0x0000000d0400788c */ /* 0x000fd2000bf05270 */
[----:B------:R-:W-:Y:S05]  /*4ed0*/  BRA.U UP0, `(.L_x_68) ;  /* 0x0000000500a47547 */ /* 0x000fea000b800000 */
[----:B------:R-:W-:-:S08]  /*4ee0*/  NOP ;  /* 0x0000000000007918 */ /* 0x000fd00000000000 */
[----:B------:R-:W1:-:S00]  /*4ef0*/  USETMAXREG.DEALLOC.CTAPOOL 0x48 ;  /* 0x00000048000079c8 */ /* 0x000e4000080e0500 */
[----:B------:R-:W2:Y:S01]  /*4f00*/  LDCU UR4, c[0x0][0x610] ;  /* 0x0000c200ff0477ac */ /* 0x000ea20008000800 */
[----:B------:R-:W4:Y:S01]  /*4f10*/  LDCU.U8 UR8, c[0x0][0x614] ;  /* 0x0000c280ff0877ac */ /* 0x000f220008000000 */
[----:B------:R-:W5:Y:S01]  /*4f20*/  LDCU.U8 UR6, c[0x0][0x615] ;  /* 0x0000c2a0ff0677ac */ /* 0x000f620008000000 */
[----:B------:R-:W3:Y:S01]  /*4f30*/  LDCU UR7, c[0x0][0x61c] ;  /* 0x0000c380ff0777ac */ /* 0x000ee20008000800 */
[----:B--2---:R-:W-:-:S04]  /*4f40*/  UIMAD.WIDE.U32 UR4, UR71, UR4, URZ ;  /* 0x00000004470472a5 */ /* 0x004fc8000f8e00ff */
[----:B------:R-:W-:-:S04]  /*4f50*/  UIADD3 UR4, UPT, UPT, UR71, -UR5, URZ ;  /* 0x8000000547047290 */ /* 0x000fc8000fffe0ff */
[----:B----4-:R-:W-:Y:S01]  /*4f60*/  USHF.R.U32.HI UR4, URZ, UR8, UR4 ;  /* 0x00000008ff047299 */ /* 0x010fe20008011604 */
[----:B------:R-:W2:Y:S03]  /*4f70*/  LDCU.U8 UR8, c[0x0][0x620] ;  /* 0x0000c400ff0877ac */ /* 0x000ea60008000000 */
[----:B------:R-:W-:-:S04]  /*4f80*/  UIADD3 UR4, UPT, UPT, UR5, UR4, URZ ;  /* 0x0000000405047290 */ /* 0x000fc8000fffe0ff */
[----:B-----5:R-:W-:Y:S01]  /*4f90*/  USHF.R.U32.HI UR35, URZ, UR6, UR4 ;  /* 0x00000006ff237299 */ /* 0x020fe20008011604 */
[----:B------:R-:W4:Y:S03]  /*4fa0*/  LDCU UR6, c[0x0][0x624] ;  /* 0x0000c480ff0677ac */ /* 0x000f260008000800 */
[----:B---3--:R-:W-:-:S07]  /*4fb0*/  UIMAD.WIDE.U32 UR4, UR35, UR7, URZ ;  /* 0x00000007230472a5 */ /* 0x008fce000f8e00ff */
[----:B------:R-:W-:Y:S02]  /*4fc0*/  UMOV UR4, UR5 ;  /* 0x0000000500047c82 */ /* 0x000fe40008000000 */
[----:B------:R-:W-:-:S04]  /*4fd0*/  UIADD3 UR36, UPT, UPT, UR35, -UR4, URZ ;  /* 0x8000000423247290 */ /* 0x000fc8000fffe0ff */
[----:B--2---:R-:W-:Y:S02]  /*4fe0*/  USHF.R.U32.HI UR36, URZ, UR8, UR36 ;  /* 0x00000008ff247299 */ /* 0x004fe40008011624 */
[----:B----4-:R-:W-:Y:S02]  /*4ff0*/  UISETP.GE.AND UP0, UPT, UR71, UR6, UPT ;  /* 0x000000064700728c */ /* 0x010fe4000bf06270 */
[----:B------:R-:W-:-:S07]  /*5000*/  UIADD3 UR36, UPT, UPT, UR4, UR36, URZ ;  /* 0x0000002404247290 */ /* 0x000fce000fffe0ff */
[----:B-1----:R-:W-:Y:S05]  /*5010*/  BRA.U UP0, `(.L_x_68) ;  /* 0x0000000500547547 */ /* 0x002fea000b800000 */
[----:B------:R-:W-:Y:S01]  /*5020*/  S2UR UR13, SR_CgaCtaId ;  /* 0x00000000000d79c3 */ /* 0x000fe20000008800 */
[----:B------:R-:W1:Y:S01]  /*5030*/  LDCU.U8 UR4, c[0x0][0x621] ;  /* 0x0000c420ff0477ac */ /* 0x000e620008000000 */
[----:B------:R-:W-:Y:S01]  /*5040*/  HFMA2 R2, -RZ, RZ, 0, 0 ;  /* 0x00000000ff027431 */ /* 0x000fe200000001ff */
[----:B------:R-:W-:Y:S01]  /*5050*/  MOV R6, 0x1 ;  /* 0x0000000100067802 */ /* 0x000fe20000000f00 */
[----:B------:R-:W2:Y:S01]  /*5060*/  LDCU.64 UR6, c[0x0][0x348] ;  /* 0x00006900ff0677ac */ /* 0x000ea20008000a00 */
[----:B------:R-:W3:Y:S01]  /*5070*/  LDCU UR5, c[0x0][0x60c] ;  /* 0x0000c180ff0577ac */ /* 0x000ee20008000800 */
[----:B------:R-:W4:Y:S01]  /*5080*/  LDCU UR9, c[0x0][0x618] ;  /* 0x0000c300ff0977ac */ /* 0x000f220008000800 */
[----:B------:R-:W-:Y:S01]  /*5090*/  UMOV UR8, 0x400 ;  /* 0x0000040000087882 */ /* 0x000fe20000000000 */
[----:B------:R-:W-:Y:S02]  /*50a0*/  UIADD3 UR34, UPT, UPT, -UR35, URZ, URZ ;  /* 0x000000ff23227290 */ /* 0x000fe4000fffe1ff */
[----:B-1----:R-:W-:Y:S01]  /*50b0*/  USHF.R.U32.HI UR36, URZ, UR4, UR36 ;  /* 0x00000004ff247299 */ /* 0x002fe20008011624 */
[----:B------:R-:W1:Y:S02]  /*50c0*/  S2UR UR38, SR_CgaSize ;  /* 0x00000000002679c3 */ /* 0x000e640000008a00 */
[----:B-1----:R-:W-:-:S12]  /*50d0*/  UIMAD UR38, UR38, -0xa0, URZ ;  /* 0xffffff60262678a4 */ /* 0x002fd8000f8e02ff */
[----:B------:R-:W1:Y:S01]  /*50e0*/  LDCU UR38, c[0x0][UR38+0x2c0] ;  /* 0x00005800262677ac */ /* 0x000e620008000800 */
[----:B------:R-:W-:Y:S02]  /*50f0*/  UIADD3 UR4, UPT, UPT, -UR36, URZ, URZ ;  /* 0x000000ff24047290 */ /* 0x000fe4000fffe1ff */
[----:B--2---:R-:W-:Y:S02]  /*5100*/  UIADD3 UR14, UP0, UPT, UR6, 0x200, URZ ;  /* 0x00000200060e7890 */ /* 0x004fe4000ff1e0ff */
[----:B------:R-:W-:Y:S02]  /*5110*/  ULEA UR13, UR13, UR8, 0x18 ;  /* 0x000000080d0d7291 */ /* 0x000fe4000f8ec0ff */
[----:B---3--:R-:W-:Y:S01]  /*5120*/  UIMAD UR34, UR5, UR34, UR71 ;  /* 0x00000022052272a4 */ /* 0x008fe2000f8e0247 */
[----:B------:R-:W2:Y:S01]  /*5130*/  LDCU UR21, c[0x0][0x624] ;  /* 0x0000c480ff1577ac */ /* 0x000ea20008000800 */
[----:B------:R-:W3:Y:S01]  /*5140*/  LDCU UR37, c[0x0][0x610] ;  /* 0x0000c200ff2577ac */ /* 0x000ee20008000800 */
[----:B------:R-:W1:Y:S01]  /*5150*/  LDCU UR29, c[0x0][0x60c] ;  /* 0x0000c180ff1d77ac */ /* 0x000e620008000800 */
[----:B------:R-:W1:Y:S01]  /*5160*/  LDCU.64 UR22, c[0x0][0x618] ;  /* 0x0000c300ff1677ac */ /* 0x000e620008000a00 */
[----:B------:R-:W-:-:S02]  /*5170*/  UIADD3.X UR15, UPT, UPT, URZ, UR7, URZ, UP0, !UPT ;  /* 0x00000007ff0f7290 */ /* 0x000fc400087fe4ff */
[----:B----4-:R-:W-:Y:S02]  /*5180*/  UIMAD UR35, UR9, UR4, UR35 ;  /* 0x00000004092372a4 */ /* 0x010fe4000f8e0223 */
[----:B------:R-:W-:Y:S02]  /*5190*/  UIADD3 UR32, UPT, UPT, UR13, 0xc00, URZ ;  /* 0x00000c000d207890 */ /* 0x000fe4000fffe0ff */
[----:B------:R-:W-:Y:S02]  /*51a0*/  UIADD3 UR24, UPT, UPT, UR13, 0x4c00, URZ ;  /* 0x00004c000d187890 */ /* 0x000fe4000fffe0ff */
[----:B------:R-:W-:Y:S02]  /*51b0*/  UIADD3 UR16, UPT, UPT, UR13, 0x8c00, URZ ;  /* 0x00008c000d107890 */ /* 0x000fe4000fffe0ff */
[----:B------:R-:W-:Y:S01]  /*51c0*/  UIADD3 UR8, UPT, UPT, UR13, 0xcc00, URZ ;  /* 0x0000cc000d087890 */ /* 0x000fe2000fffe0ff */
[----:B------:R-:W-:Y:S01]  /*51d0*/  UMOV UR5, UR71 ;  /* 0x0000004700057c82 */ /* 0x000fe20008000000 */
[----:B------:R-:W-:Y:S01]  /*51e0*/  UMOV UR30, URZ ;  /* 0x000000ff001e7c82 */ /* 0x000fe20008000000 */
[----:B------:R-:W-:Y:S01]  /*51f0*/  UMOV UR31, URZ ;  /* 0x000000ff001f7c82 */ /* 0x000fe20008000000 */
[----:B------:R-:W-:Y:S01]  /*5200*/  UMOV UR33, URZ ;  /* 0x000000ff00217c82 */ /* 0x000fe20008000000 */
[----:B--23--:R-:W-:-:S07]  /*5210*/  UMOV UR25, 0x40 ;  /* 0x0000004000197882 */ /* 0x00cfce0000000000 */
.L_x_71:
[----:B------:R-:W-:Y:S01]  /*5220*/  SHF.L.U32 R0, R2, 0x1f, RZ ;  /* 0x0000001f02007819 */ /* 0x000fe200000006ff */
[----:B------:R-:W-:Y:S01]  /*5230*/  UMOV UR27, UR35 ;  /* 0x00000023001b7c82 */ /* 0x000fe20008000000 */
[----:B------:R-:W-:Y:S01]  /*5240*/  R2UR UR4, R7 ;  /* 0x00000000070472ca */ /* 0x000fe200000e0000 */
[----:B------:R-:W-:Y:S01]  /*5250*/  UMOV UR28, UR36 ;  /* 0x00000024001c7c82 */ /* 0x000fe20008000000 */
[----:B--2---:R-:W2:Y:S11]  /*5260*/  SYNCS.PHASECHK.TRANS64.TRYWAIT P0, [UR13+0x100], R0 ;  /* 0x00010000ff0075a7 */ /* 0x004eb6000800110d */
[----:B------:R-:W-:-:S04]  /*5270*/  ULEA UR34, UR34, UR4, 0x2 ;  /* 0x0000000422227291 */ /* 0x000fc8000f8e10ff */
[----:B------:R-:W-:-:S07]  /*5280*/  USHF.L.U32 UR34, UR34, 0x7, URZ ;  /* 0x0000000722227899 */ /* 0x000fce00080006ff */
[----:B------:R-:W-:Y:S01]  /*5290*/  UMOV UR26, UR34 ;  /* 0x00000022001a7c82 */ /* 0x000fe20008000000 */
[----:B--2-4-:R-:W-:Y:S05]  /*52a0*/  @!P0 BRA `(.L_x_69) ;  /* 0x0000009000f48947 */ /* 0x014fea0003800000 */
.L_x_152:
[----:B------:R3:W-:Y:S01]  /*52b0*/  UTMASTG.4D [UR32], [UR14], desc[URZ] ;  /* 0x0000ff200e0073b5 */ /* 0x0007e20008019000 */
[----:B------:R3:W-:Y:S01]  /*52c0*/  UTMASTG.4D [UR24], [UR14], desc[URZ] ;  /* 0x0000ff180e0073b5 */ /* 0x0007e20008019000 */
[----:B------:R0:W-:Y:S01]  /*52d0*/  UTMACMDFLUSH ;  /* 0x00000000000079b7 */ /* 0x0001e20000000000 */
[----:B------:R-:W4:Y:S02]  /*52e0*/  SYNCS.PHASECHK.TRANS64.TRYWAIT P0, [UR13+0x108], R0 ;  /* 0x00010800ff0075a7 */ /* 0x000f24000800110d */
[----:B---34-:R-:W-:Y:S05]  /*52f0*/  @!P0 BRA `(.L_x_70) ;  /* 0x0000009400008947 */ /* 0x018fea0003800000 */
.L_x_154:
[----:B------:R-:W3:Y:S01]  /*5300*/  LDCU.U8 UR27, c[0x0][0x614] ;  /* 0x0000c280ff1b77ac */ /* 0x000ee20008000000 */
[----:B------:R-:W-:Y:S01]  /*5310*/  LOP3.LUT R2, R2, 0x1, RZ, 0x3c, !PT ;  /* 0x0000000102027812 */ /* 0x000fe200078e3cff */
[----:B-1----:R-:W-:Y:S01]  /*5320*/  UIADD3 UR5, UPT, UPT, UR38, UR5, URZ ;  /* 0x0000000526057290 */ /* 0x002fe2000fffe0ff */
[----:B------:R-:W1:Y:S03]  /*5330*/  LDCU.U8 UR26, c[0x0][0x615] ;  /* 0x0000c2a0ff1a77ac */ /* 0x000e660008000000 */
[----:B------:R-:W-:Y:S02]  /*5340*/  UIMAD.WIDE.U32 UR6, UR5, UR37, URZ ;  /* 0x00000025050672a5 */ /* 0x000fe4000f8e00ff */
[----:B------:R-:W-:Y:S01]  /*5350*/  UIADD3 UR18, UPT, UPT, UR34, 0x100, URZ ;  /* 0x0000010022127890 */ /* 0x000fe2000fffe0ff */
[----:B------:R-:W-:Y:S01]  /*5360*/  UMOV UR19, UR35 ;  /* 0x0000002300137c82 */ /* 0x000fe20008000000 */
[----:B------:R-:W-:Y:S01]  /*5370*/  UMOV UR11, UR35 ;  /* 0x00000023000b7c82 */ /* 0x000fe20008000000 */
[----:B------:R-:W-:-:S02]  /*5380*/  UMOV UR17, UR33 ;  /* 0x0000002100117c82 */ /* 0x000fc40008000000 */
[----:B------:R-:W-:Y:S01]  /*5390*/  UMOV UR4, UR7 ;  /* 0x0000000700047c82 */ /* 0x000fe20008000000 */
[----:B------:R-:W-:Y:S01]  /*53a0*/  UMOV UR20, UR36 ;  /* 0x0000002400147c82 */ /* 0x000fe20008000000 */
[----:B------:R-:W-:Y:S01]  /*53b0*/  UIADD3 UR35, UPT, UPT, UR5, -UR4, URZ ;  /* 0x8000000405237290 */ /* 0x000fe2000fffe0ff */
[----:B------:R-:W-:Y:S01]  /*53c0*/  UMOV UR9, 0x40 ;  /* 0x0000004000097882 */ /* 0x000fe20000000000 */
[----:B------:R-:W-:Y:S02]  /*53d0*/  UMOV UR12, UR36 ;  /* 0x00000024000c7c82 */ /* 0x000fe40008000000 */
[----:B---3--:R-:W-:Y:S01]  /*53e0*/  USHF.R.U32.HI UR35, URZ, UR27, UR35 ;  /* 0x0000001bff237299 */ /* 0x008fe20008011623 */
[----:B------:R4:W-:Y:S01]  /*53f0*/  UTMASTG.4D [UR16], [UR14], desc[UR30] ;  /* 0x00001e100e0073b5 */ /* 0x0009e20008019000 */
[----:B------:R-:W-:Y:S01]  /*5400*/  UMOV UR10, UR18 ;  /* 0x00000012000a7c82 */ /* 0x000fe20008000000 */
[----:B------:R-:W-:Y:S02]  /*5410*/  UISETP.GE.AND UP0, UPT, UR5, UR21, UPT ;  /* 0x000000150500728c */ /* 0x000fe4000bf06270 */
[----:B------:R-:W-:Y:S01]  /*5420*/  UIADD3 UR35, UPT, UPT, UR4, UR35, URZ ;  /* 0x0000002304237290 */ /* 0x000fe2000fffe0ff */
[----:B------:R4:W-:Y:S03]  /*5430*/  UTMASTG.4D [UR8], [UR14], desc[UR30] ;  /* 0x00001e080e0073b5 */ /* 0x0009e60008019000 */
[----:B-1----:R-:W-:Y:S01]  /*5440*/  USHF.R.U32.HI UR35, URZ, UR26, UR35 ;  /* 0x0000001aff237299 */ /* 0x002fe20008011623 */
[----:B------:R-:W1:Y:S03]  /*5450*/  LDCU.U8 UR26, c[0x0][0x620] ;  /* 0x0000c400ff1a77ac */ /* 0x000e660008000000 */
[----:B------:R-:W-:Y:S01]  /*5460*/  UIMAD.WIDE.U32 UR6, UR35, UR23, URZ ;  /* 0x00000017230672a5 */ /* 0x000fe2000f8e00ff */
[----:B------:R0:W-:Y:S06]  /*5470*/  UTMACMDFLUSH ;  /* 0x00000000000079b7 */ /* 0x0001ec0000000000 */
[----:B------:R-:W-:-:S02]  /*5480*/  UMOV UR4, UR7 ;  /* 0x0000000700047c82 */ /* 0x000fc40008000000 */
[----:B------:R-:W-:-:S04]  /*5490*/  UIADD3 UR6, UPT, UPT, UR35, -UR4, URZ ;  /* 0x8000000423067290 */ /* 0x000fc8000fffe0ff */
[----:B-1----:R-:W-:Y:S01]  /*54a0*/  USHF.R.U32.HI UR6, URZ, UR26, UR6 ;  /* 0x0000001aff067299 */ /* 0x002fe20008011606 */
[----:B------:R-:W1:Y:S03]  /*54b0*/  LDCU.U8 UR26, c[0x0][0x621] ;  /* 0x0000c420ff1a77ac */ /* 0x000e660008000000 */
[----:B------:R-:W-:Y:S01]  /*54c0*/  UIADD3 UR4, UPT, UPT, UR4, UR6, URZ ;  /* 0x0000000604047290 */ /* 0x000fe2000fffe0ff */
[----:B------:R-:W-:-:S04]  /*54d0*/  DEPBAR.LE SB0, 0x1 ;  /* 0x000080400000791a */ /* 0x000fc80000000000 */
[----:B------:R4:W-:Y:S01]  /*54e0*/  SYNCS.ARRIVE.TRANS64.ART0 RZ, [UR13+0x110], R6 ;  /* 0x00011006ffff79a7 */ /* 0x0009e2000850000d */
[----:B------:R-:W-:-:S04]  /*54f0*/  DEPBAR.LE SB0, 0x0 ;  /* 0x000080000000791a */ /* 0x000fc80000000000 */
[----:B-1----:R-:W-:Y:S02]  /*5500*/  USHF.R.U32.HI UR36, URZ, UR26, UR4 ;  /* 0x0000001aff247299 */ /* 0x002fe40008011604 */
[----:B------:R-:W-:Y:S01]  /*5510*/  UIADD3 UR4, UPT, UPT, -UR35, URZ, URZ ;  /* 0x000000ff23047290 */ /* 0x000fe2000fffe1ff */
[----:B------:R4:W-:Y:S01]  /*5520*/  SYNCS.ARRIVE.TRANS64.ART0 RZ, [UR13+0x118], R6 ;  /* 0x00011806ffff79a7 */ /* 0x0009e2000850000d */
[----:B------:R-:W-:Y:S02]  /*5530*/  UIADD3 UR6, UPT, UPT, -UR36, URZ, URZ ;  /* 0x000000ff24067290 */ /* 0x000fe4000fffe1ff */
[----:B------:R-:W-:Y:S02]  /*5540*/  UIMAD UR34, UR29, UR4, UR5 ;  /* 0x000000041d2272a4 */ /* 0x000fe4000f8e0205 */
[----:B------:R-:W-:Y:S01]  /*5550*/  UIMAD UR35, UR22, UR6, UR35 ;  /* 0x00000006162372a4 */ /* 0x000fe2000f8e0223 */
[----:B------:R-:W-:Y:S11]  /*5560*/  BRA.U !UP0, `(.L_x_71) ;  /* 0xfffffffd082c7547 */ /* 0x000ff6000b83ffff */
.L_x_68:
[----:B------:R-:W1:Y:S02]  /*5570*/  S2R R0, SR_TID.X ;  /* 0x0000000000007919 */ /* 0x000e640000002100 */
[----:B-1----:R-:W-:-:S04]  /*5580*/  SHF.R.U32.HI R0, RZ, 0x5, R0 ;  /* 0x00000005ff007819 */ /* 0x002fc80000011600 */
[----:B------:R-:W-:-:S13]  /*5590*/  R2UR UR4, R0 ;  /* 0x00000000000472ca */ /* 0x000fda00000e0000 */
[----:B------:R-:W-:-:S09]  /*55a0*/  UISETP.GT.AND UP0, UPT, UR4, 0x7, UPT ;  /* 0x000000070400788c */ /* 0x000fd2000bf04270 */
[----:B------:R-:W-:Y:S05]  /*55b0*/  BRA.U UP0, `(.L_x_72) ;  /* 0x0000005100d87547 */ /* 0x000fea000b800000 */
[----:B------:R-:W-:Y:S01]  /*55c0*/  NOP ;  /* 0x0000000000007918 */ /* 0x000fe20000000000 */
.L_x_73:
[----:B------:R-:W-:-:S08]  /*55d0*/  NOP ;  /* 0x0000000000007918 */ /* 0x000fd00000000000 */
[----:B------:R-:W1:Y:S02]  /*55e0*/  USETMAXREG.TRY_ALLOC.CTAPOOL UP0, 0xb0 ;  /* 0x000000b0000079c8 */ /* 0x000e640008000600 */
[----:B-1----:R-:W-:Y:S05]  /*55f0*/  BRA.U !UP0, `(.L_x_73) ;  /* 0xfffffffd08f47547 */ /* 0x002fea000b83ffff */
[----:B------:R-:W1:Y:S01]  /*5600*/  S2R R0, SR_TID.X ;  /* 0x0000000000007919 */ /* 0x000e620000002100 */
[----:B------:R-:W5:Y:S01]  /*5610*/  LDCU UR7, c[0x0][0x38c] ;  /* 0x00007180ff0777ac */ /* 0x000f620008000800 */
[----:B------:R-:W2:Y:S01]  /*5620*/  S2UR UR4, SR_CgaCtaId ;  /* 0x00000000000479c3 */ /* 0x000ea20000008800 */
[----:B----4-:R-:W4:Y:S01]  /*5630*/  LDCU UR9, c[0x0][0x624] ;  /* 0x0000c480ff0977ac */ /* 0x010f220008000800 */
[----:B------:R-:W-:Y:S01]  /*5640*/  UMOV UR8, 0x400 ;  /* 0x0000040000087882 */ /* 0x000fe20000000000 */
[----:B-----5:R-:W-:Y:S02]  /*5650*/  UIADD3 UR6, UPT, UPT, UR7, -0x1, URZ ;  /* 0xffffffff07067890 */ /* 0x020fe4000fffe0ff */
[----:B------:R-:W-:Y:S02]  /*5660*/  UISETP.GT.AND UP0, UPT, UR7, URZ, UPT ;  /* 0x000000ff0700728c */ /* 0x000fe4000bf04270 */
[----:B------:R-:W-:Y:S02]  /*5670*/  USHF.R.S32.HI UR15, URZ, 0x1f, UR6 ;  /* 0x0000001fff0f7899 */ /* 0x000fe40008011406 */
[----:B--2---:R-:W-:-:S02]  /*5680*/  ULEA UR4, UR4, UR8, 0x18 ;  /* 0x0000000804047291 */ /* 0x004fc4000f8ec0ff */
[----:B------:R-:W-:Y:S02]  /*5690*/  ULEA.HI UR15, UR15, UR6, URZ, 0x7 ;  /* 0x000000060f0f7291 */ /* 0x000fe4000f8f38ff */
[----:B------:R-:W-:Y:S01]  /*56a0*/  UIADD3 UR12, UPT, UPT, UR4, 0x8, URZ ;  /* 0x00000008040c7890 */ /* 0x000fe2000fffe0ff */
[----:B-1----:R-:W-:Y:S01]  /*56b0*/  SHF.R.U32.HI R0, RZ, 0x5, R0 ;  /* 0x00000005ff007819 */ /* 0x002fe20000011600 */
[----:B------:R-:W-:-:S03]  /*56c0*/  USHF.R.S32.HI UR15, URZ, 0x7, UR15 ;  /* 0x00000007ff0f7899 */ /* 0x000fc6000801140f */
[----:B------:R-:W-:Y:S02]  /*56d0*/  R2UR UR5, R0 ;  /* 0x00000000000572ca */ /* 0x000fe400000e0000 */
[----:B------:R-:W-:-:S11]  /*56e0*/  UMOV UR16, UR12 ;  /* 0x0000000c00107c82 */ /* 0x000fd60008000000 */
[----:B------:R-:W-:Y:S02]  /*56f0*/  UISETP.GT.AND UP3, UPT, UR5, 0x3, UPT ;  /* 0x000000030500788c */ /* 0x000fe4000bf64270 */
[----:B------:R-:W-:-:S04]  /*5700*/  UIADD3 UR5, UPT, UPT, -UR7, URZ, URZ ;  /* 0x000000ff07057290 */ /* 0x000fc8000fffe1ff */
[----:B------:R-:W-:-:S04]  /*5710*/  USHF.R.S32.HI UR5, URZ, 0x1f, UR5 ;  /* 0x0000001fff057899 */ /* 0x000fc80008011405 */
[----:B------:R-:W-:Y:S02]  /*5720*/  ULEA.HI UR5, UR5, -UR7, URZ, 0x7 ;  /* 0x8000000705057291 */ /* 0x000fe4000f8f38ff */
[----:B------:R-:W-:Y:S02]  /*5730*/  @!UP3 UIADD3 UR16, UPT, UPT, UR4, URZ, URZ ;  /* 0x000000ff0410b290 */ /* 0x000fe4000fffe0ff */
[----:B------:R-:W-:-:S04]  /*5740*/  USHF.R.S32.HI UR5, URZ, 0x7, UR5 ;  /* 0x00000007ff057899 */ /* 0x000fc80008011405 */
[----:B------:R-:W-:Y:S02]  /*5750*/  @!UP0 ULOP3.LUT UR15, URZ, UR5, URZ, 0x33, !UPT ;  /* 0x00000005ff0f8292 */ /* 0x000fe4000f8e33ff */
[----:B----4-:R-:W-:-:S03]  /*5760*/  UISETP.GE.AND UP0, UPT, UR71, UR9, UPT ;  /* 0x000000094700728c */ /* 0x010fc6000bf06270 */
[----:B------:R-:W-:Y:S01]  /*5770*/  UMOV UR9, 0x1 ;  /* 0x0000000100097882 */ /* 0x000fe20000000000 */
[----:B---3--:R-:W-:Y:S06]  /*5780*/  BAR.SYNC.DEFER_BLOCKING 0x2, 0x1a0 ;  /* 0x0086800000007b1d */ /* 0x008fec0000010000 */
[----:B------:R-:W-:Y:S05]  /*5790*/  BRA.U UP0, `(.L_x_74) ;  /* 0x0000005100447547 */ /* 0x000fea000b800000 */
[----:B------:R-:W2:Y:S01]  /*57a0*/  LDL R2, [R1+0x68] ;  /* 0x0000680001027983 */ /* 0x000ea20000100800 */
[----:B------:R-:W-:Y:S01]  /*57b0*/  UISETP.LT.AND UP0, UPT, URZ, UR15, UPT ;  /* 0x0000000fff00728c */ /* 0x000fe2000bf01270 */
[----:B------:R-:W-:Y:S01]  /*57c0*/  R2UR UR9, R0 ;  /* 0x00000000000972ca */ /* 0x000fe200000e0000 */
[----:B------:R-:W-:Y:S01]  /*57d0*/  IMAD.MOV.U32 R5, RZ, RZ, -0x1 ;  /* 0xffffffffff057424 */ /* 0x000fe200078e00ff */
[----:B------:R-:W1:Y:S01]  /*57e0*/  S2UR UR6, SR_CgaCtaId ;  /* 0x00000000000679c3 */ /* 0x000e620000008800 */
[----:B------:R-:W-:Y:S02]  /*57f0*/  USEL UR5, URZ, UR15, !UP0 ;  /* 0x0000000fff057287 */ /* 0x000fe4000c000000 */
[----:B------:R-:W-:Y:S02]  /*5800*/  UIADD3 UR17, UPT, UPT, UR16, 0x90, URZ ;  /* 0x0000009010117890 */ /* 0x000fe4000fffe0ff */
[----:B------:R-:W-:Y:S01]  /*5810*/  UIMAD UR5, UR5, -0x80, UR7 ;  /* 0xffffff80050578a4 */ /* 0x000fe2000f8e0207 */
[----:B------:R-:W-:-:S02]  /*5820*/  UMOV UR13, 0x400 ;  /* 0x00000400000d7882 */ /* 0x000fc40000000000 */
[----:B------:R-:W-:Y:S01]  /*5830*/  S2UR UR8, SR_CgaCtaId ;  /* 0x00000000000879c3 */ /* 0x000fe20000008800 */
[----:B------:R-:W-:Y:S02]  /*5840*/  UIADD3 UR16, UPT, UPT, UR16, 0xa0, URZ ;  /* 0x000000a010107890 */ /* 0x000fe4000fffe0ff */
[----:B------:R-:W-:Y:S01]  /*5850*/  IMAD R0, RZ, RZ, -UR5 ;  /* 0x80000005ff007e24 */ /* 0x000fe2000f8e02ff */
[----:B------:R-:W-:Y:S02]  /*5860*/  USHF.R.S32.HI UR4, URZ, 0x1f, UR9 ;  /* 0x0000001fff047899 */ /* 0x000fe40008011409 */
[----:B------:R-:W-:Y:S02]  /*5870*/  UISETP.GT.AND UP2, UPT, UR9, 0x3, UPT ;  /* 0x000000030900788c */ /* 0x000fe4000bf44270 */
[C---:B------:R-:W-:Y:S01]  /*5880*/  VIADDMNMX R4, R0.reuse, 0x80, RZ, !PT ;  /* 0x0000008000047846 */ /* 0x040fe200078001ff */
[----:B------:R-:W-:Y:S01]  /*5890*/  ULEA.HI UR4, UR4, UR9, URZ, 0x2 ;  /* 0x0000000904047291 */ /* 0x000fe2000f8f10ff */
[----:B------:R-:W-:Y:S01]  /*58a0*/  VIADDMNMX R3, R0, 0x40, RZ, !PT ;  /* 0x0000004000037846 */ /* 0x000fe200078001ff */
[----:B------:R-:W-:Y:S01]  /*58b0*/  UMOV UR22, 0x400 ;  /* 0x0000040000167882 */ /* 0x000fe20000000000 */
[----:B------:R-:W-:-:S02]  /*58c0*/  UISETP.GT.AND UP1, UPT, UR9, 0x3, UPT ;  /* 0x000000030900788c */ /* 0x000fc4000bf24270 */
[----:B------:R-:W-:Y:S01]  /*58d0*/  SHF.R.U32.HI R3, RZ, R3, R5 ;  /* 0x00000003ff037219 */ /* 0x000fe20000011605 */
[----:B------:R-:W-:Y:S02]  /*58e0*/  ULOP3.LUT UR4, UR4, 0xfffffffc, URZ, 0xc0, !UPT ;  /* 0xfffffffc04047892 */ /* 0x000fe4000f8ec0ff */
[----:B-1----:R-:W-:Y:S02]  /*58f0*/  ULEA UR13, UR6, UR13, 0x18 ;  /* 0x0000000d060d7291 */ /* 0x002fe4000f8ec0ff */
[----:B------:R-:W-:Y:S01]  /*5900*/  UIADD3 UR4, UPT, UPT, UR9, -UR4, URZ ;  /* 0x8000000409047290 */ /* 0x000fe2000fffe0ff */
[----:B------:R-:W1:Y:S02]  /*5910*/  S2UR UR24, SR_CgaSize ;  /* 0x00000000001879c3 */ /* 0x000e640000008a00 */
[----:B-1----:R-:W-:-:S12]  /*5920*/  UIMAD UR24, UR24, -0xa0, URZ ;  /* 0xffffff60181878a4 */ /* 0x002fd8000f8e02ff */
[----:B------:R-:W1:Y:S01]  /*5930*/  LDCU UR24, c[0x0][UR24+0x2c0] ;  /* 0x00005800181877ac */ /* 0x000e620008000800 */
[----:B------:R-:W-:Y:S02]  /*5940*/  UIADD3 UR14, UPT, UPT, UR4, 0x4, URZ ;  /* 0x00000004040e7890 */ /* 0x000fe4000fffe0ff */
[----:B------:R-:W-:Y:S02]  /*5950*/  @!UP3 UIADD3 UR14, UPT, UPT, UR4, URZ, URZ ;  /* 0x000000ff040eb290 */ /* 0x000fe4000fffe0ff */
[----:B------:R-:W-:Y:S02]  /*5960*/  USEL UR18, URZ, 0x80, !UP2 ;  /* 0x00000080ff127887 */ /* 0x000fe4000d000000 */
[----:B------:R-:W-:Y:S02]  /*5970*/  ULEA UR22, UR8, UR22, 0x18 ;  /* 0x0000001608167291 */ /* 0x000fe4000f8ec0ff */
[----:B------:R-:W-:Y:S02]  /*5980*/  UIADD3 UR23, UPT, UPT, UR13, 0x8, URZ ;  /* 0x000000080d177890 */ /* 0x000fe4000fffe0ff */
[----:B------:R-:W-:-:S02]  /*5990*/  UIADD3 UR19, UPT, UPT, UR13, 0x8, URZ ;  /* 0x000000080d137890 */ /* 0x000fc4000fffe0ff */
[----:B------:R-:W-:Y:S01]  /*59a0*/  UIADD3 UR14, UPT, UPT, UR14, 0x3, URZ ;  /* 0x000000030e0e7890 */ /* 0x000fe2000fffe0ff */
[----:B------:R-:W-:Y:S01]  /*59b0*/  UMOV UR9, 0x1 ;  /* 0x0000000100097882 */ /* 0x000fe20000000000 */
[----:B------:R-:W-:Y:S01]  /*59c0*/  UMOV UR21, UR71 ;  /* 0x0000004700157c82 */ /* 0x000fe20008000000 */
[----:B------:R-:W-:Y:S01]  /*59d0*/  UMOV UR20, URZ ;  /* 0x000000ff00147c82 */ /* 0x000fe20008000000 */
[----:B--2---:R-:W-:Y:S02]  /*59e0*/  R2UR UR10, R2 ;  /* 0x00000000020a72ca */ /* 0x004fe400000e0000 */
[C---:B------:R-:W-:Y:S02]  /*59f0*/  VIADDMNMX R2, R0.reuse, 0x20, RZ, !PT ;  /* 0x0000002000027846 */ /* 0x040fe400078001ff */
[----:B------:R-:W-:Y:S02]  /*5a00*/  VIADDMNMX R0, R0, 0x60, RZ, !PT ;  /* 0x0000006000007846 */ /* 0x000fe400078001ff */
[----:B------:R-:W-:-:S05]  /*5a10*/  SHF.R.U32.HI R2, RZ, R2, R5 ;  /* 0x00000002ff027219 */ /* 0x000fca0000011605 */
[----:B------:R2:W-:Y:S02]  /*5a20*/  STL [R1+0x64], R2 ;  /* 0x0000640201007387 */ /* 0x0005e40000100800 */
[----:B------:R-:W-:Y:S02]  /*5a30*/  UPRMT UR17, UR10, 0x654, UR17 ;  /* 0x000006540a117896 */ /* 0x000fe40008000011 */
[----:B------:R3:W-:Y:S01]  /*5a40*/  STL [R1+0x60], R3 ;  /* 0x0000600301007387 */ /* 0x0007e20000100800 */
[----:B------:R-:W-:-:S03]  /*5a50*/  UPRMT UR16, UR10, 0x654, UR16 ;  /* 0x000006540a107896 */ /* 0x000fc60008000010 */
[----:B------:R-:W-:Y:S01]  /*5a60*/  UMOV UR10, URZ ;  /* 0x000000ff000a7c82 */ /* 0x000fe20008000000 */
[--C-:B--2---:R-:W-:Y:S02]  /*5a70*/  SHF.R.U32.HI R2, RZ, R0, R5.reuse ;  /* 0x00000000ff027219 */ /* 0x104fe40000011605 */
[----:B------:R-:W-:-:S03]  /*5a80*/  SHF.R.U32.HI R0, RZ, R4, R5 ;  /* 0x00000004ff007219 */ /* 0x000fc60000011605 */
[----:B------:R3:W-:Y:S04]  /*5a90*/  STL [R1+0x5c], R2 ;  /* 0x00005c0201007387 */ /* 0x0007e80000100800 */
[----:B-1----:R3:W-:Y:S02]  /*5aa0*/  STL [R1+0x58], R0 ;  /* 0x0000580001007387 */ /* 0x0027e40000100800 */
.L_x_82:
[----:B------:R-:W-:Y:S01]  /*5ab0*/  UMOV UR12, UR23 ;  /* 0x00000017000c7c82 */ /* 0x000fe20008000000 */
[----:B------:R-:W-:Y:S01]  /*5ac0*/  USHF.L.U32 UR6, UR9, 0x1f, URZ ;  /* 0x0000001f09067899 */ /* 0x000fe200080006ff */
[----:B------:R-:W-:Y:S01]  /*5ad0*/  UMOV UR4, UR12 ;  /* 0x0000000c00047c82 */ /* 0x000fe20008000000 */
[----:B------:R-:W-:Y:S02]  /*5ae0*/  @!UP2 UIADD3 UR4, UPT, UPT, UR13, URZ, URZ ;  /* 0x000000ff0d04a290 */ /* 0x000fe4000fffe0ff */
[----:B------:R-:W-:Y:S02]  /*5af0*/  USHF.L.U32 UR5, UR10, 0x1f, URZ ;  /* 0x0000001f0a057899 */ /* 0x000fe400080006ff */
[----:B--23--:R-:W-:Y:S01]  /*5b00*/  MOV R0, UR6 ;  /* 0x0000000600007c02 */ /* 0x00cfe20008000f00 */
[----:B------:R-:W-:-:S04]  /*5b10*/  UIADD3 UR7, UPT, UPT, UR4, 0xf0, URZ ;  /* 0x000000f004077890 */ /* 0x000fc8000fffe0ff */
[----:B-1----:R1:W2:Y:S02]  /*5b20*/  SYNCS.PHASECHK.TRANS64.TRYWAIT P0, [UR4+0xf0], R0 ;  /* 0x0000f000ff0075a7 */ /* 0x0022a40008001104 */
[----:B-1----:R-:W-:Y:S01]  /*5b30*/  MOV R0, UR5 ;  /* 0x0000000500007c02 */ /* 0x002fe20008000f00 */
[----:B--2---:R-:W-:Y:S06]  /*5b40*/  @!P0 BRA `(.L_x_75) ;  /* 0x0000008c000c8947 */ /* 0x004fec0003800000 */
.L_x_156:
[----:B------:R2:W3:Y:S01]  /*5b50*/  SYNCS.PHASECHK.TRANS64.TRYWAIT P0, [UR4+0x80], R0 ;  /* 0x00008000ff0075a7 */ /* 0x0004e20008001104 */
[----:B------:R-:W4:Y:S01]  /*5b60*/  S2R R2, SR_TID.X ;  /* 0x0000000000027919 */ /* 0x000f220000002100 */
[----:B--2---:R-:W-:Y:S02]  /*5b70*/  IMAD.U32 R0, RZ, RZ, UR18 ;  /* 0x00000012ff007e24 */ /* 0x004fe4000f8e00ff */
[----:B----4-:R-:W-:-:S05]  /*5b80*/  IMAD.U32 R2, R2, 0x10000, RZ ;  /* 0x0001000002027824 */ /* 0x010fca00078e00ff */
[----:B------:R-:W-:-:S04]  /*5b90*/  LOP3.LUT R0, R0, 0x600000, R2, 0xf8, !PT ;  /* 0x0060000000007812 */ /* 0x000fc800078ef802 */
[----:B------:R-:W-:Y:S01]  /*5ba0*/  R2UR UR6, R0 ;  /* 0x00000000000672ca */ /* 0x000fe200000e0000 */
[----:B------:R2:W-:Y:S02]  /*5bb0*/  STL [R1+0x50], R0 ;  /* 0x0000500001007387 */ /* 0x0005e40000100800 */
[----:B--23--:R-:W-:-:S12]  /*5bc0*/  @!P0 BRA `(.L_x_76) ;  /* 0x0000008c00088947 */ /* 0x00cfd80003800000 */
.L_x_158:
[----:B------:R-:W2:Y:S04]  /*5bd0*/  LDL R152, [R1+0x50] ;  /* 0x0000500001987983 */ /* 0x000ea80000100800 */
[----:B------:R-:W3:Y:S04]  /*5be0*/  LDL R139, [R1+0x64] ;  /* 0x00006400018b7983 */ /* 0x000ee80000100800 */
[----:B------:R-:W4:Y:S01]  /*5bf0*/  LDL R135, [R1+0x60] ;  /* 0x0000600001877983 */ /* 0x000f220000100800 */
[----:B------:R-:W5:Y:S01]  /*5c00*/  LDTM.x32 R100, tmem[UR6] ;  /* 0x00000006006479ee */ /* 0x000f6200082c0000 */
[----:B-12---:R-:W-:-:S05]  /*5c10*/  LOP3.LUT R0, R152, 0x20, RZ, 0xfc, !PT ;  /* 0x0000002098007812 */ /* 0x006fca00078efcff */
[----:B------:R1:W-:Y:S04]  /*5c20*/  STL [R1+0x54], R0 ;  /* 0x0000540001007387 */ /* 0x0003e80000100800 */
[----:B------:R-:W2:Y:S04]  /*5c30*/  LDL R3, [R1+0x5c] ;  /* 0x00005c0001037983 */ /* 0x000ea80000100800 */
[----:B------:R-:W2:Y:S01]  /*5c40*/  LDL R2, [R1+0x58] ;  /* 0x0000580001027983 */ /* 0x000ea20000100800 */
[----:B------:R-:W-:Y:S02]  /*5c50*/  R2UR UR4, R0 ;  /* 0x00000000000472ca */ /* 0x000fe400000e0000 */
[----:B---3--:R-:W-:-:S05]  /*5c60*/  R2P PR, R139, 0x7e ;  /* 0x0000007e8b007804 */ /* 0x008fca0000000000 */
[----:B-----5:R-:W-:Y:S02]  /*5c70*/  SEL R101, R101, 0xff800000, P1 ;  /* 0xff80000065657807 */ /* 0x020fe40000800000 */
[----:B------:R-:W-:Y:S02]  /*5c80*/  SEL R102, R102, 0xff800000, P2 ;  /* 0xff80000066667807 */ /* 0x000fe40001000000 */
[----:B------:R-:W-:Y:S02]  /*5c90*/  SEL R103, R103, 0xff800000, P3 ;  /* 0xff80000067677807 */ /* 0x000fe40001800000 */
[----:B------:R-:W-:Y:S01]  /*5ca0*/  SEL R104, R104, 0xff800000, P4 ;  /* 0xff80000068687807 */ /* 0x000fe20002000000 */
[----:B------:R-:W3:Y:S01]  /*5cb0*/  LDTM.x32 R68, tmem[UR4] ;  /* 0x00000004004479ee */ /* 0x000ee200082c0000 */
[----:B------:R-:W-:Y:S02]  /*5cc0*/  SEL R105, R105, 0xff800000, P5 ;  /* 0xff80000069697807 */ /* 0x000fe40002800000 */
[----:B------:R-:W-:-:S02]  /*5cd0*/  SEL R106, R106, 0xff800000, P6 ;  /* 0xff8000006a6a7807 */ /* 0x000fc40003000000 */
[----:B------:R-:W-:Y:S02]  /*5ce0*/  R2P PR, R139.B1, 0x7f ;  /* 0x0000007f8b007804 */ /* 0x000fe40000001000 */
[----:B------:R-:W-:-:S03]  /*5cf0*/  LOP3.LUT R134, R152, 0x40, RZ, 0xfc, !PT ;  /* 0x0000004098867812 */ /* 0x000fc600078efcff */
[----:B------:R-:W-:Y:S02]  /*5d00*/  SEL R108, R108, 0xff800000, P0 ;  /* 0xff8000006c6c7807 */ /* 0x000fe40000000000 */
[----:B------:R-:W-:Y:S02]  /*5d10*/  SEL R109, R109, 0xff800000, P1 ;  /* 0xff8000006d6d7807 */ /* 0x000fe40000800000 */
[----:B------:R-:W-:Y:S02]  /*5d20*/  SEL R110, R110, 0xff800000, P2 ;  /* 0xff8000006e6e7807 */ /* 0x000fe40001000000 */
[----:B------:R-:W-:Y:S02]  /*5d30*/  SEL R111, R111, 0xff800000, P3 ;  /* 0xff8000006f6f7807 */ /* 0x000fe40001800000 */
[----:B------:R-:W-:Y:S02]  /*5d40*/  SEL R112, R112, 0xff800000, P4 ;  /* 0xff80000070707807 */ /* 0x000fe40002000000 */
[----:B------:R-:W-:-:S02]  /*5d50*/  SEL R113, R113, 0xff800000, P5 ;  /* 0xff80000071717807 */ /* 0x000fc40002800000 */
[----:B------:R-:W-:Y:S02]  /*5d60*/  SEL R114, R114, 0xff800000, P6 ;  /* 0xff80000072727807 */ /* 0x000fe40003000000 */
[----:B------:R-:W-:Y:S02]  /*5d70*/  R2P PR, R139.B2, 0x7f ;  /* 0x0000007f8b007804 */ /* 0x000fe40000002000 */
[----:B------:R-:W-:-:S03]  /*5d80*/  R2UR UR4, R134 ;  /* 0x00000000860472ca */ /* 0x000fc600000e0000 */
[----:B------:R-:W-:Y:S02]  /*5d90*/  SEL R116, R116, 0xff800000, P0 ;  /* 0xff80000074747807 */ /* 0x000fe40000000000 */
[----:B------:R-:W-:Y:S02]  /*5da0*/  SEL R117, R117, 0xff800000, P1 ;  /* 0xff80000075757807 */ /* 0x000fe40000800000 */
[----:B------:R-:W-:Y:S02]  /*5db0*/  SEL R118, R118, 0xff800000, P2 ;  /* 0xff80000076767807 */ /* 0x000fe40001000000 */
[----:B------:R-:W-:Y:S02]  /*5dc0*/  SEL R119, R119, 0xff800000, P3 ;  /* 0xff80000077777807 */ /* 0x000fe40001800000 */
[----:B------:R-:W-:Y:S02]  /*5dd0*/  SEL R120, R120, 0xff800000, P4 ;  /* 0xff80000078787807 */ /* 0x000fe40002000000 */
[----:B------:R-:W-:Y:S01]  /*5de0*/  SEL R121, R121, 0xff800000, P5 ;  /* 0xff80000079797807 */ /* 0x000fe20002800000 */
[----:B------:R-:W5:Y:S01]  /*5df0*/  LDTM.x32 R36, tmem[UR4] ;  /* 0x00000004002479ee */ /* 0x000f6200082c0000 */
[----:B------:R-:W-:-:S02]  /*5e00*/  SEL R122, R122, 0xff800000, P6 ;  /* 0xff8000007a7a7807 */ /* 0x000fc40003000000 */
[----:B------:R-:W-:-:S05]  /*5e10*/  R2P PR, R139.B3, 0x7f ;  /* 0x0000007f8b007804 */ /* 0x000fca0000003000 */
[----:B------:R-:W-:Y:S02]  /*5e20*/  SEL R125, R125, 0xff800000, P1 ;  /* 0xff8000007d7d7807 */ /* 0x000fe40000800000 */
[----:B------:R-:W-:Y:S02]  /*5e30*/  SEL R126, R126, 0xff800000, P2 ;  /* 0xff8000007e7e7807 */ /* 0x000fe40001000000 */
[----:B------:R-:W-:Y:S02]  /*5e40*/  SEL R127, R127, 0xff800000, P3 ;  /* 0xff8000007f7f7807 */ /* 0x000fe40001800000 */
[----:B------:R-:W-:Y:S02]  /*5e50*/  SEL R128, R128, 0xff800000, P4 ;  /* 0xff80000080807807 */ /* 0x000fe40002000000 */
[----:B------:R-:W-:Y:S02]  /*5e60*/  SEL R129, R129, 0xff800000, P5 ;  /* 0xff80000081817807 */ /* 0x000fe40002800000 */
[----:B------:R-:W-:-:S02]  /*5e70*/  SEL R130, R130, 0xff800000, P6 ;  /* 0xff80000082827807 */ /* 0x000fc40003000000 */
[----:B----4-:R-:W-:Y:S02]  /*5e80*/  R2P PR, R135, 0x7e ;  /* 0x0000007e87007804 */ /* 0x010fe40000000000 */
[----:B------:R-:W-:-:S03]  /*5e90*/  SEL R124, R124, 0xff800000, P0 ;  /* 0xff8000007c7c7807 */ /* 0x000fc60000000000 */
[----:B---3--:R-:W-:Y:S02]  /*5ea0*/  SEL R69, R69, 0xff800000, P1 ;  /* 0xff80000045457807 */ /* 0x008fe40000800000 */
[----:B------:R-:W-:Y:S02]  /*5eb0*/  SEL R70, R70, 0xff800000, P2 ;  /* 0xff80000046467807 */ /* 0x000fe40001000000 */
[----:B------:R-:W-:Y:S02]  /*5ec0*/  SEL R71, R71, 0xff800000, P3 ;  /* 0xff80000047477807 */ /* 0x000fe40001800000 */
[----:B------:R-:W-:Y:S02]  /*5ed0*/  SEL R72, R72, 0xff800000, P4 ;  /* 0xff80000048487807 */ /* 0x000fe40002000000 */
        /* <DEDUP_REMOVED lines=19> */
[----:B------:R-:W3:Y:S01]  /*6010*/  LDTM.x32 R4, tmem[UR4] ;  /* 0x00000004000479ee */ /* 0x000ee200082c0000 */
[----:B------:R-:W-:Y:S01]  /*6020*/  SEL R90, R90, 0xff800000, P6 ;  /* 0xff8000005a5a7807 */ /* 0x000fe20003000000 */
[----:B------:R-:W4:Y:S01]  /*6030*/  LDCU UR4, c[0x0][0x600] ;  /* 0x0000c000ff0477ac */ /* 0x000f220008000800 */
[----:B------:R-:W-:-:S05]  /*6040*/  R2P PR, R135.B3, 0x7f ;  /* 0x0000007f87007804 */ /* 0x000fca0000003000 */
[----:B------:R-:W-:Y:S02]  /*6050*/  SEL R93, R93, 0xff800000, P1 ;  /* 0xff8000005d5d7807 */ /* 0x000fe40000800000 */
[----:B------:R-:W-:Y:S02]  /*6060*/  SEL R94, R94, 0xff800000, P2 ;  /* 0xff8000005e5e7807 */ /* 0x000fe40001000000 */
[----:B------:R-:W-:Y:S02]  /*6070*/  SEL R95, R95, 0xff800000, P3 ;  /* 0xff8000005f5f7807 */ /* 0x000fe40001800000 */
[----:B------:R-:W-:Y:S02]  /*6080*/  SEL R96, R96, 0xff800000, P4 ;  /* 0xff80000060607807 */ /* 0x000fe40002000000 */
[----:B------:R-:W-:Y:S02]  /*6090*/  SEL R97, R97, 0xff800000, P5 ;  /* 0xff80000061617807 */ /* 0x000fe40002800000 */
[----:B------:R-:W-:-:S02]  /*60a0*/  SEL R98, R98, 0xff800000, P6 ;  /* 0xff80000062627807 */ /* 0x000fc40003000000 */
[----:B------:R-:W-:Y:S02]  /*60b0*/  SEL R92, R92, 0xff800000, P0 ;  /* 0xff8000005c5c7807 */ /* 0x000fe40000000000 */
[----:B-1----:R-:W-:Y:S02]  /*60c0*/  LOP3.LUT R0, R139, 0x1, RZ, 0xc0, !PT ;  /* 0x000000018b007812 */ /* 0x002fe400078ec0ff */
[----:B--2---:R-:W-:-:S05]  /*60d0*/  R2P PR, R3, 0x7e ;  /* 0x0000007e03007804 */ /* 0x004fca0000000000 */
[----:B-----5:R-:W-:Y:S02]  /*60e0*/  SEL R37, R37, 0xff800000, P1 ;  /* 0xff80000025257807 */ /* 0x020fe40000800000 */
[----:B------:R-:W-:Y:S02]  /*60f0*/  SEL R38, R38, 0xff800000, P2 ;  /* 0xff80000026267807 */ /* 0x000fe40001000000 */
[----:B------:R-:W-:Y:S02]  /*6100*/  SEL R39, R39, 0xff800000, P3 ;  /* 0xff80000027277807 */ /* 0x000fe40001800000 */
[----:B------:R-:W-:Y:S02]  /*6110*/  SEL R40, R40, 0xff800000, P4 ;  /* 0xff80000028287807 */ /* 0x000fe40002000000 */
[----:B------:R-:W-:Y:S02]  /*6120*/  SEL R41, R41, 0xff800000, P5 ;  /* 0xff80000029297807 */ /* 0x000fe40002800000 */
        /* <DEDUP_REMOVED lines=24> */
[----:B------:R-:W-:Y:S02]  /*62b0*/  R2P PR, R2, 0x7e ;  /* 0x0000007e02007804 */ /* 0x000fe40000000000 */
[----:B------:R-:W-:-:S03]  /*62c0*/  SEL R60, R60, 0xff800000, P0 ;  /* 0xff8000003c3c7807 */ /* 0x000fc60000000000 */
[----:B---3--:R-:W-:Y:S02]  /*62d0*/  SEL R45, R5, 0xff800000, P1 ;  /* 0xff800000052d7807 */ /* 0x008fe40000800000 */
        /* <DEDUP_REMOVED lines=23> */
[----:B------:R-:W-:-:S04]  /*6450*/  ISETP.NE.U32.AND P0, PT, R0, 0x1, PT ;  /* 0x000000010000780c */ /* 0x000fc80003f05070 */
[----:B------:R-:W-:Y:S02]  /*6460*/  SEL R100, R100, 0xff800000, !P0 ;  /* 0xff80000064647807 */ /* 0x000fe40004000000 */
[----:B------:R-:W-:-:S04]  /*6470*/  LOP3.LUT P0, RZ, R139, 0x80, RZ, 0xc0, !PT ;  /* 0x000000808bff7812 */ /* 0x000fc8000780c0ff */
[----:B------:R-:W-:Y:S02]  /*6480*/  SEL R107, R107, 0xff800000, P0 ;  /* 0xff8000006b6b7807 */ /* 0x000fe40000000000 */
[----:B------:R-:W-:-:S04]  /*6490*/  LOP3.LUT P0, RZ, R139, 0x8000, RZ, 0xc0, !PT ;  /* 0x000080008bff7812 */ /* 0x000fc8000780c0ff */
[----:B------:R-:W-:Y:S02]  /*64a0*/  SEL R115, R115, 0xff800000, P0 ;  /* 0xff80000073737807 */ /* 0x000fe40000000000 */
[----:B------:R-:W-:Y:S02]  /*64b0*/  LOP3.LUT P0, RZ, R139, 0x800000, RZ, 0xc0, !PT ;  /* 0x008000008bff7812 */ /* 0x000fe4000780c0ff */
[----:B------:R-:W-:Y:S02]  /*64c0*/  LOP3.LUT R0, R135, 0x1, RZ, 0xc0, !PT ;  /* 0x0000000187007812 */ /* 0x000fe400078ec0ff */
[----:B------:R-:W-:Y:S02]  /*64d0*/  SEL R123, R123, 0xff800000, P0 ;  /* 0xff8000007b7b7807 */ /* 0x000fe40000000000 */
[----:B------:R-:W-:-:S04]  /*64e0*/  ISETP.GT.AND P0, PT, R139, -0x1, PT ;  /* 0xffffffff8b00780c */ /* 0x000fc80003f04270 */
[----:B------:R-:W-:Y:S02]  /*64f0*/  SEL R131, R131, 0xff800000, !P0 ;  /* 0xff80000083837807 */ /* 0x000fe40004000000 */
        /* <DEDUP_REMOVED lines=22> */
[----:B------:R-:W-:Y:S02]  /*6660*/  ISETP.NE.U32.AND P0, PT, R0, 0x1, PT ;  /* 0x000000010000780c */ /* 0x000fe40003f05070 */
[----:B------:R-:W-:Y:S02]  /*6670*/  FMNMX R0, R100, R101, !PT ;  /* 0x0000006564007209 */ /* 0x000fe40007800000 */
[----:B------:R-:W-:Y:S02]  /*6680*/  FMNMX R3, R102, R103, !PT ;  /* 0x0000006766037209 */ /* 0x000fe40007800000 */
[----:B------:R-:W-:Y:S02]  /*6690*/  SEL R44, R4, 0xff800000, !P0 ;  /* 0xff800000042c7807 */ /* 0x000fe40004000000 */
[----:B------:R-:W-:-:S02]  /*66a0*/  FMNMX R4, R104, R105, !PT ;  /* 0x0000006968047209 */ /* 0x000fc40007800000 */
[----:B------:R-:W-:Y:S02]  /*66b0*/  FMNMX R6, R106, R107, !PT ;  /* 0x0000006b6a067209 */ /* 0x000fe40007800000 */
[----:B------:R-:W-:Y:S02]  /*66c0*/  FMNMX3 R0, R0, R108, R109, !PT ;  /* 0x0000006c00007276 */ /* 0x000fe4000780006d */
[----:B------:R-:W-:Y:S02]  /*66d0*/  FMNMX3 R3, R3, R110, R111, !PT ;  /* 0x0000006e03037276 */ /* 0x000fe4000780006f */
[----:B------:R-:W-:Y:S02]  /*66e0*/  FMNMX3 R4, R4, R112, R113, !PT ;  /* 0x0000007004047276 */ /* 0x000fe40007800071 */
[----:B------:R-:W-:Y:S02]  /*66f0*/  FMNMX3 R6, R6, R114, R115, !PT ;  /* 0x0000007206067276 */ /* 0x000fe40007800073 */
[----:B------:R-:W-:-:S02]  /*6700*/  FMNMX3 R0, R0, R116, R117, !PT ;  /* 0x0000007400007276 */ /* 0x000fc40007800075 */
[----:B------:R-:W-:Y:S02]  /*6710*/  FMNMX3 R3, R3, R118, R119, !PT ;  /* 0x0000007603037276 */ /* 0x000fe40007800077 */
        /* <DEDUP_REMOVED lines=13> */
[----:B------:R-:W-:Y:S02]  /*67f0*/  LOP3.LUT P0, RZ, R2, 0x80, RZ, 0xc0, !PT ;  /* 0x0000008002ff7812 */ /* 0x000fe4000780c0ff */
[----:B------:R-:W-:Y:S02]  /*6800*/  FMNMX3 R6, R6, R82, R83, !PT ;  /* 0x0000005206067276 */ /* 0x000fe40007800053 */
[----:B------:R-:W-:Y:S02]  /*6810*/  FMNMX3 R0, R0, R84, R85, !PT ;  /* 0x0000005400007276 */ /* 0x000fe40007800055 */
[----:B------:R-:W-:-:S02]  /*6820*/  FMNMX3 R3, R3, R86, R87, !PT ;  /* 0x0000005603037276 */ /* 0x000fc40007800057 */
[----:B------:R-:W-:Y:S02]  /*6830*/  FMNMX3 R4, R4, R88, R89, !PT ;  /* 0x0000005804047276 */ /* 0x000fe40007800059 */
[----:B------:R-:W-:Y:S02]  /*6840*/  SEL R63, R11, 0xff800000, P0 ;  /* 0xff8000000b3f7807 */ /* 0x000fe40000000000 */
[----:B------:R-:W-:Y:S02]  /*6850*/  FMNMX3 R6, R6, R90, R91, !PT ;  /* 0x0000005a06067276 */ /* 0x000fe4000780005b */
[----:B------:R-:W-:Y:S02]  /*6860*/  FMNMX3 R0, R0, R92, R93, !PT ;  /* 0x0000005c00007276 */ /* 0x000fe4000780005d */
[----:B------:R-:W-:Y:S02]  /*6870*/  LOP3.LUT P0, RZ, R2, 0x8000, RZ, 0xc0, !PT ;  /* 0x0000800002ff7812 */ /* 0x000fe4000780c0ff */
[----:B------:R-:W-:-:S02]  /*6880*/  FMNMX3 R3, R3, R94, R95, !PT ;  /* 0x0000005e03037276 */ /* 0x000fc4000780005f */
[----:B------:R-:W-:Y:S02]  /*6890*/  FMNMX3 R4, R4, R96, R97, !PT ;  /* 0x0000006004047276 */ /* 0x000fe40007800061 */
[----:B------:R-:W-:Y:S02]  /*68a0*/  FMNMX3 R6, R6, R98, R99, !PT ;  /* 0x0000006206067276 */ /* 0x000fe40007800063 */
[----:B------:R-:W-:Y:S02]  /*68b0*/  FMNMX3 R0, R0, R36, R37, !PT ;  /* 0x0000002400007276 */ /* 0x000fe40007800025 */
[----:B------:R-:W-:Y:S02]  /*68c0*/  SEL R139, R19, 0xff800000, P0 ;  /* 0xff800000138b7807 */ /* 0x000fe40000000000 */
[----:B------:R-:W-:Y:S02]  /*68d0*/  FMNMX3 R3, R3, R38, R39, !PT ;  /* 0x0000002603037276 */ /* 0x000fe40007800027 */
[----:B------:R-:W-:-:S02]  /*68e0*/  LOP3.LUT P0, RZ, R2, 0x800000, RZ, 0xc0, !PT ;  /* 0x0080000002ff7812 */ /* 0x000fc4000780c0ff */
[----:B------:R-:W-:Y:S02]  /*68f0*/  FMNMX3 R4, R4, R40, R41, !PT ;  /* 0x0000002804047276 */ /* 0x000fe40007800029 */
[----:B------:R-:W-:Y:S02]  /*6900*/  FMNMX3 R6, R6, R42, R43, !PT ;  /* 0x0000002a06067276 */ /* 0x000fe4000780002b */
[----:B------:R-:W-:Y:S02]  /*6910*/  FMNMX3 R0, R0, R132, R133, !PT ;  /* 0x0000008400007276 */ /* 0x000fe40007800085 */
[----:B------:R-:W-:Y:S02]  /*6920*/  FMNMX3 R3, R3, R46, R47, !PT ;  /* 0x0000002e03037276 */ /* 0x000fe4000780002f */
[----:B------:R-:W-:Y:S02]  /*6930*/  SEL R27, R27, 0xff800000, P0 ;  /* 0xff8000001b1b7807 */ /* 0x000fe40000000000 */
[----:B------:R-:W-:-:S02]  /*6940*/  ISETP.GT.AND P0, PT, R2, -0x1, PT ;  /* 0xffffffff0200780c */ /* 0x000fc40003f04270 */
        /* <DEDUP_REMOVED lines=19> */
[----:B------:R-:W-:Y:S02]  /*6a80*/  SEL R29, R29, 0xff800000, P1 ;  /* 0xff8000001d1d7807 */ /* 0x000fe40000800000 */
[----:B------:R-:W-:Y:S02]  /*6a90*/  SEL R30, R30, 0xff800000, P2 ;  /* 0xff8000001e1e7807 */ /* 0x000fe40001000000 */
[----:B------:R-:W-:Y:S02]  /*6aa0*/  SEL R31, R31, 0xff800000, P3 ;  /* 0xff8000001f1f7807 */ /* 0x000fe40001800000 */
[----:B------:R-:W-:Y:S02]  /*6ab0*/  FMNMX3 R3, R3, R144, R145, !PT ;  /* 0x0000009003037276 */ /* 0x000fe40007800091 */
[----:B------:R-:W-:-:S02]  /*6ac0*/  FMNMX3 R2, R2, R28, R29, !PT ;  /* 0x0000001c02027276 */ /* 0x000fc4000780001d */
[----:B------:R-:W-:Y:S02]  /*6ad0*/  FMNMX3 R0, R0, R30, R31, !PT ;  /* 0x0000001e00007276 */ /* 0x000fe4000780001f */
[----:B------:R-:W-:Y:S02]  /*6ae0*/  SEL R35, R35, 0xff800000, !P0 ;  /* 0xff80000023237807 */ /* 0x000fe40004000000 */
[----:B------:R-:W-:Y:S02]  /*6af0*/  SEL R32, R32, 0xff800000, P4 ;  /* 0xff80000020207807 */ /* 0x000fe40002000000 */
[----:B------:R-:W-:Y:S02]  /*6b00*/  SEL R33, R33, 0xff800000, P5 ;  /* 0xff80000021217807 */ /* 0x000fe40002800000 */
[----:B------:R-:W-:Y:S02]  /*6b10*/  SEL R34, R34, 0xff800000, P6 ;  /* 0xff80000022227807 */ /* 0x000fe40003000000 */
[----:B------:R-:W-:-:S02]  /*6b20*/  FMNMX3 R3, R3, R24, R25, !PT ;  /* 0x0000001803037276 */ /* 0x000fc40007800019 */
[----:B------:R-:W-:Y:S02]  /*6b30*/  FMNMX3 R4, R5, R26, R27, !PT ;  /* 0x0000001a05047276 */ /* 0x000fe4000780001b */
[----:B------:R-:W-:Y:S02]  /*6b40*/  FMNMX R0, R2, R0, !PT ;  /* 0x0000000002007209 */ /* 0x000fe40007800000 */
[----:B------:R-:W-:Y:S02]  /*6b50*/  FMNMX3 R3, R3, R32, R33, !PT ;  /* 0x0000002003037276 */ /* 0x000fe40007800021 */
[----:B------:R-:W-:-:S04]  /*6b60*/  FMNMX3 R2, R4, R34, R35, !PT ;  /* 0x0000002204027276 */ /* 0x000fc80007800023 */
[----:B------:R-:W-:-:S04]  /*6b70*/  FMNMX3 R135, R0, R3, R2, !PT ;  /* 0x0000000300877276 */ /* 0x000fc80007800002 */
[----:B------:R-:W-:-:S04]  /*6b80*/  FSETP.NEU.AND P0, PT, R135, -INF , PT ;  /* 0xff8000008700780b */ /* 0x000fc80003f0d000 */
[----:B------:R-:W-:-:S05]  /*6b90*/  FSEL R0, R135, RZ, P0 ;  /* 0x000000ff87007208 */ /* 0x000fca0000000000 */
[----:B----4-:R-:W-:-:S04]  /*6ba0*/  FFMA R20, -R0, UR4, RZ ;  /* 0x0000000400147c23 */ /* 0x010fc800080001ff */
[----:B------:R-:W-:-:S04]  /*6bb0*/  FFMA2 R2, R100.F32x2.HI_LO, UR4.F32, R20.F32 ;  /* 0x0000000464027c49 */ /* 0x000fc80009200014 */
[----:B------:R-:W1:Y:S08]  /*6bc0*/  MUFU.EX2 R8, R2 ;  /* 0x0000000200087308 */ /* 0x000e700000000800 */
[----:B------:R2:W-:Y:S02]  /*6bd0*/  MUFU.EX2 R7, R3 ;  /* 0x0000000300077308 */ /* 0x0005e40000000800 */
[----:B--2---:R-:W-:-:S06]  /*6be0*/  FFMA2 R2, R102.F32x2.HI_LO, UR4.F32, R20.F32 ;  /* 0x0000000466027c49 */ /* 0x004fcc0009200014 */
[----:B------:R-:W2:Y:S08]  /*6bf0*/  MUFU.EX2 R4, R2 ;  /* 0x0000000200047308 */ /* 0x000eb00000000800 */
[----:B------:R3:W4:Y:S01]  /*6c00*/  MUFU.EX2 R0, R3 ;  /* 0x0000000300007308 */ /* 0x0007220000000800 */
[----:B-1----:R-:W-:Y:S01]  /*6c10*/  IMAD.MOV.U32 R103, RZ, RZ, R8 ;  /* 0x000000ffff677224 */ /* 0x002fe200078e0008 */
[----:B------:R1:W-:Y:S01]  /*6c20*/  STL [R1+0x44], R134 ;  /* 0x0000448601007387 */ /* 0x0003e20000100800 */
[----:B------:R-:W-:-:S02]  /*6c30*/  IMAD.MOV.U32 R8, RZ, RZ, R134 ;  /* 0x000000ffff087224 */ /* 0x000fc400078e0086 */
[----:B---3--:R-:W-:-:S04]  /*6c40*/  FFMA2 R2, R104.F32x2.HI_LO, UR4.F32, R20.F32 ;  /* 0x0000000468027c49 */ /* 0x008fc80009200014 */
[----:B------:R-:W-:Y:S01]  /*6c50*/  MUFU.EX2 R101, R2 ;  /* 0x0000000200657308 */ /* 0x000fe20000000800 */
[----:B--2---:R-:W-:-:S07]  /*6c60*/  IMAD.MOV.U32 R105, RZ, RZ, R4 ;  /* 0x000000ffff697224 */ /* 0x004fce00078e0004 */
[----:B------:R2:W-:Y:S02]  /*6c70*/  MUFU.EX2 R100, R3 ;  /* 0x0000000300647308 */ /* 0x0005e40000000800 */
[----:B--2---:R-:W-:-:S06]  /*6c80*/  FFMA2 R2, R106.F32x2.HI_LO, UR4.F32, R20.F32 ;  /* 0x000000046a027c49 */ /* 0x004fcc0009200014 */
[----:B------:R-:W2:Y:S08]  /*6c90*/  MUFU.EX2 R4, R2 ;  /* 0x0000000200047308 */ /* 0x000eb00000000800 */
[----:B-1----:R1:W3:Y:S02]  /*6ca0*/  MUFU.EX2 R134, R3 ;  /* 0x0000000300867308 */ /* 0x0022e40000000800 */
[----:B-1----:R-:W-:-:S06]  /*6cb0*/  FFMA2 R2, R108.F32x2.HI_LO, UR4.F32, R20.F32 ;  /* 0x000000046c027c49 */ /* 0x002fcc0009200014 */
[----:B------:R-:W-:Y:S08]  /*6cc0*/  MUFU.EX2 R172, R2 ;  /* 0x0000000200ac7308 */ /* 0x000ff00000000800 */
[----:B------:R1:W5:Y:S02]  /*6cd0*/  MUFU.EX2 R173, R3 ;  /* 0x0000000300ad7308 */ /* 0x0003640000000800 */
[----:B-1----:R-:W-:-:S06]  /*6ce0*/  FFMA2 R2, R110.F32x2.HI_LO, UR4.F32, R20.F32 ;  /* 0x000000046e027c49 */ /* 0x002fcc0009200014 */
[----:B------:R-:W-:Y:S08]  /*6cf0*/  MUFU.EX2 R170, R2 ;  /* 0x0000000200aa7308 */ /* 0x000ff00000000800 */
[----:B------:R1:W1:Y:S02]  /*6d00*/  MUFU.EX2 R171, R3 ;  /* 0x0000000300ab7308 */ /* 0x0002640000000800 */
        /* <DEDUP_REMOVED lines=17> */
[----:B------:R1:W1:Y:S01]  /*6e20*/  MUFU.EX2 R159, R3 ;  /* 0x00000003009f7308 */ /* 0x0002620000000800 */
[----:B------:R-:W-:Y:S01]  /*6e30*/  IMAD.MOV.U32 R102, RZ, RZ, R7 ;  /* 0x000000ffff667224 */ /* 0x000fe200078e0007 */
[----:B------:R2:W-:Y:S01]  /*6e40*/  STL [R1+0x40], R153 ;  /* 0x0000409901007387 */ /* 0x0005e20000100800 */
[----:B------:R-:W-:-:S02]  /*6e50*/  IMAD.MOV.U32 R107, RZ, RZ, R153 ;  /* 0x000000ffff6b7224 */ /* 0x000fc400078e0099 */
[----:B-1----:R-:W-:-:S04]  /*6e60*/  FFMA2 R2, R124.F32x2.HI_LO, UR4.F32, R20.F32 ;  /* 0x000000047c027c49 */ /* 0x002fc80009200014 */
[----:B------:R-:W-:Y:S08]  /*6e70*/  MUFU.EX2 R156, R2 ;  /* 0x00000002009c7308 */ /* 0x000ff00000000800 */
[----:B------:R1:W1:Y:S01]  /*6e80*/  MUFU.EX2 R157, R3 ;  /* 0x00000003009d7308 */ /* 0x0002620000000800 */
[----:B------:R-:W-:Y:S02]  /*6e90*/  IMAD.MOV.U32 R7, RZ, RZ, R152 ;  /* 0x000000ffff077224 */ /* 0x000fe400078e0098 */
[----:B-1----:R-:W-:-:S05]  /*6ea0*/  FFMA2 R2, R126.F32x2.HI_LO, UR4.F32, R20.F32 ;  /* 0x000000047e027c49 */ /* 0x002fca0009200014 */
[----:B------:R-:W-:Y:S08]  /*6eb0*/  MUFU.EX2 R154, R2 ;  /* 0x00000002009a7308 */ /* 0x000ff00000000800 */
[----:B------:R1:W1:Y:S02]  /*6ec0*/  MUFU.EX2 R155, R3 ;  /* 0x00000003009b7308 */ /* 0x0002640000000800 */
[----:B-1----:R-:W-:-:S06]  /*6ed0*/  FFMA2 R2, R128.F32x2.HI_LO, UR4.F32, R20.F32 ;  /* 0x0000000480027c49 */ /* 0x002fcc0009200014 */
[----:B------:R-:W-:Y:S08]  /*6ee0*/  MUFU.EX2 R152, R2 ;  /* 0x0000000200987308 */ /* 0x000ff00000000800 */
[----:B--2---:R1:W2:Y:S02]  /*6ef0*/  MUFU.EX2 R153, R3 ;  /* 0x0000000300997308 */ /* 0x0042a40000000800 */
[----:B-1----:R-:W-:-:S06]  /*6f00*/  FFMA2 R2, R130.F32x2.HI_LO, UR4.F32, R20.F32 ;  /* 0x0000000482027c49 */ /* 0x002fcc0009200014 */
[----:B------:R-:W-:Y:S08]  /*6f10*/  MUFU.EX2 R130, R2 ;  /* 0x0000000200827308 */ /* 0x000ff00000000800 */
[----:B------:R1:W1:Y:S02]  /*6f20*/  MUFU.EX2 R131, R3 ;  /* 0x0000000300837308 */ /* 0x0002640000000800 */
[----:B-1----:R-:W-:-:S06]  /*6f30*/  FFMA2 R2, R68.F32x2.HI_LO, UR4.F32, R20.F32 ;  /* 0x0000000444027c49 */ /* 0x002fcc0009200014 */
[----:B------:R-:W-:Y:S08]  /*6f40*/  MUFU.EX2 R128, R2 ;  /* 0x0000000200807308 */ /* 0x000ff00000000800 */
[----:B------:R1:W-:Y:S02]  /*6f50*/  MUFU.EX2 R129, R3 ;  /* 0x0000000300817308 */ /* 0x0003e40000000800 */
        /* <DEDUP_REMOVED lines=24> */
[----:B----4-:R-:W-:Y:S02]  /*70e0*/  IMAD.MOV.U32 R104, RZ, RZ, R0 ;  /* 0x000000ffff687224 */ /* 0x010fe400078e0000 */
[----:B------:R-:W-:-:S02]  /*70f0*/  IMAD.MOV.U32 R69, RZ, RZ, R107 ;  /* 0x000000ffff457224 */ /* 0x000fc400078e006b */
[----:B-1----:R-:W-:-:S04]  /*7100*/  FFMA2 R2, R86.F32x2.HI_LO, UR4.F32, R20.F32 ;  /* 0x0000000456027c49 */ /* 0x002fc80009200014 */
[----:B------:R-:W-:Y:S08]  /*7110*/  MUFU.EX2 R110, R2 ;  /* 0x00000002006e7308 */ /* 0x000ff00000000800 */
[----:B------:R1:W4:Y:S01]  /*7120*/  MUFU.EX2 R111, R3 ;  /* 0x00000003006f7308 */ /* 0x0003220000000800 */
[----:B------:R-:W-:Y:S01]  /*7130*/  IMAD.U32 R0, RZ, RZ, UR14 ;  /* 0x0000000eff007e24 */ /* 0x000fe2000f8e00ff */
[----:B------:R-:W-:Y:S01]  /*7140*/  F2FP.F16.F32.PACK_AB R5, R104, R105 ;  /* 0x000000696805723e */ /* 0x000fe200000000ff */
[----:B------:R-:W-:-:S02]  /*7150*/  IMAD.MOV.U32 R68, RZ, RZ, R104 ;  /* 0x000000ffff447224 */ /* 0x000fc400078e0068 */
[----:B------:R-:W-:Y:S01]  /*7160*/  IMAD.MOV.U32 R71, RZ, RZ, R105 ;  /* 0x000000ffff477224 */ /* 0x000fe200078e0069 */
[----:B------:R2:W-:Y:S06]  /*7170*/  BAR.ARV R0, 0x40 ;  /* 0x000100000000751d */ /* 0x0005ec0000002000 */
[----:B-1----:R-:W-:-:S04]  /*7180*/  FFMA2 R2, R88.F32x2.HI_LO, UR4.F32, R20.F32 ;  /* 0x0000000458027c49 */ /* 0x002fc80009200014 */
[----:B------:R-:W-:Y:S08]  /*7190*/  MUFU.EX2 R108, R2 ;  /* 0x00000002006c7308 */ /* 0x000ff00000000800 */
[----:B------:R1:W1:Y:S01]  /*71a0*/  MUFU.EX2 R109, R3 ;  /* 0x00000003006d7308 */ /* 0x0002620000000800 */
[----:B--2---:R-:W-:Y:S01]  /*71b0*/  IMAD.MOV.U32 R0, RZ, RZ, R4 ;  /* 0x000000ffff007224 */ /* 0x004fe200078e0004 */
[----:B------:R-:W-:Y:S01]  /*71c0*/  F2FP.F16.F32.PACK_AB R4, R102, R103 ;  /* 0x000000676604723e */ /* 0x000fe200000000ff */
[----:B------:R-:W-:-:S02]  /*71d0*/  IMAD.MOV.U32 R70, RZ, RZ, R102 ;  /* 0x000000ffff467224 */ /* 0x000fc400078e0066 */
[----:B-1----:R-:W-:-:S04]  /*71e0*/  FFMA2 R2, R90.F32x2.HI_LO, UR4.F32, R20.F32 ;  /* 0x000000045a027c49 */ /* 0x002fc80009200014 */
[----:B------:R-:W-:Y:S08]  /*71f0*/  MUFU.EX2 R106, R2 ;  /* 0x00000002006a7308 */ /* 0x000ff00000000800 */
[----:B------:R1:W2:Y:S01]  /*7200*/  MUFU.EX2 R107, R3 ;  /* 0x00000003006b7308 */ /* 0x0002a20000000800 */
[----:B------:R-:W-:Y:S01]  /*7210*/  IMAD.MOV.U32 R73, RZ, RZ, R103 ;  /* 0x000000ffff497224 */ /* 0x000fe200078e0067 */
[----:B------:R-:W-:Y:S01]  /*7220*/  F2FP.F16.F32.PACK_AB R6, R100, R101 ;  /* 0x000000656406723e */ /* 0x000fe200000000ff */
        /* <DEDUP_REMOVED lines=17> */
[----:B------:R-:W-:Y:S01]  /*7340*/  R2UR UR5, R8 ;  /* 0x00000000080572ca */ /* 0x000fe200000e0000 */
[----:B-1----:R-:W-:-:S06]  /*7350*/  FFMA2 R2, R38.F32x2.HI_LO, UR4.F32, R20.F32 ;  /* 0x0000000426027c49 */ /* 0x002fcc0009200014 */
[----:B------:R-:W-:Y:S08]  /*7360*/  MUFU.EX2 R92, R2 ;  /* 0x00000002005c7308 */ /* 0x000ff00000000800 */
[----:B------:R1:W1:Y:S02]  /*7370*/  MUFU.EX2 R93, R3 ;  /* 0x00000003005d7308 */ /* 0x0002640000000800 */
[----:B-1----:R-:W-:-:S06]  /*7380*/  FFMA2 R2, R40.F32x2.HI_LO, UR4.F32, R20.F32 ;  /* 0x0000000428027c49 */ /* 0x002fcc0009200014 */
[----:B------:R-:W-:Y:S08]  /*7390*/  MUFU.EX2 R90, R2 ;  /* 0x00000002005a7308 */ /* 0x000ff00000000800 */
[----:B------:R1:W1:Y:S01]  /*73a0*/  MUFU.EX2 R91, R3 ;  /* 0x00000003005b7308 */ /* 0x0002620000000800 */
[----:B------:R-:W-:Y:S01]  /*73b0*/  IMAD.MOV.U32 R21, RZ, RZ, R7 ;  /* 0x000000ffff157224 */ /* 0x000fe200078e0007 */
[----:B---3--:R-:W-:Y:S01]  /*73c0*/  F2FP.F16.F32.PACK_AB R7, R134, R0 ;  /* 0x000000008607723e */ /* 0x008fe200000000ff */
[----:B-1----:R-:W-:-:S05]  /*73d0*/  FFMA2 R2, R42.F32x2.HI_LO, UR4.F32, R20.F32 ;  /* 0x000000042a027c49 */ /* 0x002fca0009200014 */
[----:B------:R-:W-:Y:S08]  /*73e0*/  MUFU.EX2 R88, R2 ;  /* 0x0000000200587308 */ /* 0x000ff00000000800 */
[----:B------:R1:W3:Y:S01]  /*73f0*/  MUFU.EX2 R89, R3 ;  /* 0x0000000300597308 */ /* 0x0002e20000000800 */
[----:B-----5:R-:W-:Y:S02]  /*7400*/  F2FP.F16.F32.PACK_AB R8, R173, R172 ;  /* 0x000000acad08723e */ /* 0x020fe400000000ff */
[----:B------:R-:W-:-:S02]  /*7410*/  F2FP.F16.F32.PACK_AB R9, R171, R170 ;  /* 0x000000aaab09723e */ /* 0x000fc400000000ff */
[----:B------:R-:W-:Y:S02]  /*7420*/  F2FP.F16.F32.PACK_AB R10, R169, R168 ;  /* 0x000000a8a90a723e */ /* 0x000fe400000000ff */
[----:B------:R-:W-:Y:S01]  /*7430*/  F2FP.F16.F32.PACK_AB R11, R167, R166 ;  /* 0x000000a6a70b723e */ /* 0x000fe200000000ff */
[----:B-1----:R-:W-:-:S04]  /*7440*/  FFMA2 R2, R132.F32x2.HI_LO, UR4.F32, R20.F32 ;  /* 0x0000000484027c49 */ /* 0x002fc80009200014 */
[----:B------:R-:W-:Y:S01]  /*7450*/  MUFU.EX2 R86, R2 ;  /* 0x0000000200567308 */ /* 0x000fe20000000800 */
[----:B------:R-:W-:-:S07]  /*7460*/  F2FP.F16.F32.PACK_AB R12, R165, R164 ;  /* 0x000000a4a50c723e */ /* 0x000fce00000000ff */
[----:B------:R1:W5:Y:S01]  /*7470*/  MUFU.EX2 R87, R3 ;  /* 0x0000000300577308 */ /* 0x0003620000000800 */
[----:B------:R-:W-:Y:S02]  /*7480*/  F2FP.F16.F32.PACK_AB R13, R163, R162 ;  /* 0x000000a2a30d723e */ /* 0x000fe400000000ff */
[----:B------:R-:W-:Y:S02]  /*7490*/  F2FP.F16.F32.PACK_AB R14, R161, R160 ;  /* 0x000000a0a10e723e */ /* 0x000fe400000000ff */
[----:B------:R-:W-:Y:S02]  /*74a0*/  F2FP.F16.F32.PACK_AB R15, R159, R158 ;  /* 0x0000009e9f0f723e */ /* 0x000fe400000000ff */
[----:B------:R-:W-:Y:S02]  /*74b0*/  F2FP.F16.F32.PACK_AB R16, R157, R156 ;  /* 0x0000009c9d10723e */ /* 0x000fe400000000ff */
[----:B------:R-:W-:Y:S02]  /*74c0*/  F2FP.F16.F32.PACK_AB R17, R155, R154 ;  /* 0x0000009a9b11723e */ /* 0x000fe400000000ff */
[----:B------:R-:W-:Y:S01]  /*74d0*/  F2FP.F16.F32.PACK_AB R18, R153, R152 ;  /* 0x000000989912723e */ /* 0x000fe200000000ff */
[----:B-1----:R-:W-:Y:S01]  /*74e0*/  FFMA2 R2, R46.F32x2.HI_LO, UR4.F32, R20.F32 ;  /* 0x000000042e027c49 */ /* 0x002fe20009200014 */
[----:B------:R-:W-:-:S03]  /*74f0*/  F2FP.F16.F32.PACK_AB R19, R131, R130 ;  /* 0x000000828313723e */ /* 0x000fc600000000ff */
[----:B------:R-:W-:Y:S01]  /*7500*/  MUFU.EX2 R84, R2 ;  /* 0x0000000200547308 */ /* 0x000fe20000000800 */
[----:B------:R1:W-:Y:S07]  /*7510*/  STTM.x16 tmem[UR5], R4 ;  /* 0x00000004000079ed */ /* 0x0003ee0008240005 */
[----:B------:R2:W1:Y:S02]  /*7520*/  MUFU.EX2 R85, R3 ;  /* 0x0000000300557308 */ /* 0x0004640000000800 */
[----:B--2---:R-:W-:-:S06]  /*7530*/  FFMA2 R2, R48.F32x2.HI_LO, UR4.F32, R20.F32 ;  /* 0x0000000430027c49 */ /* 0x004fcc0009200014 */
[----:B------:R-:W-:Y:S08]  /*7540*/  MUFU.EX2 R82, R2 ;  /* 0x0000000200527308 */ /* 0x000ff00000000800 */
[----:B------:R2:W2:Y:S01]  /*7550*/  MUFU.EX2 R83, R3 ;  /* 0x0000000300537308 */ /* 0x0004a20000000800 */
[----:B-1----:R-:W-:Y:S01]  /*7560*/  LOP3.LUT R4, R21, 0x50, RZ, 0xfc, !PT ;  /* 0x0000005015047812 */ /* 0x002fe200078efcff */
[----:B--2---:R-:W-:-:S03]  /*7570*/  FFMA2 R2, R50.F32x2.HI_LO, UR4.F32, R20.F32 ;  /* 0x0000000432027c49 */ /* 0x004fc60009200014 */
[----:B------:R-:W-:-:S03]  /*7580*/  R2UR UR5, R4 ;  /* 0x00000000040572ca */ /* 0x000fc600000e0000 */
[----:B------:R-:W-:Y:S08]  /*7590*/  MUFU.EX2 R80, R2 ;  /* 0x0000000200507308 */ /* 0x000ff00000000800 */
[----:B------:R1:W2:Y:S01]  /*75a0*/  MUFU.EX2 R81, R3 ;  /* 0x0000000300517308 */ /* 0x0002a20000000800 */
[----:B------:R2:W-:Y:S01]  /*75b0*/  STL [R1+0x4c], R4 ;  /* 0x00004c0401007387 */ /* 0x0005e20000100800 */
[----:B------:R-:W-:-:S02]  /*75c0*/  F2FP.F16.F32.PACK_AB R5, R127, R126 ;  /* 0x0000007e7f05723e */ /* 0x000fc400000000ff */
[----:B------:R-:W-:Y:S02]  /*75d0*/  F2FP.F16.F32.PACK_AB R6, R125, R124 ;  /* 0x0000007c7d06723e */ /* 0x000fe400000000ff */
[----:B------:R-:W-:Y:S02]  /*75e0*/  F2FP.F16.F32.PACK_AB R7, R123, R122 ;  /* 0x0000007a7b07723e */ /* 0x000fe400000000ff */
[----:B------:R-:W-:Y:S01]  /*75f0*/  F2FP.F16.F32.PACK_AB R8, R121, R120 ;  /* 0x000000787908723e */ /* 0x000fe200000000ff */
[----:B-1----:R-:W-:-:S04]  /*7600*/  FFMA2 R2, R52.F32x2.HI_LO, UR4.F32, R20.F32 ;  /* 0x0000000434027c49 */ /* 0x002fc80009200014 */
[----:B------:R-:W-:Y:S01]  /*7610*/  MUFU.EX2 R78, R2 ;  /* 0x00000002004e7308 */ /* 0x000fe20000000800 */
[----:B------:R-:W-:Y:S02]  /*7620*/  F2FP.F16.F32.PACK_AB R9, R119, R118 ;  /* 0x000000767709723e */ /* 0x000fe400000000ff */
[----:B------:R-:W-:-:S05]  /*7630*/  F2FP.F16.F32.PACK_AB R10, R117, R116 ;  /* 0x00000074750a723e */ /* 0x000fca00000000ff */
[----:B------:R1:W1:Y:S01]  /*7640*/  MUFU.EX2 R79, R3 ;  /* 0x00000003004f7308 */ /* 0x0002620000000800 */
[----:B--2---:R-:W-:Y:S02]  /*7650*/  F2FP.F16.F32.PACK_AB R4, R129, R128 ;  /* 0x000000808104723e */ /* 0x004fe400000000ff */
[----:B------:R-:W-:Y:S02]  /*7660*/  F2FP.F16.F32.PACK_AB R11, R115, R114 ;  /* 0x00000072730b723e */ /* 0x000fe400000000ff */
[----:B------:R-:W-:Y:S02]  /*7670*/  F2FP.F16.F32.PACK_AB R12, R113, R112 ;  /* 0x00000070710c723e */ /* 0x000fe400000000ff */
[----:B----4-:R-:W-:Y:S02]  /*7680*/  F2FP.F16.F32.PACK_AB R13, R111, R110 ;  /* 0x0000006e6f0d723e */ /* 0x010fe400000000ff */
[----:B------:R-:W-:Y:S02]  /*7690*/  F2FP.F16.F32.PACK_AB R14, R109, R108 ;  /* 0x0000006c6d0e723e */ /* 0x000fe400000000ff */
[----:B------:R-:W-:-:S02]  /*76a0*/  F2FP.F16.F32.PACK_AB R15, R107, R106 ;  /* 0x0000006a6b0f723e */ /* 0x000fc400000000ff */
[----:B------:R-:W-:Y:S01]  /*76b0*/  F2FP.F16.F32.PACK_AB R16, R105, R104 ;  /* 0x000000686910723e */ /* 0x000fe200000000ff */
[----:B-1----:R-:W-:Y:S01]  /*76c0*/  FFMA2 R2, R54.F32x2.HI_LO, UR4.F32, R20.F32 ;  /* 0x0000000436027c49 */ /* 0x002fe20009200014 */
[----:B------:R-:W-:Y:S02]  /*76d0*/  F2FP.F16.F32.PACK_AB R17, R103, R102 ;  /* 0x000000666711723e */ /* 0x000fe400000000ff */
[----:B------:R-:W-:Y:S01]  /*76e0*/  F2FP.F16.F32.PACK_AB R18, R101, R100 ;  /* 0x000000646512723e */ /* 0x000fe200000000ff */
[----:B------:R-:W-:Y:S01]  /*76f0*/  MUFU.EX2 R76, R2 ;  /* 0x00000002004c7308 */ /* 0x000fe20000000800 */
[----:B------:R-:W-:-:S04]  /*7700*/  F2FP.F16.F32.PACK_AB R19, R97, R96 ;  /* 0x000000606113723e */ /* 0x000fc800000000ff */
[----:B------:R1:W-:Y:S03]  /*7710*/  STTM.x16 tmem[UR5], R4 ;  /* 0x00000004000079ed */ /* 0x0003e60008240005 */
[----:B------:R2:W4:Y:S01]  /*7720*/  MUFU.EX2 R77, R3 ;  /* 0x00000003004d7308 */ /* 0x0005220000000800 */
[----:B------:R-:W-:Y:S02]  /*7730*/  IMAD.MOV.U32 R98, RZ, RZ, R71 ;  /* 0x000000ffff627224 */ /* 0x000fe400078e0047 */
[----:B--2---:R-:W-:-:S05]  /*7740*/  FFMA2 R2, R56.F32x2.HI_LO, UR4.F32, R20.F32 ;  /* 0x0000000438027c49 */ /* 0x004fca0009200014 */
[----:B------:R-:W-:Y:S01]  /*7750*/  MUFU.EX2 R74, R2 ;  /* 0x00000002004a7308 */ /* 0x000fe20000000800 */
[----:B------:R-:W-:Y:S02]  /*7760*/  IMAD.MOV.U32 R99, RZ, RZ, R68 ;  /* 0x000000ffff637224 */ /* 0x000fe400078e0044 */
[----:B-1----:R-:W-:-:S05]  /*7770*/  IMAD.MOV.U32 R19, RZ, RZ, R75 ;  /* 0x000000ffff137224 */ /* 0x002fca00078e004b */
[----:B------:R1:W2:Y:S01]  /*7780*/  MUFU.EX2 R75, R3 ;  /* 0x00000003004b7308 */ /* 0x0002a20000000800 */
[----:B------:R-:W-:Y:S02]  /*7790*/  IMAD.MOV.U32 R18, RZ, RZ, R72 ;  /* 0x000000ffff127224 */ /* 0x000fe400078e0048 */
[----:B------:R-:W-:Y:S02]  /*77a0*/  IMAD.MOV.U32 R17, RZ, RZ, R73 ;  /* 0x000000ffff117224 */ /* 0x000fe400078e0049 */
[----:B------:R-:W-:Y:S02]  /*77b0*/  IMAD.MOV.U32 R16, RZ, RZ, R70 ;  /* 0x000000ffff107224 */ /* 0x000fe400078e0046 */
        /* <DEDUP_REMOVED lines=55> */
[----:B------:R-:W-:Y:S01]  /*7b30*/  LOP3.LUT R66, R21, 0x70, RZ, 0xfc, !PT ;  /* 0x0000007015427812 */ /* 0x000fe200078efcff */
[----:B-1----:R-:W-:-:S06]  /*7b40*/  FFMA2 R2, R30.F32x2.HI_LO, UR4.F32, R20.F32 ;  /* 0x000000041e027c49 */ /* 0x002fcc0009200014 */
[----:B------:R-:W-:Y:S08]  /*7b50*/  MUFU.EX2 R24, R2 ;  /* 0x0000000200187308 */ /* 0x000ff00000000800 */
[----:B------:R1:W1:Y:S01]  /*7b60*/  MUFU.EX2 R25, R3 ;  /* 0x0000000300197308 */ /* 0x0002620000000800 */
[----:B------:R-:W-:Y:S01]  /*7b70*/  R2UR UR5, R15 ;  /* 0x000000000f0572ca */ /* 0x000fe200000e0000 */
[----:B-1----:R-:W-:-:S06]  /*7b80*/  FFMA2 R2, R32.F32x2.HI_LO, UR4.F32, R20.F32 ;  /* 0x0000000420027c49 */ /* 0x002fcc0009200014 */
[----:B------:R-:W-:Y:S08]  /*7b90*/  MUFU.EX2 R22, R2 ;  /* 0x0000000200167308 */ /* 0x000ff00000000800 */
[----:B------:R1:W1:Y:S01]  /*7ba0*/  MUFU.EX2 R23, R3 ;  /* 0x0000000300177308 */ /* 0x0002620000000800 */
[----:B------:R-:W-:Y:S02]  /*7bb0*/  IMAD.MOV.U32 R137, RZ, RZ, R16 ;  /* 0x000000ffff897224 */ /* 0x000fe400078e0010 */
[----:B-1----:R-:W-:-:S05]  /*7bc0*/  FFMA2 R2, R34.F32x2.HI_LO, UR4.F32, R20.F32 ;  /* 0x0000000422027c49 */ /* 0x002fca0009200014 */
[----:B------:R1:W-:Y:S08]  /*7bd0*/  MUFU.EX2 R20, R2 ;  /* 0x0000000200147308 */ /* 0x0003f00000000800 */
[----:B------:R-:W1:Y:S01]  /*7be0*/  MUFU.EX2 R21, R3 ;  /* 0x0000000300157308 */ /* 0x000e620000000800 */
[----:B------:R-:W-:Y:S01]  /*7bf0*/  R2UR UR4, R66 ;  /* 0x00000000420472ca */ /* 0x000fe200000e0000 */
[----:B------:R-:W-:Y:S01]  /*7c00*/  IMAD.MOV.U32 R136, RZ, RZ, R17 ;  /* 0x000000ffff887224 */ /* 0x000fe200078e0011 */
[----:B------:R-:W-:Y:S01]  /*7c10*/  F2FP.F16.F32.PACK_AB R4, R95, R94 ;  /* 0x0000005e5f04723e */ /* 0x000fe200000000ff */
[----:B------:R-:W-:Y:S01]  /*7c20*/  IMAD.MOV.U32 R133, RZ, RZ, R18 ;  /* 0x000000ffff857224 */ /* 0x000fe200078e0012 */
[----:B------:R-:W-:Y:S01]  /*7c30*/  F2FP.F16.F32.PACK_AB R5, R93, R92 ;  /* 0x0000005c5d05723e */ /* 0x000fe200000000ff */
[----:B------:R-:W-:Y:S01]  /*7c40*/  IMAD.MOV.U32 R132, RZ, RZ, R19 ;  /* 0x000000ffff847224 */ /* 0x000fe200078e0013 */
[----:B------:R-:W-:-:S02]  /*7c50*/  F2FP.F16.F32.PACK_AB R6, R91, R90 ;  /* 0x0000005a5b06723e */ /* 0x000fc400000000ff */
[----:B---3--:R-:W-:Y:S02]  /*7c60*/  F2FP.F16.F32.PACK_AB R7, R89, R88 ;  /* 0x000000585907723e */ /* 0x008fe400000000ff */
[----:B-----5:R-:W-:Y:S02]  /*7c70*/  F2FP.F16.F32.PACK_AB R8, R87, R86 ;  /* 0x000000565708723e */ /* 0x020fe400000000ff */
[----:B------:R-:W-:Y:S02]  /*7c80*/  F2FP.F16.F32.PACK_AB R9, R85, R84 ;  /* 0x000000545509723e */ /* 0x000fe400000000ff */
[----:B------:R-:W-:Y:S02]  /*7c90*/  F2FP.F16.F32.PACK_AB R10, R83, R82 ;  /* 0x00000052530a723e */ /* 0x000fe400000000ff */
[----:B------:R-:W-:Y:S02]  /*7ca0*/  F2FP.F16.F32.PACK_AB R11, R81, R80 ;  /* 0x00000050510b723e */ /* 0x000fe400000000ff */
[----:B------:R-:W-:-:S02]  /*7cb0*/  F2FP.F16.F32.PACK_AB R12, R79, R78 ;  /* 0x0000004e4f0c723e */ /* 0x000fc400000000ff */
[----:B----4-:R-:W-:Y:S02]  /*7cc0*/  F2FP.F16.F32.PACK_AB R13, R77, R76 ;  /* 0x0000004c4d0d723e */ /* 0x010fe400000000ff */
[----:B--2---:R-:W-:Y:S02]  /*7cd0*/  F2FP.F16.F32.PACK_AB R14, R75, R74 ;  /* 0x0000004a4b0e723e */ /* 0x004fe400000000ff */
[----:B------:R-:W-:Y:S02]  /*7ce0*/  F2FP.F16.F32.PACK_AB R15, R73, R72 ;  /* 0x00000048490f723e */ /* 0x000fe400000000ff */
[----:B------:R-:W-:Y:S02]  /*7cf0*/  F2FP.F16.F32.PACK_AB R16, R71, R70 ;  /* 0x000000464710723e */ /* 0x000fe400000000ff */
[----:B------:R-:W-:Y:S02]  /*7d00*/  F2FP.F16.F32.PACK_AB R17, R69, R68 ;  /* 0x000000444511723e */ /* 0x000fe400000000ff */
[----:B------:R-:W-:-:S02]  /*7d10*/  F2FP.F16.F32.PACK_AB R18, R65, R64 ;  /* 0x000000404112723e */ /* 0x000fc400000000ff */
[----:B------:R-:W-:Y:S01]  /*7d20*/  F2FP.F16.F32.PACK_AB R19, R61, R60 ;  /* 0x0000003c3d13723e */ /* 0x000fe200000000ff */
[----:B-1----:R-:W-:-:S03]  /*7d30*/  IMAD.MOV.U32 R2, RZ, RZ, 0x1 ;  /* 0x00000001ff027424 */ /* 0x002fc600078e00ff */
[----:B------:R1:W-:Y:S01]  /*7d40*/  STTM.x16 tmem[UR5], R4 ;  /* 0x00000004000079ed */ /* 0x0003e20008240005 */
[----:B------:R-:W2:Y:S02]  /*7d50*/  FENCE.VIEW.ASYNC.T ;  /* 0x00000000000073c6 */ /* 0x000ea40000000200 */
[----:B--2---:R-:W-:Y:S01]  /*7d60*/  SYNCS.ARRIVE.TRANS64.RED.ART0 RZ, [UR17], R2 ;  /* 0x00000002ffff79a7 */ /* 0x004fe20008500411 */
[----:B------:R-:W-:Y:S01]  /*7d70*/  ELECT P0, URZ, PT ;  /* 0x0000000000ff782f */ /* 0x000fe20003800000 */
[----:B------:R2:W-:Y:S02]  /*7d80*/  STL [R1+0x48], R66 ;  /* 0x0000484201007387 */ /* 0x0005e40000100800 */
[----:B--2---:R-:W-:Y:S02]  /*7d90*/  IMAD.MOV.U32 R66, RZ, RZ, R136 ;  /* 0x000000ffff427224 */ /* 0x004fe400078e0088 */
[----:B------:R-:W-:Y:S02]  /*7da0*/  IMAD.MOV.U32 R136, RZ, RZ, R98 ;  /* 0x000000ffff887224 */ /* 0x000fe400078e0062 */
[----:B------:R-:W-:Y:S01]  /*7db0*/  IMAD.MOV.U32 R98, RZ, RZ, R0 ;  /* 0x000000ffff627224 */ /* 0x000fe200078e0000 */
[----:B-1----:R-:W-:-:S02]  /*7dc0*/  F2FP.F16.F32.PACK_AB R4, R59, R58 ;  /* 0x0000003a3b04723e */ /* 0x002fc400000000ff */
[----:B------:R-:W-:Y:S02]  /*7dd0*/  F2FP.F16.F32.PACK_AB R5, R57, R56 ;  /* 0x000000383905723e */ /* 0x000fe400000000ff */
[----:B------:R-:W-:Y:S02]  /*7de0*/  F2FP.F16.F32.PACK_AB R6, R55, R54 ;  /* 0x000000363706723e */ /* 0x000fe400000000ff */
[----:B------:R-:W-:Y:S02]  /*7df0*/  F2FP.F16.F32.PACK_AB R7, R53, R52 ;  /* 0x000000343507723e */ /* 0x000fe400000000ff */
[----:B------:R-:W-:Y:S02]  /*7e00*/  F2FP.F16.F32.PACK_AB R8, R51, R50 ;  /* 0x000000323308723e */ /* 0x000fe400000000ff */
[----:B------:R-:W-:Y:S02]  /*7e10*/  F2FP.F16.F32.PACK_AB R9, R49, R48 ;  /* 0x000000303109723e */ /* 0x000fe400000000ff */
[----:B------:R-:W-:-:S02]  /*7e20*/  F2FP.F16.F32.PACK_AB R10, R47, R46 ;  /* 0x0000002e2f0a723e */ /* 0x000fc400000000ff */
        /* <DEDUP_REMOVED lines=8> */
[----:B------:R-:W-:-:S04]  /*7eb0*/  F2FP.F16.F32.PACK_AB R19, R21, R20 ;  /* 0x000000141513723e */ /* 0x000fc800000000ff */
[----:B------:R1:W-:Y:S01]  /*7ec0*/  STTM.x16 tmem[UR4], R4 ;  /* 0x00000004000079ed */ /* 0x0003e20008240004 */
[----:B------:R-:W-:Y:S01]  /*7ed0*/  ULOP3.LUT UR4, UR9, 0x1, URZ, 0x3c, !UPT ;  /* 0x0000000109047892 */ /* 0x000fe2000f8e3cff */
[----:B------:R-:W2:Y:S02]  /*7ee0*/  FENCE.VIEW.ASYNC.T ;  /* 0x00000000000073c6 */ /* 0x000ea40000000200 */
[----:B--2---:R-:W-:Y:S01]  /*7ef0*/  NOP ;  /* 0x0000000000007918 */ /* 0x004fe20000000000 */
[----:B------:R-:W-:Y:S01]  /*7f00*/  USHF.L.U32 UR4, UR4, 0x1f, URZ ;  /* 0x0000001f04047899 */ /* 0x000fe200080006ff */
[----:B------:R2:W-:Y:S05]  /*7f10*/  @P0 SYNCS.ARRIVE.TRANS64.RED.ART0 RZ, [UR16], R2 ;  /* 0x00000002ffff09a7 */ /* 0x0005ea0008500410 */
[----:B------:R-:W-:-:S04]  /*7f20*/  IMAD.U32 R0, RZ, RZ, UR4 ;  /* 0x00000004ff007e24 */ /* 0x000fc8000f8e00ff */
[----:B------:R-:W3:Y:S01]  /*7f30*/  SYNCS.PHASECHK.TRANS64.TRYWAIT P0, [UR7], R0 ;  /* 0x00000000ff0075a7 */ /* 0x000ee20008001107 */
[----:B------:R-:W-:Y:S02]  /*7f40*/  IMAD.MOV.U32 R67, RZ, RZ, R137 ;  /* 0x000000ffff437224 */ /* 0x000fe400078e0089 */
[----:B------:R-:W-:Y:S02]  /*7f50*/  IMAD.MOV.U32 R137, RZ, RZ, R99 ;  /* 0x000000ffff897224 */ /* 0x000fe400078e0063 */
[----:B------:R-:W-:Y:S02]  /*7f60*/  IMAD.MOV.U32 R99, RZ, RZ, R134 ;  /* 0x000000ffff637224 */ /* 0x000fe400078e0086 */
[----:B--2---:R-:W-:-:S04]  /*7f70*/  FADD2 R2, R66.F32x2.HI_LO, R172.F32x2.HI_LO ;  /* 0x000000ac4202724b */ /* 0x004fc80000000000 */
[----:B------:R-:W-:-:S04]  /*7f80*/  FADD2 R2, R2.F32x2.HI_LO, R164.F32x2.HI_LO ;  /* 0x000000a40202724b */ /* 0x000fc80000000000 */
[----:B------:R-:W-:Y:S02]  /*7f90*/  FADD2 R2, R2.F32x2.HI_LO, R156.F32x2.HI_LO ;  /* 0x0000009c0202724b */ /* 0x000fe40000000000 */
[----:B-1----:R-:W-:Y:S02]  /*7fa0*/  FADD2 R6, R136.F32x2.HI_LO, R170.F32x2.HI_LO ;  /* 0x000000aa8806724b */ /* 0x002fe40000000000 */
[----:B------:R-:W-:Y:S02]  /*7fb0*/  FADD2 R8, R132.F32x2.HI_LO, R168.F32x2.HI_LO ;  /* 0x000000a88408724b */ /* 0x000fe40000000000 */
[----:B------:R-:W-:Y:S02]  /*7fc0*/  FADD2 R10, R98.F32x2.HI_LO, R166.F32x2.HI_LO ;  /* 0x000000a6620a724b */ /* 0x000fe40000000000 */
[----:B------:R-:W-:Y:S02]  /*7fd0*/  FADD2 R6, R6.F32x2.HI_LO, R162.F32x2.HI_LO ;  /* 0x000000a20606724b */ /* 0x000fe40000000000 */
[----:B------:R-:W-:-:S02]  /*7fe0*/  FADD2 R8, R8.F32x2.HI_LO, R160.F32x2.HI_LO ;  /* 0x000000a00808724b */ /* 0x000fc40000000000 */
[----:B------:R-:W-:Y:S02]  /*7ff0*/  FADD2 R10, R10.F32x2.HI_LO, R158.F32x2.HI_LO ;  /* 0x0000009e0a0a724b */ /* 0x000fe40000000000 */
[----:B------:R-:W-:Y:S02]  /*8000*/  FADD2 R6, R6.F32x2.HI_LO, R154.F32x2.HI_LO ;  /* 0x0000009a0606724b */ /* 0x000fe40000000000 */
        /* <DEDUP_REMOVED lines=49> */
[----:B------:R-:W-:Y:S01]  /*8320*/  FADD2 R2, R10.F32x2.HI_LO, R20.F32x2.HI_LO ;  /* 0x000000140a02724b */ /* 0x000fe20000000000 */
[----:B------:R-:W-:Y:S01]  /*8330*/  ULOP3.LUT UR10, UR10, 0x1, URZ, 0x3c, !UPT ;  /* 0x000000010a0a7892 */ /* 0x000fe2000f8e3cff */
[----:B------:R-:W-:Y:S01]  /*8340*/  FADD2 R6, R8.F32x2.HI_LO, R6.F32x2.HI_LO ;  /* 0x000000060806724b */ /* 0x000fe20000000000 */
[----:B------:R-:W-:Y:S01]  /*8350*/  UISETP.GE.AND UP0, UPT, UR15, 0x1, UPT ;  /* 0x000000010f00788c */ /* 0x000fe2000bf06270 */
[----:B------:R-:W-:-:S04]  /*8360*/  FADD2 R2, R4.F32x2.HI_LO, R2.F32x2.HI_LO ;  /* 0x000000020402724b */ /* 0x000fc80000000000 */
[----:B------:R-:W-:Y:S01]  /*8370*/  FADD2 R4, R6.F32x2.HI_LO, R2.F32x2.HI_LO ;  /* 0x000000020604724b */ /* 0x000fe20000000000 */
[----:B---3--:R-:W-:Y:S06]  /*8380*/  @!P0 BRA `(.L_x_77) ;  /* 0x00000064003c8947 */ /* 0x008fec0003800000 */
.L_x_160:
[----:B------:R-:W-:Y:S01]  /*8390*/  FADD R157, R4, R5 ;  /* 0x00000005049d7221 */ /* 0x000fe20000000000 */
[----:B------:R-:W-:Y:S06]  /*83a0*/  BRA.U !UP0, `(.L_x_78) ;  /* 0x0000002508047547 */ /* 0x000fec000b800000 */
[----:B------:R-:W2:Y:S01]  /*83b0*/  LDCU UR5, c[0x0][0x600] ;  /* 0x0000c000ff0577ac */ /* 0x000ea20008000800 */
[----:B------:R-:W-:Y:S01]  /*83c0*/  UMOV UR11, URZ ;  /* 0x000000ff000b7c82 */ /* 0x000fe20008000000 */
.L_x_81:
[----:B------:R-:W3:Y:S01]  /*83d0*/  LDL R2, [R1+0x50] ;  /* 0x0000500001027983 */ /* 0x000ee20000100800 */
[----:B------:R-:W-:Y:S01]  /*83e0*/  UMOV UR12, UR19 ;  /* 0x00000013000c7c82 */ /* 0x000fe20008000000 */
[----:B------:R-:W-:Y:S01]  /*83f0*/  USHF.L.U32 UR4, UR10, 0x1f, URZ ;  /* 0x0000001f0a047899 */ /* 0x000fe200080006ff */
[----:B------:R-:W-:Y:S01]  /*8400*/  UMOV UR7, UR12 ;  /* 0x0000000c00077c82 */ /* 0x000fe20008000000 */
[----:B------:R-:W-:-:S04]  /*8410*/  @!UP2 UIADD3 UR7, UPT, UPT, UR13, URZ, URZ ;  /* 0x000000ff0d07a290 */ /* 0x000fc8000fffe0ff */
[----:B------:R-:W-:-:S05]  /*8420*/  MOV R0, UR4 ;  /* 0x0000000400007c02 */ /* 0x000fca0008000f00 */
[----:B------:R-:W4:Y:S01]  /*8430*/  SYNCS.PHASECHK.TRANS64.TRYWAIT P0, [UR7+0x80], R0 ;  /* 0x00008000ff0075a7 */ /* 0x000f220008001107 */
[----:B---3--:R-:W-:Y:S01]  /*8440*/  R2UR UR6, R2 ;  /* 0x00000000020672ca */ /* 0x008fe200000e0000 */
[----:B----4-:R-:W-:-:S14]  /*8450*/  @!P0 BRA `(.L_x_79) ;  /* 0x0000006400248947 */ /* 0x010fdc0003800000 */
.L_x_162:
[----:B------:R-:W3:Y:S04]  /*8460*/  LDL R4, [R1+0x54] ;  /* 0x0000540001047983 */ /* 0x000ee80000100800 */
[----:B------:R-:W4:Y:S04]  /*8470*/  LDL R153, [R1+0x44] ;  /* 0x0000440001997983 */ /* 0x000f280000100800 */
[----:B------:R-:W5:Y:S01]  /*8480*/  LDL R136, [R1+0x40] ;  /* 0x0000400001887983 */ /* 0x000f620000100800 */
[----:B------:R-:W1:Y:S01]  /*8490*/  LDTM.x32 R100, tmem[UR6] ;  /* 0x00000006006479ee */ /* 0x000e6200082c0000 */
[----:B------:R-:W2:Y:S01]  /*84a0*/  S2R R154, SR_TID.X ;  /* 0x00000000009a7919 */ /* 0x000ea20000002100 */
[----:B-1----:R-:W-:-:S02]  /*84b0*/  FMNMX3 R0, R135, R100, R101, !PT ;  /* 0x0000006487007276 */ /* 0x002fc40007800065 */
[----:B------:R-:W-:Y:S02]  /*84c0*/  FMNMX R3, R104, R105, !PT ;  /* 0x0000006968037209 */ /* 0x000fe40007800000 */
[----:B------:R-:W-:Y:S02]  /*84d0*/  FMNMX3 R0, R0, R108, R109, !PT ;  /* 0x0000006c00007276 */ /* 0x000fe4000780006d */
[----:B------:R-:W-:Y:S02]  /*84e0*/  FMNMX R2, R106, R107, !PT ;  /* 0x0000006b6a027209 */ /* 0x000fe40007800000 */
        /* <DEDUP_REMOVED lines=8> */
[----:B---3--:R-:W-:-:S02]  /*8570*/  R2UR UR4, R4 ;  /* 0x00000000040472ca */ /* 0x008fc400000e0000 */
[----:B------:R-:W-:Y:S02]  /*8580*/  FMNMX R4, R102, R103, !PT ;  /* 0x0000006766047209 */ /* 0x000fe40007800000 */
[----:B----4-:R-:W-:Y:S02]  /*8590*/  R2UR UR6, R153 ;  /* 0x00000000990672ca */ /* 0x010fe400000e0000 */
[----:B------:R-:W-:-:S04]  /*85a0*/  FMNMX3 R4, R4, R110, R111, !PT ;  /* 0x0000006e04047276 */ /* 0x000fc8000780006f */
[----:B------:R-:W-:-:S03]  /*85b0*/  FMNMX3 R133, R4, R118, R119, !PT ;  /* 0x0000007604857276 */ /* 0x000fc60007800077 */
[----:B------:R-:W1:Y:S01]  /*85c0*/  LDTM.x32 R68, tmem[UR4] ;  /* 0x00000004004479ee */ /* 0x000e6200082c0000 */
[----:B-----5:R-:W-:Y:S02]  /*85d0*/  R2UR UR4, R136 ;  /* 0x00000000880472ca */ /* 0x020fe400000e0000 */
[----:B------:R-:W-:Y:S01]  /*85e0*/  FMNMX3 R3, R133, R126, R127, !PT ;  /* 0x0000007e85037276 */ /* 0x000fe2000780007f */
[----:B------:R-:W3:Y:S10]  /*85f0*/  LDTM.x32 R36, tmem[UR6] ;  /* 0x00000006002479ee */ /* 0x000ef400082c0000 */
[----:B------:R-:W4:Y:S01]  /*8600*/  LDTM.x32 R4, tmem[UR4] ;  /* 0x00000004000479ee */ /* 0x000f2200082c0000 */
[----:B------:R-:W-:-:S02]  /*8610*/  R2UR UR4, R153 ;  /* 0x00000000990472ca */ /* 0x000fc400000e0000 */
[----:B-1----:R-:W-:Y:S02]  /*8620*/  FMNMX3 R0, R0, R68, R69, !PT ;  /* 0x0000004400007276 */ /* 0x002fe40007800045 */
        /* <DEDUP_REMOVED lines=14> */
[----:B---3--:R-:W-:Y:S02]  /*8710*/  FMNMX3 R0, R0, R36, R37, !PT ;  /* 0x0000002400007276 */ /* 0x008fe40007800025 */
        /* <DEDUP_REMOVED lines=15> */
[----:B----4-:R-:W-:Y:S02]  /*8810*/  FMNMX3 R0, R0, R4, R5, !PT ;  /* 0x0000000400007276 */ /* 0x010fe40007800005 */
        /* <DEDUP_REMOVED lines=16> */
[----:B------:R-:W-:-:S04]  /*8920*/  FMNMX R0, R133, R132, !PT ;  /* 0x0000008485007209 */ /* 0x000fc80007800000 */
[----:B------:R-:W-:-:S04]  /*8930*/  FMNMX3 R134, R0, R3, R2, !PT ;  /* 0x0000000300867276 */ /* 0x000fc80007800002 */
[----:B------:R-:W-:-:S04]  /*8940*/  FSETP.NEU.AND P0, PT, R134, -INF , PT ;  /* 0xff8000008600780b */ /* 0x000fc80003f0d000 */
[----:B------:R-:W-:-:S05]  /*8950*/  FSEL R2, R134, RZ, P0 ;  /* 0x000000ff86027208 */ /* 0x000fca0000000000 */
[----:B------:R-:W-:-:S04]  /*8960*/  FADD R0, -R2, R135 ;  /* 0x0000008702007221 */ /* 0x000fc80000000100 */
[----:B--2---:R-:W-:-:S04]  /*8970*/  FMUL R0, R0, UR5 ;  /* 0x0000000500007c20 */ /* 0x004fc80008400000 */
[----:B------:R1:W2:Y:S01]  /*8980*/  MUFU.EX2 R3, R0 ;  /* 0x0000000000037308 */ /* 0x0002a20000000800 */
[----:B------:R-:W-:-:S04]  /*8990*/  FSETP.GE.AND P1, PT, R0, -8, PT ;  /* 0xc10000000000780b */ /* 0x000fc80003f26000 */
[----:B------:R-:W-:-:S05]  /*89a0*/  FSEL R2, R135, R2, P1 ;  /* 0x0000000287027208 */ /* 0x000fca0000800000 */
[----:B-1----:R-:W-:Y:S01]  /*89b0*/  FFMA R0, -R2, UR5, RZ ;  /* 0x0000000502007c23 */ /* 0x002fe200080001ff */
[----:B------:R-:W-:Y:S01]  /*89c0*/  IMAD.U32 R2, RZ, RZ, UR18 ;  /* 0x00000012ff027e24 */ /* 0x000fe2000f8e00ff */
[----:B--2---:R-:W-:Y:S02]  /*89d0*/  FSEL R156, R3, 1, !P1 ;  /* 0x3f800000039c7808 */ /* 0x004fe40004800000 */
[--C-:B------:R-:W-:Y:S02]  /*89e0*/  FFMA2 R100, R100.F32x2.HI_LO, UR5.F32, R0.reuse.F32 ;  /* 0x0000000564647c49 */ /* 0x100fe40009200000 */
[----:B------:R-:W-:Y:S01]  /*89f0*/  FFMA2 R102, R102.F32x2.HI_LO, UR5.F32, R0.F32 ;  /* 0x0000000566667c49 */ /* 0x000fe20009200000 */
[----:B------:R-:W-:Y:S01]  /*8a00*/  LOP3.LUT R2, R2, 0x7f, R154, 0xf8, !PT ;  /* 0x0000007f02027812 */ /* 0x000fe200078ef89a */
[----:B------:R-:W1:Y:S01]  /*8a10*/  MUFU.EX2 R151, R100 ;  /* 0x0000006400977308 */ /* 0x000e620000000800 */
[--C-:B------:R-:W-:Y:S02]  /*8a20*/  FFMA2 R104, R104.F32x2.HI_LO, UR5.F32, R0.reuse.F32 ;  /* 0x0000000568687c49 */ /* 0x100fe40009200000 */
[--C-:B------:R-:W-:Y:S01]  /*8a30*/  FFMA2 R106, R106.F32x2.HI_LO, UR5.F32, R0.reuse.F32 ;  /* 0x000000056a6a7c49 */ /* 0x100fe20009200000 */
[----:B------:R-:W-:Y:S01]  /*8a40*/  LEA R2, R2, UR13, 0x2 ;  /* 0x0000000d02027c11 */ /* 0x000fe2000f8e10ff */
[----:B------:R-:W-:-:S02]  /*8a50*/  FFMA2 R108, R108.F32x2.HI_LO, UR5.F32, R0.F32 ;  /* 0x000000056c6c7c49 */ /* 0x000fc40009200000 */
[--C-:B------:R-:W-:Y:S01]  /*8a60*/  FFMA2 R110, R110.F32x2.HI_LO, UR5.F32, R0.reuse.F32 ;  /* 0x000000056e6e7c49 */ /* 0x100fe20009200000 */
[----:B------:R-:W2:Y:S01]  /*8a70*/  MUFU.EX2 R152, R101 ;  /* 0x0000006500987308 */ /* 0x000ea20000000800 */
[--C-:B------:R-:W-:Y:S01]  /*8a80*/  FFMA2 R116, R116.F32x2.HI_LO, UR5.F32, R0.reuse.F32 ;  /* 0x0000000574747c49 */ /* 0x100fe20009200000 */
[----:B------:R3:W-:Y:S01]  /*8a90*/  STS [R2+0x14c], R156 ;  /* 0x00014c9c02007388 */ /* 0x0007e20000000800 */
[--C-:B------:R-:W-:Y:S02]  /*8aa0*/  FFMA2 R124, R124.F32x2.HI_LO, UR5.F32, R0.reuse.F32 ;  /* 0x000000057c7c7c49 */ /* 0x100fe40009200000 */
[--C-:B------:R-:W-:Y:S02]  /*8ab0*/  FFMA2 R78, R78.F32x2.HI_LO, UR5.F32, R0.reuse.F32 ;  /* 0x000000054e4e7c49 */ /* 0x100fe40009200000 */
[--C-:B------:R-:W-:Y:S01]  /*8ac0*/  FFMA2 R112, R112.F32x2.HI_LO, UR5.F32, R0.reuse.F32 ;  /* 0x0000000570707c49 */ /* 0x100fe20009200000 */
[----:B------:R-:W4:Y:S01]  /*8ad0*/  MUFU.EX2 R149, R102 ;  /* 0x0000006600957308 */ /* 0x000f220000000800 */
[----:B-1----:R-:W-:Y:S01]  /*8ae0*/  STL [R1+0x38], R151 ;  /* 0x0000389701007387 */ /* 0x002fe20000100800 */
[----:B------:R-:W-:-:S02]  /*8af0*/  FFMA2 R114, R114.F32x2.HI_LO, UR5.F32, R0.F32 ;  /* 0x0000000572727c49 */ /* 0x000fc40009200000 */
[--C-:B------:R-:W-:Y:S02]  /*8b00*/  FFMA2 R118, R118.F32x2.HI_LO, UR5.F32, R0.reuse.F32 ;  /* 0x0000000576767c49 */ /* 0x100fe40009200000 */
[--C-:B------:R-:W-:Y:S02]  /*8b10*/  FFMA2 R120, R120.F32x2.HI_LO, UR5.F32, R0.reuse.F32 ;  /* 0x0000000578787c49 */ /* 0x100fe40009200000 */
[----:B------:R-:W1:Y:S01]  /*8b20*/  MUFU.EX2 R150, R103 ;  /* 0x0000006700967308 */ /* 0x000e620000000800 */
[----:B--2---:R-:W-:Y:S01]  /*8b30*/  STL [R1+0x3c], R152 ;  /* 0x00003c9801007387 */ /* 0x004fe20000100800 */
[--C-:B------:R-:W-:Y:S01]  /*8b40*/  FFMA2 R122, R122.F32x2.HI_LO, UR5.F32, R0.reuse.F32 ;  /* 0x000000057a7a7c49 */ /* 0x100fe20009200000 */
[----:B------:R-:W-:Y:S01]  /*8b50*/  F2FP.F16.F32.PACK_AB R100, R152, R151 ;  /* 0x000000979864723e */ /* 0x000fe200000000ff */
[--C-:B------:R-:W-:Y:S02]  /*8b60*/  FFMA2 R126, R126.F32x2.HI_LO, UR5.F32, R0.reuse.F32 ;  /* 0x000000057e7e7c49 */ /* 0x100fe40009200000 */
[----:B------:R-:W-:-:S02]  /*8b70*/  FFMA2 R128, R128.F32x2.HI_LO, UR5.F32, R0.F32 ;  /* 0x0000000580807c49 */ /* 0x000fc40009200000 */
[----:B------:R-:W2:Y:S01]  /*8b80*/  MUFU.EX2 R147, R104 ;  /* 0x0000006800937308 */ /* 0x000ea20000000800 */
[----:B----4-:R4:W-:Y:S01]  /*8b90*/  STL [R1+0x28], R149 ;  /* 0x0000289501007387 */ /* 0x0109e20000100800 */
[--C-:B------:R-:W-:Y:S02]  /*8ba0*/  FFMA2 R130, R130.F32x2.HI_LO, UR5.F32, R0.reuse.F32 ;  /* 0x0000000582827c49 */ /* 0x100fe40009200000 */
[----:B---3--:R-:W-:Y:S02]  /*8bb0*/  IMAD.U32 R2, RZ, RZ, UR14 ;  /* 0x0000000eff027e24 */ /* 0x008fe4000f8e00ff */
[--C-:B------:R-:W-:Y:S02]  /*8bc0*/  FFMA2 R74, R74.F32x2.HI_LO, UR5.F32, R0.reuse.F32 ;  /* 0x000000054a4a7c49 */ /* 0x100fe40009200000 */
[--C-:B------:R-:W-:Y:S01]  /*8bd0*/  FFMA2 R76, R76.F32x2.HI_LO, UR5.F32, R0.reuse.F32 ;  /* 0x000000054c4c7c49 */ /* 0x100fe20009200000 */
[----:B------:R-:W3:Y:S01]  /*8be0*/  MUFU.EX2 R148, R105 ;  /* 0x0000006900947308 */ /* 0x000ee20000000800 */
[----:B-1----:R1:W-:Y:S01]  /*8bf0*/  STL [R1+0x2c], R150 ;  /* 0x00002c9601007387 */ /* 0x0023e20000100800 */
[----:B------:R-:W-:Y:S01]  /*8c00*/  F2FP.F16.F32.PACK_AB R101, R150, R149 ;  /* 0x000000959665723e */ /* 0x000fe200000000ff */
[--C-:B------:R-:W-:Y:S01]  /*8c10*/  FFMA2 R84, R84.F32x2.HI_LO, UR5.F32, R0.reuse.F32 ;  /* 0x0000000554547c49 */ /* 0x100fe20009200000 */
[----:B------:R-:W-:Y:S01]  /*8c20*/  FMNMX R3, R75, -127, !PT ;  /* 0xc2fe00004b037809 */ /* 0x000fe20007800000 */
[----:B------:R5:W-:Y:S06]  /*8c30*/  BAR.ARV R2, 0x40 ;  /* 0x000100020000751d */ /* 0x000bec0000002000 */
[----:B------:R-:W1:Y:S01]  /*8c40*/  MUFU.EX2 R145, R106 ;  /* 0x0000006a00917308 */ /* 0x000e620000000800 */
[----:B------:R-:W-:Y:S01]  /*8c50*/  FMNMX R76, R76, -127, !PT ;  /* 0xc2fe00004c4c7809 */ /* 0x000fe20007800000 */
[----:B--2---:R-:W-:Y:S01]  /*8c60*/  STL [R1+0x20], R147 ;  /* 0x0000209301007387 */ /* 0x004fe20000100800 */
[----:B------:R-:W-:Y:S01]  /*8c70*/  FMNMX R77, R77, -127, !PT ;  /* 0xc2fe00004d4d7809 */ /* 0x000fe20007800000 */
[--C-:B------:R-:W-:Y:S01]  /*8c80*/  FFMA2 R86, R86.F32x2.HI_LO, UR5.F32, R0.reuse.F32 ;  /* 0x0000000556567c49 */ /* 0x100fe20009200000 */
[----:B------:R-:W-:Y:S01]  /*8c90*/  FMNMX R84, R84, -127, !PT ;  /* 0xc2fe000054547809 */ /* 0x000fe20007800000 */
[----:B---3--:R2:W-:Y:S01]  /*8ca0*/  STL [R1+0x24], R148 ;  /* 0x0000249401007387 */ /* 0x0085e20000100800 */
[----:B------:R-:W-:Y:S01]  /*8cb0*/  F2FP.F16.F32.PACK_AB R102, R148, R147 ;  /* 0x000000939466723e */ /* 0x000fe200000000ff */
[----:B------:R-:W3:Y:S01]  /*8cc0*/  MUFU.EX2 R146, R107 ;  /* 0x0000006b00927308 */ /* 0x000ee20000000800 */
[----:B------:R-:W-:Y:S01]  /*8cd0*/  FMNMX R85, R85, -127, !PT ;  /* 0xc2fe000055557809 */ /* 0x000fe20007800000 */
[--C-:B------:R-:W-:Y:S01]  /*8ce0*/  FFMA2 R94, R94.F32x2.HI_LO, UR5.F32, R0.reuse.F32 ;  /* 0x000000055e5e7c49 */ /* 0x100fe20009200000 */
[----:B------:R-:W-:Y:S01]  /*8cf0*/  FMNMX R86, R86, -127, !PT ;  /* 0xc2fe000056567809 */ /* 0x000fe20007800000 */
[--C-:B------:R-:W-:Y:S01]  /*8d00*/  FFMA2 R68, R68.F32x2.HI_LO, UR5.F32, R0.reuse.F32 ;  /* 0x0000000544447c49 */ /* 0x100fe20009200000 */
[----:B------:R-:W-:Y:S01]  /*8d10*/  FMNMX R87, R87, -127, !PT ;  /* 0xc2fe000057577809 */ /* 0x000fe20007800000 */
[--C-:B------:R-:W-:Y:S01]  /*8d20*/  FFMA2 R96, R96.F32x2.HI_LO, UR5.F32, R0.reuse.F32 ;  /* 0x0000000560607c49 */ /* 0x100fe20009200000 */
[----:B------:R-:W-:Y:S01]  /*8d30*/  FMNMX R94, R94, -127, !PT ;  /* 0xc2fe00005e5e7809 */ /* 0x000fe20007800000 */
[----:B------:R-:W2:Y:S01]  /*8d40*/  MUFU.EX2 R143, R108 ;  /* 0x0000006c008f7308 */ /* 0x000ea20000000800 */
[----:B-1----:R-:W-:Y:S01]  /*8d50*/  STL [R1+0x18], R145 ;  /* 0x0000189101007387 */ /* 0x002fe20000100800 */
[----:B-----5:R-:W-:Y:S01]  /*8d60*/  FMNMX R2, R74, -127, !PT ;  /* 0xc2fe00004a027809 */ /* 0x020fe20007800000 */
[--C-:B------:R-:W-:Y:S01]  /*8d70*/  FFMA2 R72, R72.F32x2.HI_LO, UR5.F32, R0.reuse.F32 ;  /* 0x0000000548487c49 */ /* 0x100fe20009200000 */
[----:B------:R-:W-:Y:S01]  /*8d80*/  FMNMX R95, R95, -127, !PT ;  /* 0xc2fe00005f5f7809 */ /* 0x000fe20007800000 */
[--C-:B------:R-:W-:Y:S01]  /*8d90*/  FFMA2 R80, R80.F32x2.HI_LO, UR5.F32, R0.reuse.F32 ;  /* 0x0000000550507c49 */ /* 0x100fe20009200000 */
[----:B------:R-:W-:Y:S01]  /*8da0*/  FMNMX R96, R96, -127, !PT ;  /* 0xc2fe000060607809 */ /* 0x000fe20007800000 */
[----:B------:R-:W-:Y:S01]  /*8db0*/  FFMA2 R82, R82.F32x2.HI_LO, UR5.F32, R0.F32 ;  /* 0x0000000552527c49 */ /* 0x000fe20009200000 */
[----:B------:R-:W1:Y:S01]  /*8dc0*/  MUFU.EX2 R144, R109 ;  /* 0x0000006d00907308 */ /* 0x000e620000000800 */
[----:B---3--:R-:W-:Y:S01]  /*8dd0*/  STL [R1+0x1c], R146 ;  /* 0x00001c9201007387 */ /* 0x008fe20000100800 */
[----:B------:R-:W-:-:S02]  /*8de0*/  F2FP.F16.F32.PACK_AB R103, R146, R145 ;  /* 0x000000919267723e */ /* 0x000fc400000000ff */
[----:B------:R-:W-:-:S04]  /*8df0*/  FMNMX R97, R97, -127, !PT ;  /* 0xc2fe000061617809 */ /* 0x000fc80007800000 */
[----:B------:R-:W3:Y:S01]  /*8e00*/  MUFU.EX2 R141, R110 ;  /* 0x0000006e008d7308 */ /* 0x000ee20000000800 */
[----:B--2---:R-:W-:Y:S07]  /*8e10*/  STL [R1+0x30], R143 ;  /* 0x0000308f01007387 */ /* 0x004fee0000100800 */
[----:B------:R-:W2:Y:S01]  /*8e20*/  MUFU.EX2 R142, R111 ;  /* 0x0000006f008e7308 */ /* 0x000ea20000000800 */
[----:B-1----:R-:W-:Y:S01]  /*8e30*/  STL [R1+0x34], R144 ;  /* 0x0000349001007387 */ /* 0x002fe20000100800 */
[----:B------:R-:W-:-:S06]  /*8e40*/  F2FP.F16.F32.PACK_AB R104, R144, R143 ;  /* 0x0000008f9068723e */ /* 0x000fcc00000000ff */
[----:B------:R-:W1:Y:S01]  /*8e50*/  MUFU.EX2 R139, R116 ;  /* 0x00000074008b7308 */ /* 0x000e620000000800 */
[----:B---3--:R-:W-:Y:S07]  /*8e60*/  STL [R1], R141 ;  /* 0x0000008d01007387 */ /* 0x008fee0000100800 */
[----:B------:R-:W3:Y:S01]  /*8e70*/  MUFU.EX2 R140, R117 ;  /* 0x00000075008c7308 */ /* 0x000ee20000000800 */
[----:B--2---:R-:W-:Y:S01]  /*8e80*/  STL [R1+0x4], R142 ;  /* 0x0000048e01007387 */ /* 0x004fe20000100800 */
[----:B------:R-:W-:-:S06]  /*8e90*/  F2FP.F16.F32.PACK_AB R105, R142, R141 ;  /* 0x0000008d8e69723e */ /* 0x000fcc00000000ff */
[----:B------:R-:W2:Y:S01]  /*8ea0*/  MUFU.EX2 R137, R124 ;  /* 0x0000007c00897308 */ /* 0x000ea20000000800 */
[----:B-1----:R-:W-:Y:S01]  /*8eb0*/  STL [R1+0x10], R139 ;  /* 0x0000108b01007387 */ /* 0x002fe20000100800 */
[----:B------:R-:W-:-:S06]  /*8ec0*/  IMAD.MOV.U32 R116, RZ, RZ, 0x3d9df09d ;  /* 0x3d9df09dff747424 */ /* 0x000fcc00078e00ff */
[----:B------:R-:W1:Y:S01]  /*8ed0*/  MUFU.EX2 R138, R125 ;  /* 0x0000007d008a7308 */ /* 0x000e620000000800 */
[----:B---3--:R-:W-:Y:S01]  /*8ee0*/  STL [R1+0x14], R140 ;  /* 0x0000148c01007387 */ /* 0x008fe20000100800 */
[----:B------:R-:W-:-:S06]  /*8ef0*/  F2FP.F16.F32.PACK_AB R108, R140, R139 ;  /* 0x0000008b8c6c723e */ /* 0x000fcc00000000ff */
[----:B----4-:R3:W-:Y:S01]  /*8f00*/  MUFU.EX2 R149, R79 ;  /* 0x0000004f00957308 */ /* 0x0107e20000000800 */
[----:B--2---:R-:W-:Y:S07]  /*8f10*/  STL [R1+0x8], R137 ;  /* 0x0000088901007387 */ /* 0x004fee0000100800 */
[----:B------:R2:W-:Y:S01]  /*8f20*/  MUFU.EX2 R172, R112 ;  /* 0x0000007000ac7308 */ /* 0x0005e20000000800 */
[----:B-1----:R1:W-:Y:S07]  /*8f30*/  STL [R1+0xc], R138 ;  /* 0x00000c8a01007387 */ /* 0x0023ee0000100800 */
[----:B------:R-:W4:Y:S01]  /*8f40*/  MUFU.EX2 R173, R113 ;  /* 0x0000007100ad7308 */ /* 0x000f220000000800 */
[----:B---3--:R-:W3:Y:S07]  /*8f50*/  LDL R79, [R1+0x4c] ;  /* 0x00004c00014f7983 */ /* 0x008eee0000100800 */
[----:B------:R-:W-:Y:S01]  /*8f60*/  MUFU.EX2 R170, R114 ;  /* 0x0000007200aa7308 */ /* 0x000fe20000000800 */
[----:B--2---:R-:W-:-:S07]  /*8f70*/  F2FP.F16.F32.PACK_AB R112, R138, R137 ;  /* 0x000000898a70723e */ /* 0x004fce00000000ff */
[----:B------:R-:W2:Y:S01]  /*8f80*/  MUFU.EX2 R171, R115 ;  /* 0x0000007300ab7308 */ /* 0x000ea20000000800 */
[----:B----4-:R-:W-:-:S07]  /*8f90*/  F2FP.F16.F32.PACK_AB R106, R173, R172 ;  /* 0x000000acad6a723e */ /* 0x010fce00000000ff */
[----:B------:R-:W-:Y:S08]  /*8fa0*/  MUFU.EX2 R168, R118 ;  /* 0x0000007600a87308 */ /* 0x000ff00000000800 */
[----:B------:R-:W4:Y:S01]  /*8fb0*/  MUFU.EX2 R169, R119 ;  /* 0x0000007700a97308 */ /* 0x000f220000000800 */
[----:B--2---:R-:W-:-:S07]  /*8fc0*/  F2FP.F16.F32.PACK_AB R107, R171, R170 ;  /* 0x000000aaab6b723e */ /* 0x004fce00000000ff */
[----:B------:R-:W-:Y:S08]  /*8fd0*/  MUFU.EX2 R166, R120 ;  /* 0x0000007800a67308 */ /* 0x000ff00000000800 */
        /* <DEDUP_REMOVED lines=15> */
[----:B------:R4:W5:Y:S01]  /*90d0*/  MUFU.EX2 R155, R69 ;  /* 0x00000045009b7308 */ /* 0x0009620000000800 */
[----:B--2---:R-:W-:-:S04]  /*90e0*/  F2FP.F16.F32.PACK_AB R115, R159, R158 ;  /* 0x0000009e9f73723e */ /* 0x004fc800000000ff */
[----:B------:R2:W-:Y:S01]  /*90f0*/  STTM.x16 tmem[UR4], R100 ;  /* 0x00000064000079ed */ /* 0x0005e20008240004 */
[--C-:B------:R-:W-:Y:S02]  /*9100*/  FFMA2 R88, R88.F32x2.HI_LO, UR5.F32, R0.reuse.F32 ;  /* 0x0000000558587c49 */ /* 0x100fe40009200000 */
[----:B------:R-:W-:Y:S01]  /*9110*/  MUFU.EX2 R150, R72 ;  /* 0x0000004800967308 */ /* 0x000fe20000000800 */
[--C-:B------:R-:W-:Y:S02]  /*9120*/  FFMA2 R90, R90.F32x2.HI_LO, UR5.F32, R0.reuse.F32 ;  /* 0x000000055a5a7c49 */ /* 0x100fe40009200000 */
[--C-:B------:R-:W-:Y:S02]  /*9130*/  FFMA2 R92, R92.F32x2.HI_LO, UR5.F32, R0.reuse.F32 ;  /* 0x000000055c5c7c49 */ /* 0x100fe40009200000 */
[----:B------:R-:W-:-:S03]  /*9140*/  FFMA2 R98, R98.F32x2.HI_LO, UR5.F32, R0.F32 ;  /* 0x0000000562627c49 */ /* 0x000fc60009200000 */
[----:B------:R-:W-:Y:S01]  /*9150*/  MUFU.EX2 R151, R73 ;  /* 0x0000004900977308 */ /* 0x000fe20000000800 */
[----:B----4-:R-:W-:Y:S02]  /*9160*/  FFMA2 R68, R70.F32x2.HI_LO, UR5.F32, R0.F32 ;  /* 0x0000000546447c49 */ /* 0x010fe40009200000 */
[----:B------:R-:W-:-:S05]  /*9170*/  FADD2.RM R70, R94.F32x2.HI_LO, 12582912 ;  /* 0x4b4000005e46744b */ /* 0x000fca0000204000 */
[----:B------:R-:W-:Y:S08]  /*9180*/  MUFU.EX2 R152, R68 ;  /* 0x0000004400987308 */ /* 0x000ff00000000800 */
[----:B------:R-:W4:Y:S01]  /*9190*/  MUFU.EX2 R153, R69 ;  /* 0x0000004500997308 */ /* 0x000f220000000800 */
[--C-:B------:R-:W-:Y:S02]  /*91a0*/  FFMA2 R36, R36.F32x2.HI_LO, UR5.F32, R0.reuse.F32 ;  /* 0x0000000524247c49 */ /* 0x100fe40009200000 */
[----:B------:R-:W-:-:S02]  /*91b0*/  FFMA2 R38, R38.F32x2.HI_LO, UR5.F32, R0.F32 ;  /* 0x0000000526267c49 */ /* 0x000fc40009200000 */
[----:B------:R-:W-:-:S03]  /*91c0*/  FFMA2 R40, R40.F32x2.HI_LO, UR5.F32, R0.F32 ;  /* 0x0000000528287c49 */ /* 0x000fc60009200000 */
[----:B------:R4:W2:Y:S01]  /*91d0*/  MUFU.EX2 R148, R78 ;  /* 0x0000004e00947308 */ /* 0x0008a20000000800 */
[--C-:B------:R-:W-:Y:S02]  /*91e0*/  FFMA2 R42, R42.F32x2.HI_LO, UR5.F32, R0.reuse.F32 ;  /* 0x000000052a2a7c49 */ /* 0x100fe40009200000 */
[--C-:B------:R-:W-:Y:S02]  /*91f0*/  FFMA2 R44, R44.F32x2.HI_LO, UR5.F32, R0.reuse.F32 ;  /* 0x000000052c2c7c49 */ /* 0x100fe40009200000 */
[--C-:B------:R-:W-:Y:S02]  /*9200*/  FFMA2 R46, R46.F32x2.HI_LO, UR5.F32, R0.reuse.F32 ;  /* 0x000000052e2e7c49 */ /* 0x100fe40009200000 */
[--C-:B------:R-:W-:Y:S01]  /*9210*/  FFMA2 R48, R48.F32x2.HI_LO, UR5.F32, R0.reuse.F32 ;  /* 0x0000000530307c49 */ /* 0x100fe20009200000 */
[----:B-1----:R-:W-:Y:S01]  /*9220*/  MUFU.EX2 R138, R80 ;  /* 0x00000050008a7308 */ /* 0x002fe20000000800 */
[--C-:B------:R-:W-:Y:S02]  /*9230*/  FFMA2 R50, R50.F32x2.HI_LO, UR5.F32, R0.reuse.F32 ;  /* 0x0000000532327c49 */ /* 0x100fe40009200000 */
[----:B------:R-:W-:-:S02]  /*9240*/  FFMA2 R52, R52.F32x2.HI_LO, UR5.F32, R0.F32 ;  /* 0x0000000534347c49 */ /* 0x000fc40009200000 */
[--C-:B------:R-:W-:Y:S02]  /*9250*/  FFMA2 R54, R54.F32x2.HI_LO, UR5.F32, R0.reuse.F32 ;  /* 0x0000000536367c49 */ /* 0x100fe40009200000 */
[----:B------:R-:W-:Y:S01]  /*9260*/  FFMA2 R56, R56.F32x2.HI_LO, UR5.F32, R0.F32 ;  /* 0x0000000538387c49 */ /* 0x000fe20009200000 */
[----:B------:R-:W1:Y:S01]  /*9270*/  MUFU.EX2 R139, R81 ;  /* 0x00000051008b7308 */ /* 0x000e620000000800 */
[----:B----4-:R-:W-:Y:S02]  /*9280*/  IMAD.MOV.U32 R78, RZ, RZ, R136 ;  /* 0x000000ffff4e7224 */ /* 0x010fe400078e0088 */
[----:B--2---:R-:W-:Y:S02]  /*9290*/  FADD2.RM R104, R2.F32x2.HI_LO, 12582912 ;  /* 0x4b4000000268744b */ /* 0x004fe40000204000 */
[----:B------:R-:W-:Y:S02]  /*92a0*/  FADD2.RM R102, R76.F32x2.HI_LO, 12582912 ;  /* 0x4b4000004c66744b */ /* 0x000fe40000204000 */
[----:B------:R-:W-:-:S02]  /*92b0*/  FADD2 R74, R104.F32x2.HI_LO, -12582912 ;  /* 0xcb400000684a744b */ /* 0x000fc40000200000 */
[----:B------:R-:W-:Y:S01]  /*92c0*/  FADD2.RM R100, R84.F32x2.HI_LO, 12582912 ;  /* 0x4b4000005464744b */ /* 0x000fe20000204000 */
[----:B------:R-:W-:Y:S01]  /*92d0*/  MUFU.EX2 R126, R82 ;  /* 0x00000052007e7308 */ /* 0x000fe20000000800 */
[----:B------:R-:W-:Y:S02]  /*92e0*/  FADD2 R74, R2.F32x2.HI_LO, -R74.F32x2.HI_LO ;  /* 0x8000004a024a724b */ /* 0x000fe40000000000 */
[----:B------:R-:W-:-:S04]  /*92f0*/  FADD2 R2, R102.F32x2.HI_LO, -12582912 ;  /* 0xcb4000006602744b */ /* 0x000fc80000200000 */
[----:B------:R-:W-:Y:S02]  /*9300*/  FADD2 R2, R76.F32x2.HI_LO, -R2.F32x2.HI_LO ;  /* 0x800000024c02724b */ /* 0x000fe40000000000 */
[----:B------:R-:W-:-:S04]  /*9310*/  FFMA2 R76, R74.F32x2.HI_LO, R116.F32, 0.22756439447402954102 ;  /* 0x3e6906a44a4c7449 */ /* 0x000fc80001200074 */
[----:B------:R-:W-:-:S04]  /*9320*/  FFMA2 R76, R76.F32x2.HI_LO, R74.F32x2.HI_LO, 0.69514614343643188477 ;  /* 0x3f31f5194c4c7449 */ /* 0x000fc8000020004a */
[----:B------:R-:W-:Y:S02]  /*9330*/  FFMA2 R108, R76.F32x2.HI_LO, R74.F32x2.HI_LO, 1 ;  /* 0x3f8000004c6c7449 */ /* 0x000fe4000020004a */
[----:B------:R-:W-:-:S04]  /*9340*/  FFMA2 R74, R2.F32x2.HI_LO, R116.F32, 0.22756439447402954102 ;  /* 0x3e6906a4024a7449 */ /* 0x000fc80001200074 */
[----:B------:R-:W-:-:S04]  /*9350*/  FFMA2 R74, R74.F32x2.HI_LO, R2.F32x2.HI_LO, 0.69514614343643188477 ;  /* 0x3f31f5194a4a7449 */ /* 0x000fc80000200002 */
[----:B------:R-:W-:Y:S02]  /*9360*/  FFMA2 R106, R74.F32x2.HI_LO, R2.F32x2.HI_LO, 1 ;  /* 0x3f8000004a6a7449 */ /* 0x000fe40000200002 */
[----:B------:R-:W-:-:S04]  /*9370*/  FADD2 R74, R100.F32x2.HI_LO, -12582912 ;  /* 0xcb400000644a744b */ /* 0x000fc80000200000 */
[----:B------:R-:W-:Y:S02]  /*9380*/  FADD2 R74, R84.F32x2.HI_LO, -R74.F32x2.HI_LO ;  /* 0x8000004a544a724b */ /* 0x000fe40000000000 */
[----:B------:R-:W-:Y:S02]  /*9390*/  FADD2.RM R84, R86.F32x2.HI_LO, 12582912 ;  /* 0x4b4000005654744b */ /* 0x000fe40000204000 */
[----:B------:R-:W-:Y:S02]  /*93a0*/  FFMA2 R76, R74.F32x2.HI_LO, R116.F32, 0.22756439447402954102 ;  /* 0x3e6906a44a4c7449 */ /* 0x000fe40001200074 */
[----:B------:R-:W-:Y:S02]  /*93b0*/  FADD2 R2, R84.F32x2.HI_LO, -12582912 ;  /* 0xcb4000005402744b */ /* 0x000fe40000200000 */
[----:B------:R-:W-:Y:S02]  /*93c0*/  FFMA2 R76, R76.F32x2.HI_LO, R74.F32x2.HI_LO, 0.69514614343643188477 ;  /* 0x3f31f5194c4c7449 */ /* 0x000fe4000020004a */
[----:B------:R-:W-:-:S02]  /*93d0*/  FADD2 R2, R86.F32x2.HI_LO, -R2.F32x2.HI_LO ;  /* 0x800000025602724b */ /* 0x000fc40000000000 */
[----:B------:R-:W-:Y:S02]  /*93e0*/  FFMA2 R86, R76.F32x2.HI_LO, R74.F32x2.HI_LO, 1 ;  /* 0x3f8000004c567449 */ /* 0x000fe4000020004a */
[----:B------:R-:W-:-:S04]  /*93f0*/  FFMA2 R74, R2.F32x2.HI_LO, R116.F32, 0.22756439447402954102 ;  /* 0x3e6906a4024a7449 */ /* 0x000fc80001200074 */
[----:B------:R-:W-:-:S04]  /*9400*/  FFMA2 R74, R74.F32x2.HI_LO, R2.F32x2.HI_LO, 0.69514614343643188477 ;  /* 0x3f31f5194a4a7449 */ /* 0x000fc80000200002 */
[----:B------:R-:W-:Y:S02]  /*9410*/  FFMA2 R76, R74.F32x2.HI_LO, R2.F32x2.HI_LO, 1 ;  /* 0x3f8000004a4c7449 */ /* 0x000fe40000200002 */
[----:B------:R-:W-:-:S04]  /*9420*/  FADD2 R2, R70.F32x2.HI_LO, -12582912 ;  /* 0xcb4000004602744b */ /* 0x000fc80000200000 */
[----:B------:R-:W-:-:S04]  /*9430*/  FADD2 R2, R94.F32x2.HI_LO, -R2.F32x2.HI_LO ;  /* 0x800000025e02724b */ /* 0x000fc80000000000 */
[----:B------:R-:W-:-:S04]  /*9440*/  FFMA2 R68, R2.F32x2.HI_LO, R116.F32, 0.22756439447402954102 ;  /* 0x3e6906a402447449 */ /* 0x000fc80001200074 */
[----:B------:R-:W-:-:S04]  /*9450*/  FFMA2 R68, R68.F32x2.HI_LO, R2.F32x2.HI_LO, 0.69514614343643188477 ;  /* 0x3f31f51944447449 */ /* 0x000fc80000200002 */
[----:B------:R-:W-:Y:S02]  /*9460*/  FFMA2 R74, R68.F32x2.HI_LO, R2.F32x2.HI_LO, 1 ;  /* 0x3f800000444a7449 */ /* 0x000fe40000200002 */
[----:B------:R-:W-:-:S04]  /*9470*/  FADD2.RM R68, R96.F32x2.HI_LO, 12582912 ;  /* 0x4b4000006044744b */ /* 0x000fc80000204000 */
[----:B------:R-:W-:-:S04]  /*9480*/  FADD2 R2, R68.F32x2.HI_LO, -12582912 ;  /* 0xcb4000004402744b */ /* 0x000fc80000200000 */
[----:B------:R-:W-:Y:S02]  /*9490*/  FADD2 R2, R96.F32x2.HI_LO, -R2.F32x2.HI_LO ;  /* 0x800000026002724b */ /* 0x000fe40000000000 */
[--C-:B------:R-:W-:Y:S02]  /*94a0*/  FFMA2 R58, R58.F32x2.HI_LO, UR5.F32, R0.reuse.F32 ;  /* 0x000000053a3a7c49 */ /* 0x100fe40009200000 */
[----:B------:R-:W-:Y:S02]  /*94b0*/  FFMA2 R72, R2.F32x2.HI_LO, R116.F32, 0.22756439447402954102 ;  /* 0x3e6906a402487449 */ /* 0x000fe40001200074 */
[--C-:B------:R-:W-:Y:S02]  /*94c0*/  FFMA2 R60, R60.F32x2.HI_LO, UR5.F32, R0.reuse.F32 ;  /* 0x000000053c3c7c49 */ /* 0x100fe40009200000 */
[--C-:B------:R-:W-:Y:S02]  /*94d0*/  FFMA2 R62, R62.F32x2.HI_LO, UR5.F32, R0.reuse.F32 ;  /* 0x000000053e3e7c49 */ /* 0x100fe40009200000 */
[----:B------:R-:W-:-:S02]  /*94e0*/  FFMA2 R64, R64.F32x2.HI_LO, UR5.F32, R0.F32 ;  /* 0x0000000540407c49 */ /* 0x000fc40009200000 */
[--C-:B------:R-:W-:Y:S02]  /*94f0*/  FFMA2 R94, R66.F32x2.HI_LO, UR5.F32, R0.reuse.F32 ;  /* 0x00000005425e7c49 */ /* 0x100fe40009200000 */
[--C-:B------:R-:W-:Y:S02]  /*9500*/  FFMA2 R146, R4.F32x2.HI_LO, UR5.F32, R0.reuse.F32 ;  /* 0x0000000504927c49 */ /* 0x100fe40009200000 */
[--C-:B------:R-:W-:Y:S02]  /*9510*/  FFMA2 R144, R6.F32x2.HI_LO, UR5.F32, R0.reuse.F32 ;  /* 0x0000000506907c49 */ /* 0x100fe40009200000 */
        /* <DEDUP_REMOVED lines=13> */
[----:B------:R-:W-:Y:S02]  /*95f0*/  FFMA2 R96, R34.F32x2.HI_LO, UR5.F32, R0.F32 ;  /* 0x0000000522607c49 */ /* 0x000fe40009200000 */
[----:B------:R-:W2:Y:S01]  /*9600*/  LDL R0, [R1+0x48] ;  /* 0x0000480001007983 */ /* 0x000ea20000100800 */
[----:B------:R-:W4:Y:S01]  /*9610*/  MUFU.EX2 R127, R83 ;  /* 0x00000053007f7308 */ /* 0x000f220000000800 */
[----:B------:R-:W-:-:S07]  /*9620*/  FFMA2 R72, R72.F32x2.HI_LO, R2.F32x2.HI_LO, 0.69514614343643188477 ;  /* 0x3f31f51948487449 */ /* 0x000fce0000200002 */
[----:B------:R1:W-:Y:S08]  /*9630*/  MUFU.EX2 R110, R88 ;  /* 0x00000058006e7308 */ /* 0x0003f00000000800 */
[----:B------:R1:W1:Y:S08]  /*9640*/  MUFU.EX2 R111, R89 ;  /* 0x00000059006f7308 */ /* 0x0002700000000800 */
[----:B------:R-:W-:Y:S08]  /*9650*/  MUFU.EX2 R90, R90 ;  /* 0x0000005a005a7308 */ /* 0x000ff00000000800 */
[----:B------:R-:W1:Y:S08]  /*9660*/  MUFU.EX2 R91, R91 ;  /* 0x0000005b005b7308 */ /* 0x000e700000000800 */
[----:B------:R-:W-:Y:S08]  /*9670*/  MUFU.EX2 R92, R92 ;  /* 0x0000005c005c7308 */ /* 0x000ff00000000800 */
[----:B------:R-:W1:Y:S08]  /*9680*/  MUFU.EX2 R93, R93 ;  /* 0x0000005d005d7308 */ /* 0x000e700000000800 */
[----:B------:R-:W-:Y:S08]  /*9690*/  MUFU.EX2 R98, R98 ;  /* 0x0000006200627308 */ /* 0x000ff00000000800 */
[----:B------:R-:W1:Y:S01]  /*96a0*/  MUFU.EX2 R99, R99 ;  /* 0x0000006300637308 */ /* 0x000e620000000800 */
[----:B------:R-:W-:Y:S01]  /*96b0*/  FFMA2 R72, R72.F32x2.HI_LO, R2.F32x2.HI_LO, 1 ;  /* 0x3f80000048487449 */ /* 0x000fe20000200002 */
[----:B---3--:R-:W-:Y:S01]  /*96c0*/  R2UR UR4, R79 ;  /* 0x000000004f0472ca */ /* 0x008fe200000e0000 */
[----:B------:R-:W-:-:S02]  /*96d0*/  IMAD R104, R104, 0x800000, R108 ;  /* 0x0080000068687824 */ /* 0x000fc400078e026c */
[----:B------:R-:W-:Y:S02]  /*96e0*/  IMAD R105, R105, 0x800000, R109 ;  /* 0x0080000069697824 */ /* 0x000fe400078e026d */
[----:B------:R-:W-:Y:S02]  /*96f0*/  IMAD R102, R102, 0x800000, R106 ;  /* 0x0080000066667824 */ /* 0x000fe400078e026a */
[----:B------:R-:W-:Y:S02]  /*9700*/  IMAD R103, R103, 0x800000, R107 ;  /* 0x0080000067677824 */ /* 0x000fe400078e026b */
[----:B------:R-:W-:Y:S02]  /*9710*/  IMAD R100, R100, 0x800000, R86 ;  /* 0x0080000064647824 */ /* 0x000fe400078e0256 */
[----:B------:R-:W-:Y:S02]  /*9720*/  IMAD R101, R101, 0x800000, R87 ;  /* 0x0080000065657824 */ /* 0x000fe400078e0257 */
[----:B------:R-:W-:-:S02]  /*9730*/  IMAD R84, R84, 0x800000, R76 ;  /* 0x0080000054547824 */ /* 0x000fc400078e024c */
[----:B------:R-:W-:Y:S02]  /*9740*/  IMAD R85, R85, 0x800000, R77 ;  /* 0x0080000055557824 */ /* 0x000fe400078e024d */
[----:B-1----:R-:W-:Y:S02]  /*9750*/  IMAD R88, R70, 0x800000, R74 ;  /* 0x0080000046587824 */ /* 0x002fe400078e024a */
[----:B------:R-:W-:Y:S02]  /*9760*/  IMAD R89, R71, 0x800000, R75 ;  /* 0x0080000047597824 */ /* 0x000fe400078e024b */
[----:B------:R-:W-:Y:S02]  /*9770*/  IMAD R82, R68, 0x800000, R72 ;  /* 0x0080000044527824 */ /* 0x000fe400078e0248 */
[----:B------:R-:W-:Y:S01]  /*9780*/  IMAD R83, R69, 0x800000, R73 ;  /* 0x0080000045537824 */ /* 0x000fe200078e0249 */
[----:B-----5:R-:W-:Y:S02]  /*9790*/  F2FP.F16.F32.PACK_AB R4, R155, R154 ;  /* 0x0000009a9b04723e */ /* 0x020fe400000000ff */
[----:B------:R-:W-:-:S02]  /*97a0*/  F2FP.F16.F32.PACK_AB R5, R153, R152 ;  /* 0x000000989905723e */ /* 0x000fc400000000ff */
[----:B------:R-:W-:Y:S02]  /*97b0*/  F2FP.F16.F32.PACK_AB R6, R151, R150 ;  /* 0x000000969706723e */ /* 0x000fe400000000ff */
[----:B------:R-:W-:Y:S02]  /*97c0*/  F2FP.F16.F32.PACK_AB R9, R149, R148 ;  /* 0x000000949509723e */ /* 0x000fe400000000ff */
[----:B------:R-:W-:Y:S02]  /*97d0*/  F2FP.F16.F32.PACK_AB R10, R139, R138 ;  /* 0x0000008a8b0a723e */ /* 0x000fe400000000ff */
[----:B----4-:R-:W-:Y:S02]  /*97e0*/  F2FP.F16.F32.PACK_AB R11, R127, R126 ;  /* 0x0000007e7f0b723e */ /* 0x010fe400000000ff */
        /* <DEDUP_REMOVED lines=9> */
[----:B------:R-:W-:-:S04]  /*9880*/  F2FP.F16.F32.PACK_AB R18, R83, R82 ;  /* 0x000000525312723e */ /* 0x000fc800000000ff */
[----:B------:R1:W-:Y:S01]  /*9890*/  STTM.x16 tmem[UR4], R4 ;  /* 0x00000004000079ed */ /* 0x0003e20008240004 */
[----:B------:R-:W-:Y:S01]  /*98a0*/  IMAD.MOV.U32 R29, RZ, RZ, 0x3d9df09d ;  /* 0x3d9df09dff1d7424 */ /* 0x000fe200078e00ff */
[----:B-1----:R-:W-:Y:S02]  /*98b0*/  FMNMX R4, R42, -127, !PT ;  /* 0xc2fe00002a047809 */ /* 0x002fe40007800000 */
[----:B------:R-:W-:Y:S02]  /*98c0*/  FMNMX R5, R43, -127, !PT ;  /* 0xc2fe00002b057809 */ /* 0x000fe40007800000 */
[----:B------:R-:W-:Y:S02]  /*98d0*/  FMNMX R6, R44, -127, !PT ;  /* 0xc2fe00002c067809 */ /* 0x000fe40007800000 */
[----:B------:R-:W-:Y:S01]  /*98e0*/  FMNMX R7, R45, -127, !PT ;  /* 0xc2fe00002d077809 */ /* 0x000fe20007800000 */
[----:B------:R-:W-:-:S04]  /*98f0*/  FADD2.RM R22, R4.F32x2.HI_LO, 12582912 ;  /* 0x4b4000000416744b */ /* 0x000fc80000204000 */
[----:B------:R-:W-:Y:S02]  /*9900*/  FADD2 R2, R22.F32x2.HI_LO, -12582912 ;  /* 0xcb4000001602744b */ /* 0x000fe40000200000 */
[----:B------:R-:W-:Y:S02]  /*9910*/  FADD2.RM R20, R6.F32x2.HI_LO, 12582912 ;  /* 0x4b4000000614744b */ /* 0x000fe40000204000 */
[----:B------:R-:W-:Y:S02]  /*9920*/  FADD2 R2, R4.F32x2.HI_LO, -R2.F32x2.HI_LO ;  /* 0x800000020402724b */ /* 0x000fe40000000000 */
[----:B------:R-:W-:-:S04]  /*9930*/  FADD2 R4, R20.F32x2.HI_LO, -12582912 ;  /* 0xcb4000001404744b */ /* 0x000fc80000200000 */
[----:B------:R-:W-:Y:S02]  /*9940*/  FADD2 R4, R6.F32x2.HI_LO, -R4.F32x2.HI_LO ;  /* 0x800000040604724b */ /* 0x000fe40000000000 */
[----:B------:R-:W-:-:S04]  /*9950*/  FFMA2 R6, R2.F32x2.HI_LO, R29.F32, 0.22756439447402954102 ;  /* 0x3e6906a402067449 */ /* 0x000fc8000120001d */
[----:B------:R-:W-:-:S04]  /*9960*/  FFMA2 R6, R6.F32x2.HI_LO, R2.F32x2.HI_LO, 0.69514614343643188477 ;  /* 0x3f31f51906067449 */ /* 0x000fc80000200002 */
[----:B------:R-:W-:Y:S01]  /*9970*/  FFMA2 R26, R6.F32x2.HI_LO, R2.F32x2.HI_LO, 1 ;  /* 0x3f800000061a7449 */ /* 0x000fe20000200002 */
[----:B------:R-:W-:Y:S01]  /*9980*/  FMNMX R6, R52, -127, !PT ;  /* 0xc2fe000034067809 */ /* 0x000fe20007800000 */
[----:B------:R-:W-:Y:S01]  /*9990*/  FFMA2 R2, R4.F32x2.HI_LO, R29.F32, 0.22756439447402954102 ;  /* 0x3e6906a404027449 */ /* 0x000fe2000120001d */
[----:B------:R-:W-:-:S03]  /*99a0*/  FMNMX R7, R53, -127, !PT ;  /* 0xc2fe000035077809 */ /* 0x000fc60007800000 */
[-C--:B------:R-:W-:Y:S02]  /*99b0*/  FFMA2 R2, R2.F32x2.HI_LO, R4.reuse.F32x2.HI_LO, 0.69514614343643188477 ;  /* 0x3f31f51902027449 */ /* 0x080fe40000200004 */
[----:B------:R-:W-:Y:S02]  /*99c0*/  FADD2.RM R16, R6.F32x2.HI_LO, 12582912 ;  /* 0x4b4000000610744b */ /* 0x000fe40000204000 */
[----:B------:R-:W-:Y:S02]  /*99d0*/  FFMA2 R24, R2.F32x2.HI_LO, R4.F32x2.HI_LO, 1 ;  /* 0x3f80000002187449 */ /* 0x000fe40000200004 */
[----:B------:R-:W-:-:S04]  /*99e0*/  FADD2 R2, R16.F32x2.HI_LO, -12582912 ;  /* 0xcb4000001002744b */ /* 0x000fc80000200000 */
[----:B------:R-:W-:Y:S01]  /*99f0*/  FADD2 R2, R6.F32x2.HI_LO, -R2.F32x2.HI_LO ;  /* 0x800000020602724b */ /* 0x000fe20000000000 */
[----:B------:R-:W-:Y:S02]  /*9a00*/  FMNMX R6, R54, -127, !PT ;  /* 0xc2fe000036067809 */ /* 0x000fe40007800000 */
[----:B------:R-:W-:-:S05]  /*9a10*/  FMNMX R7, R55, -127, !PT ;  /* 0xc2fe000037077809 */ /* 0x000fca0007800000 */
[----:B------:R-:W-:-:S04]  /*9a20*/  FADD2.RM R14, R6.F32x2.HI_LO, 12582912 ;  /* 0x4b400000060e744b */ /* 0x000fc80000204000 */
[----:B------:R-:W-:-:S04]  /*9a30*/  FADD2 R4, R14.F32x2.HI_LO, -12582912 ;  /* 0xcb4000000e04744b */ /* 0x000fc80000200000 */
[----:B------:R-:W-:Y:S02]  /*9a40*/  FADD2 R4, R6.F32x2.HI_LO, -R4.F32x2.HI_LO ;  /* 0x800000040604724b */ /* 0x000fe40000000000 */
[----:B------:R-:W-:-:S04]  /*9a50*/  FFMA2 R6, R2.F32x2.HI_LO, R29.F32, 0.22756439447402954102 ;  /* 0x3e6906a402067449 */ /* 0x000fc8000120001d */
[----:B------:R-:W-:-:S04]  /*9a60*/  FFMA2 R6, R6.F32x2.HI_LO, R2.F32x2.HI_LO, 0.69514614343643188477 ;  /* 0x3f31f51906067449 */ /* 0x000fc80000200002 */
[----:B------:R-:W-:Y:S02]  /*9a70*/  FFMA2 R18, R6.F32x2.HI_LO, R2.F32x2.HI_LO, 1 ;  /* 0x3f80000006127449 */ /* 0x000fe40000200002 */
[----:B------:R-:W-:-:S04]  /*9a80*/  FFMA2 R2, R4.F32x2.HI_LO, R29.F32, 0.22756439447402954102 ;  /* 0x3e6906a404027449 */ /* 0x000fc8000120001d */
[----:B------:R-:W-:-:S04]  /*9a90*/  FFMA2 R2, R2.F32x2.HI_LO, R4.F32x2.HI_LO, 0.69514614343643188477 ;  /* 0x3f31f51902027449 */ /* 0x000fc80000200004 */
[----:B------:R-:W-:Y:S01]  /*9aa0*/  FFMA2 R12, R2.F32x2.HI_LO, R4.F32x2.HI_LO, 1 ;  /* 0x3f800000020c7449 */ /* 0x000fe20000200004 */
[----:B------:R-:W-:Y:S02]  /*9ab0*/  FMNMX R4, R62, -127, !PT ;  /* 0xc2fe00003e047809 */ /* 0x000fe40007800000 */
        /* <DEDUP_REMOVED lines=10> */
[----:B------:R-:W-:Y:S01]  /*9b60*/  FFMA2 R6, R6.F32x2.HI_LO, R2.F32x2.HI_LO, 0.69514614343643188477 ;  /* 0x3f31f51906067449 */ /* 0x000fe20000200002 */
[----:B------:R-:W-:Y:S01]  /*9b70*/  MOV R33, R78 ;  /* 0x0000004e00217202 */ /* 0x000fe20000000f00 */
[----:B------:R-:W-:Y:S02]  /*9b80*/  MUFU.EX2 R72, R60 ;  /* 0x0000003c00487308 */ /* 0x000fe40000000800 */
[----:B------:R-:W-:Y:S02]  /*9b90*/  FFMA2 R6, R6.F32x2.HI_LO, R2.F32x2.HI_LO, 1 ;  /* 0x3f80000006067449 */ /* 0x000fe40000200002 */
[----:B------:R-:W-:-:S04]  /*9ba0*/  FFMA2 R2, R4.F32x2.HI_LO, R29.F32, 0.22756439447402954102 ;  /* 0x3e6906a404027449 */ /* 0x000fc8000120001d */
[----:B------:R-:W-:Y:S01]  /*9bb0*/  MUFU.EX2 R73, R61 ;  /* 0x0000003d00497308 */ /* 0x000fe20000000800 */
[----:B------:R-:W-:-:S07]  /*9bc0*/  FFMA2 R2, R2.F32x2.HI_LO, R4.F32x2.HI_LO, 0.69514614343643188477 ;  /* 0x3f31f51902027449 */ /* 0x000fce0000200004 */
[----:B------:R-:W-:Y:S08]  /*9bd0*/  MUFU.EX2 R86, R36 ;  /* 0x0000002400567308 */ /* 0x000ff00000000800 */
[----:B------:R-:W1:Y:S08]  /*9be0*/  MUFU.EX2 R87, R37 ;  /* 0x0000002500577308 */ /* 0x000e700000000800 */
[----:B------:R-:W-:Y:S08]  /*9bf0*/  MUFU.EX2 R80, R38 ;  /* 0x0000002600507308 */ /* 0x000ff00000000800 */
[----:B------:R-:W3:Y:S08]  /*9c00*/  MUFU.EX2 R81, R39 ;  /* 0x0000002700517308 */ /* 0x000ef00000000800 */
[----:B------:R-:W-:Y:S08]  /*9c10*/  MUFU.EX2 R78, R40 ;  /* 0x00000028004e7308 */ /* 0x000ff00000000800 */
[----:B------:R-:W4:Y:S08]  /*9c20*/  MUFU.EX2 R79, R41 ;  /* 0x00000029004f7308 */ /* 0x000f300000000800 */
[----:B------:R-:W-:Y:S08]  /*9c30*/  MUFU.EX2 R76, R46 ;  /* 0x0000002e004c7308 */ /* 0x000ff00000000800 */
[----:B------:R-:W5:Y:S08]  /*9c40*/  MUFU.EX2 R77, R47 ;  /* 0x0000002f004d7308 */ /* 0x000f700000000800 */
[----:B------:R-:W-:Y:S08]  /*9c50*/  MUFU.EX2 R74, R48 ;  /* 0x00000030004a7308 */ /* 0x000ff00000000800 */
[----:B------:R-:W1:Y:S08]  /*9c60*/  MUFU.EX2 R75, R49 ;  /* 0x00000031004b7308 */ /* 0x000e700000000800 */
[----:B------:R1:W-:Y:S08]  /*9c70*/  MUFU.EX2 R68, R50 ;  /* 0x0000003200447308 */ /* 0x0003f00000000800 */
[----:B------:R1:W1:Y:S08]  /*9c80*/  MUFU.EX2 R69, R51 ;  /* 0x0000003300457308 */ /* 0x0002700000000800 */
[----:B------:R1:W-:Y:S08]  /*9c90*/  MUFU.EX2 R70, R56 ;  /* 0x0000003800467308 */ /* 0x0003f00000000800 */
[----:B------:R1:W1:Y:S08]  /*9ca0*/  MUFU.EX2 R71, R57 ;  /* 0x0000003900477308 */ /* 0x0002700000000800 */
[----:B------:R-:W-:Y:S08]  /*9cb0*/  MUFU.EX2 R66, R58 ;  /* 0x0000003a00427308 */ /* 0x000ff00000000800 */
[----:B------:R-:W1:Y:S08]  /*9cc0*/  MUFU.EX2 R67, R59 ;  /* 0x0000003b00437308 */ /* 0x000e700000000800 */
[----:B------:R-:W-:Y:S08]  /*9cd0*/  MUFU.EX2 R60, R94 ;  /* 0x0000005e003c7308 */ /* 0x000ff00000000800 */
[----:B------:R-:W2:Y:S01]  /*9ce0*/  MUFU.EX2 R61, R95 ;  /* 0x0000005f003d7308 */ /* 0x000ea20000000800 */
[----:B------:R-:W-:Y:S01]  /*9cf0*/  FFMA2 R2, R2.F32x2.HI_LO, R4.F32x2.HI_LO, 1 ;  /* 0x3f80000002027449 */ /* 0x000fe20000200004 */
[----:B------:R-:W-:Y:S01]  /*9d00*/  R2UR UR4, R33 ;  /* 0x00000000210472ca */ /* 0x000fe200000e0000 */
[----:B------:R-:W-:Y:S01]  /*9d10*/  IMAD R30, R22, 0x800000, R26 ;  /* 0x00800000161e7824 */ /* 0x000fe200078e021a */
[----:B------:R-:W-:Y:S01]  /*9d20*/  LEA R29, R15, R13, 0x17 ;  /* 0x0000000d0f1d7211 */ /* 0x000fe200078eb8ff */
[----:B------:R-:W-:-:S02]  /*9d30*/  IMAD R31, R23, 0x800000, R27 ;  /* 0x00800000171f7824 */ /* 0x000fc400078e021b */
[----:B-1----:R-:W-:Y:S02]  /*9d40*/  IMAD R50, R20, 0x800000, R24 ;  /* 0x0080000014327824 */ /* 0x002fe400078e0218 */
[----:B------:R-:W-:Y:S02]  /*9d50*/  IMAD R51, R21, 0x800000, R25 ;  /* 0x0080000015337824 */ /* 0x000fe400078e0219 */
[----:B------:R-:W-:Y:S02]  /*9d60*/  IMAD R56, R16, 0x800000, R18 ;  /* 0x0080000010387824 */ /* 0x000fe400078e0212 */
[----:B------:R-:W-:Y:S02]  /*9d70*/  IMAD R57, R17, 0x800000, R19 ;  /* 0x0080000011397824 */ /* 0x000fe400078e0213 */
[----:B------:R-:W-:Y:S02]  /*9d80*/  IMAD R28, R14, 0x800000, R12 ;  /* 0x008000000e1c7824 */ /* 0x000fe400078e020c */
[----:B------:R-:W-:-:S02]  /*9d90*/  IMAD R38, R10, 0x800000, R6 ;  /* 0x008000000a267824 */ /* 0x000fc400078e0206 */
[----:B------:R-:W-:Y:S02]  /*9da0*/  IMAD R39, R11, 0x800000, R7 ;  /* 0x008000000b277824 */ /* 0x000fe400078e0207 */
[----:B------:R-:W-:Y:S02]  /*9db0*/  IMAD R34, R8, 0x800000, R2 ;  /* 0x0080000008227824 */ /* 0x000fe400078e0202 */
[----:B------:R-:W-:Y:S01]  /*9dc0*/  IMAD R35, R9, 0x800000, R3 ;  /* 0x0080000009237824 */ /* 0x000fe200078e0203 */
[----:B------:R-:W-:Y:S01]  /*9dd0*/  MUFU.EX2 R40, R146 ;  /* 0x0000009200287308 */ /* 0x000fe20000000800 */
[----:B------:R-:W-:Y:S02]  /*9de0*/  F2FP.F16.F32.PACK_AB R4, R87, R86 ;  /* 0x000000565704723e */ /* 0x000fe400000000ff */
[----:B---3--:R-:W-:Y:S02]  /*9df0*/  F2FP.F16.F32.PACK_AB R5, R81, R80 ;  /* 0x000000505105723e */ /* 0x008fe400000000ff */
[----:B----4-:R-:W-:-:S03]  /*9e00*/  F2FP.F16.F32.PACK_AB R6, R79, R78 ;  /* 0x0000004e4f06723e */ /* 0x010fc600000000ff */
[----:B------:R-:W1:Y:S01]  /*9e10*/  MUFU.EX2 R41, R147 ;  /* 0x0000009300297308 */ /* 0x000e620000000800 */
[----:B-----5:R-:W-:Y:S02]  /*9e20*/  F2FP.F16.F32.PACK_AB R9, R77, R76 ;  /* 0x0000004c4d09723e */ /* 0x020fe400000000ff */
[----:B------:R-:W-:Y:S02]  /*9e30*/  F2FP.F16.F32.PACK_AB R10, R75, R74 ;  /* 0x0000004a4b0a723e */ /* 0x000fe400000000ff */
[----:B------:R-:W-:-:S03]  /*9e40*/  F2FP.F16.F32.PACK_AB R11, R69, R68 ;  /* 0x00000044450b723e */ /* 0x000fc600000000ff */
[----:B------:R-:W-:Y:S01]  /*9e50*/  MUFU.EX2 R20, R144 ;  /* 0x0000009000147308 */ /* 0x000fe20000000800 */
[----:B------:R-:W-:Y:S02]  /*9e60*/  F2FP.F16.F32.PACK_AB R14, R71, R70 ;  /* 0x00000046470e723e */ /* 0x000fe400000000ff */
[----:B------:R-:W-:Y:S02]  /*9e70*/  F2FP.F16.F32.PACK_AB R15, R67, R66 ;  /* 0x00000042430f723e */ /* 0x000fe400000000ff */
[----:B------:R-:W-:-:S03]  /*9e80*/  F2FP.F16.F32.PACK_AB R16, R73, R72 ;  /* 0x000000484910723e */ /* 0x000fc600000000ff */
[----:B------:R-:W3:Y:S01]  /*9e90*/  MUFU.EX2 R21, R145 ;  /* 0x0000009100157308 */ /* 0x000ee20000000800 */
[----:B--2---:R-:W-:Y:S02]  /*9ea0*/  F2FP.F16.F32.PACK_AB R19, R61, R60 ;  /* 0x0000003c3d13723e */ /* 0x004fe400000000ff */
[----:B------:R-:W-:Y:S02]  /*9eb0*/  F2FP.F16.F32.PACK_AB R7, R31, R30 ;  /* 0x0000001e1f07723e */ /* 0x000fe400000000ff */
[----:B------:R-:W-:-:S03]  /*9ec0*/  F2FP.F16.F32.PACK_AB R8, R51, R50 ;  /* 0x000000323308723e */ /* 0x000fc600000000ff */
[----:B------:R-:W-:Y:S01]  /*9ed0*/  MUFU.EX2 R22, R142 ;  /* 0x0000008e00167308 */ /* 0x000fe20000000800 */
[----:B------:R-:W-:Y:S02]  /*9ee0*/  F2FP.F16.F32.PACK_AB R12, R57, R56 ;  /* 0x00000038390c723e */ /* 0x000fe400000000ff */
[----:B------:R-:W-:Y:S02]  /*9ef0*/  F2FP.F16.F32.PACK_AB R13, R29, R28 ;  /* 0x0000001c1d0d723e */ /* 0x000fe400000000ff */
[----:B------:R-:W-:-:S03]  /*9f00*/  F2FP.F16.F32.PACK_AB R17, R39, R38 ;  /* 0x000000262711723e */ /* 0x000fc600000000ff */
[----:B------:R-:W2:Y:S01]  /*9f10*/  MUFU.EX2 R23, R143 ;  /* 0x0000008f00177308 */ /* 0x000ea20000000800 */
[----:B------:R-:W-:-:S07]  /*9f20*/  F2FP.F16.F32.PACK_AB R18, R35, R34 ;  /* 0x000000222312723e */ /* 0x000fce00000000ff */
[----:B------:R-:W-:Y:S01]  /*9f30*/  MUFU.EX2 R24, R140 ;  /* 0x0000008c00187308 */ /* 0x000fe20000000800 */
[----:B------:R1:W-:Y:S07]  /*9f40*/  STTM.x16 tmem[UR4], R4 ;  /* 0x00000004000079ed */ /* 0x0003ee0008240004 */
[----:B------:R-:W4:Y:S08]  /*9f50*/  MUFU.EX2 R25, R141 ;  /* 0x0000008d00197308 */ /* 0x000f300000000800 */
[----:B------:R-:W-:Y:S08]  /*9f60*/  MUFU.EX2 R48, R136 ;  /* 0x0000008800307308 */ /* 0x000ff00000000800 */
[----:B------:R-:W5:Y:S08]  /*9f70*/  MUFU.EX2 R49, R137 ;  /* 0x0000008900317308 */ /* 0x000f700000000800 */
[----:B------:R-:W-:Y:S08]  /*9f80*/  MUFU.EX2 R26, R132 ;  /* 0x00000084001a7308 */ /* 0x000ff00000000800 */
[----:B------:R-:W1:Y:S08]  /*9f90*/  MUFU.EX2 R27, R133 ;  /* 0x00000085001b7308 */ /* 0x000e700000000800 */
        /* <DEDUP_REMOVED lines=19> */
[----:B------:R-:W5:Y:S01]  /*a0d0*/  MUFU.EX2 R63, R97 ;  /* 0x00000061003f7308 */ /* 0x000f620000000800 */
[----:B------:R-:W-:Y:S01]  /*a0e0*/  R2UR UR4, R0 ;  /* 0x00000000000472ca */ /* 0x000fe200000e0000 */
[----:B------:R-:W-:Y:S01]  /*a0f0*/  IMAD.MOV.U32 R2, RZ, RZ, 0x1 ;  /* 0x00000001ff027424 */ /* 0x000fe200078e00ff */
[----:B-1----:R-:W-:-:S02]  /*a100*/  F2FP.F16.F32.PACK_AB R4, R41, R40 ;  /* 0x000000282904723e */ /* 0x002fc400000000ff */
[----:B------:R-:W-:Y:S02]  /*a110*/  ELECT P0, URZ, PT ;  /* 0x0000000000ff782f */ /* 0x000fe40003800000 */
[----:B---3--:R-:W-:Y:S01]  /*a120*/  F2FP.F16.F32.PACK_AB R5, R21, R20 ;  /* 0x000000141505723e */ /* 0x008fe200000000ff */
[----:B------:R-:W1:Y:S01]  /*a130*/  FENCE.VIEW.ASYNC.T ;  /* 0x00000000000073c6 */ /* 0x000e620000000200 */
[----:B--2---:R-:W-:Y:S01]  /*a140*/  F2FP.F16.F32.PACK_AB R6, R23, R22 ;  /* 0x000000161706723e */ /* 0x004fe200000000ff */
[----:B-1----:R1:W-:Y:S01]  /*a150*/  SYNCS.ARRIVE.TRANS64.RED.ART0 RZ, [UR17], R2 ;  /* 0x00000002ffff79a7 */ /* 0x0023e20008500411 */
[----:B----4-:R-:W-:Y:S02]  /*a160*/  F2FP.F16.F32.PACK_AB R7, R25, R24 ;  /* 0x000000181907723e */ /* 0x010fe400000000ff */
[----:B-----5:R-:W-:Y:S02]  /*a170*/  F2FP.F16.F32.PACK_AB R8, R49, R48 ;  /* 0x000000303108723e */ /* 0x020fe400000000ff */
        /* <DEDUP_REMOVED lines=10> */
[----:B------:R-:W-:-:S04]  /*a220*/  F2FP.F16.F32.PACK_AB R19, R63, R62 ;  /* 0x0000003e3f13723e */ /* 0x000fc800000000ff */
[----:B------:R1:W-:Y:S01]  /*a230*/  STTM.x16 tmem[UR4], R4 ;  /* 0x00000004000079ed */ /* 0x0003e20008240004 */
[----:B------:R-:W-:Y:S01]  /*a240*/  USHF.L.U32 UR4, UR9, 0x1f, URZ ;  /* 0x0000001f09047899 */ /* 0x000fe200080006ff */
[----:B------:R-:W2:Y:S02]  /*a250*/  FENCE.VIEW.ASYNC.T ;  /* 0x00000000000073c6 */ /* 0x000ea40000000200 */
[----:B--2---:R-:W-:-:S03]  /*a260*/  NOP ;  /* 0x0000000000007918 */ /* 0x004fc60000000000 */
[----:B------:R-:W-:Y:S01]  /*a270*/  IMAD.U32 R0, RZ, RZ, UR4 ;  /* 0x00000004ff007e24 */ /* 0x000fe2000f8e00ff */
[----:B------:R1:W-:Y:S03]  /*a280*/  @P0 SYNCS.ARRIVE.TRANS64.RED.ART0 RZ, [UR16], R2 ;  /* 0x00000002ffff09a7 */ /* 0x0003e60008500410 */
[----:B------:R-:W2:Y:S01]  /*a290*/  SYNCS.PHASECHK.TRANS64.TRYWAIT P0, [UR7+0xf0], R0 ;  /* 0x0000f000ff0075a7 */ /* 0x000ea20008001107 */
[----:B------:R-:W-:Y:S01]  /*a2a0*/  FSEL R135, R135, R134, P1 ;  /* 0x0000008687877208 */ /* 0x000fe20000800000 */
[----:B-12---:R-:W-:Y:S06]  /*a2b0*/  @!P0 BRA `(.L_x_80) ;  /* 0x0000004400b08947 */ /* 0x006fec0003800000 */
.L_x_164:
[----:B------:R-:W2:Y:S04]  /*a2c0*/  LDL.LU.64 R18, [R1] ;  /* 0x0000000001127983 */ /* 0x000ea80000300a00 */
[----:B------:R-:W2:Y:S04]  /*a2d0*/  LDL.LU.64 R4, [R1+0x28] ;  /* 0x0000280001047983 */ /* 0x000ea80000300a00 */
[----:B------:R-:W3:Y:S04]  /*a2e0*/  LDL.LU.64 R6, [R1+0x20] ;  /* 0x0000200001067983 */ /* 0x000ee80000300a00 */
[----:B------:R-:W4:Y:S04]  /*a2f0*/  LDL.LU.64 R8, [R1+0x18] ;  /* 0x0000180001087983 */ /* 0x000f280000300a00 */
[----:B------:R-:W5:Y:S04]  /*a300*/  LDL.LU.64 R16, [R1+0x38] ;  /* 0x0000380001107983 */ /* 0x000f680000300a00 */
[----:B------:R-:W5:Y:S04]  /*a310*/  LDL.LU.64 R10, [R1+0x30] ;  /* 0x00003000010a7983 */ /* 0x000f680000300a00 */
[----:B------:R-:W5:Y:S04]  /*a320*/  LDL.LU.64 R14, [R1+0x10] ;  /* 0x00001000010e7983 */ /* 0x000f680000300a00 */
[----:B------:R-:W5:Y:S01]  /*a330*/  LDL.LU.64 R12, [R1+0x8] ;  /* 0x00000800010c7983 */ /* 0x000f620000300a00 */
[----:B------:R-:W-:-:S02]  /*a340*/  UIADD3 UR11, UPT, UPT, UR11, 0x1, URZ ;  /* 0x000000010b0b7890 */ /* 0x000fc4000fffe0ff */
[----:B------:R-:W-:Y:S02]  /*a350*/  ULOP3.LUT UR9, UR9, 0x1, URZ, 0x3c, !UPT ;  /* 0x0000000109097892 */ /* 0x000fe4000f8e3cff */
[----:B------:R-:W-:Y:S02]  /*a360*/  UISETP.NE.AND UP0, UPT, UR11, UR15, UPT ;  /* 0x0000000f0b00728c */ /* 0x000fe4000bf05270 */
[----:B------:R-:W-:Y:S01]  /*a370*/  ULOP3.LUT UR10, UR10, 0x1, URZ, 0x3c, !UPT ;  /* 0x000000010a0a7892 */ /* 0x000fe2000f8e3cff */
[----:B-12---:R-:W-:Y:S01]  /*a380*/  FADD2 R2, R4.F32x2.HI_LO, R18.F32x2.HI_LO ;  /* 0x000000120402724b */ /* 0x006fe20000000000 */
[----:B------:R-:W-:Y:S01]  /*a390*/  MOV R5, UR20 ;  /* 0x0000001400057c02 */ /* 0x000fe20008000f00 */
[----:B------:R-:W-:Y:S01]  /*a3a0*/  FMUL R4, R156, R157 ;  /* 0x0000009d9c047220 */ /* 0x000fe20000400000 */
[----:B---3--:R-:W-:Y:S02]  /*a3b0*/  FADD2 R6, R6.F32x2.HI_LO, R172.F32x2.HI_LO ;  /* 0x000000ac0606724b */ /* 0x008fe40000000000 */
[----:B------:R-:W-:-:S02]  /*a3c0*/  FADD2 R2, R2.F32x2.HI_LO, R168.F32x2.HI_LO ;  /* 0x000000a80202724b */ /* 0x000fc40000000000 */
[----:B----4-:R-:W-:Y:S02]  /*a3d0*/  FADD2 R8, R8.F32x2.HI_LO, R170.F32x2.HI_LO ;  /* 0x000000aa0808724b */ /* 0x010fe40000000000 */
[----:B------:R-:W-:Y:S02]  /*a3e0*/  FADD2 R6, R6.F32x2.HI_LO, R166.F32x2.HI_LO ;  /* 0x000000a60606724b */ /* 0x000fe40000000000 */
[----:B-----5:R-:W-:Y:S02]  /*a3f0*/  FADD2 R4, R4.F32x2.HI_LO, R16.F32x2.HI_LO ;  /* 0x000000100404724b */ /* 0x020fe40000000000 */
        /* <DEDUP_REMOVED lines=56> */
[----:B------:R-:W-:-:S04]  /*a780*/  FADD2 R4, R4.F32x2.HI_LO, R8.F32x2.HI_LO ;  /* 0x000000080404724b */ /* 0x000fc80000000000 */
[----:B------:R-:W-:-:S04]  /*a790*/  FADD2 R2, R4.F32x2.HI_LO, R2.F32x2.HI_LO ;  /* 0x000000020402724b */ /* 0x000fc80000000000 */
[----:B------:R-:W-:Y:S01]  /*a7a0*/  FADD R157, R2, R3 ;  /* 0x00000003029d7221 */ /* 0x000fe20000000000 */
[----:B------:R-:W-:Y:S06]  /*a7b0*/  BRA.U UP0, `(.L_x_81) ;  /* 0xffffffdd00047547 */ /* 0x000fec000b83ffff */
.L_x_78:
[----:B------:R-:W2:Y:S01]  /*a7c0*/  S2R R2, SR_TID.X ;  /* 0x0000000000027919 */ /* 0x000ea20000002100 */
[----:B------:R-:W-:Y:S01]  /*a7d0*/  UPLOP3.LUT UP3, UPT, UPT, UPT, UP1, 0x80, 0x8 ;  /* 0x000000000008789c */ /* 0x000fe20003f6f010 */
[----:B------:R-:W3:Y:S03]  /*a7e0*/  LDCU UR5, c[0x0][0x624] ;  /* 0x0000c480ff0577ac */ /* 0x000ee60008000800 */
[----:B------:R-:W-:Y:S02]  /*a7f0*/  USEL UR4, URZ, 0x80, !UP3 ;  /* 0x00000080ff047887 */ /* 0x000fe4000d800000 */
[----:B------:R-:W-:-:S04]  /*a800*/  UIADD3 UR21, UPT, UPT, UR24, UR21, URZ ;  /* 0x0000001518157290 */ /* 0x000fc8000fffe0ff */
[----:B------:R-:W-:Y:S01]  /*a810*/  IMAD.U32 R0, RZ, RZ, UR4 ;  /* 0x00000004ff007e24 */ /* 0x000fe2000f8e00ff */
[----:B------:R-:W-:Y:S01]  /*a820*/  UMOV UR4, UR22 ;  /* 0x0000001600047c82 */ /* 0x000fe20008000000 */
[----:B---3--:R-:W-:-:S03]  /*a830*/  UISETP.GE.AND UP0, UPT, UR21, UR5, UPT ;  /* 0x000000051500728c */ /* 0x008fc6000bf06270 */
[----:B--2---:R-:W-:-:S04]  /*a840*/  LOP3.LUT R0, R0, 0x7f, R2, 0xf8, !PT ;  /* 0x0000007f00007812 */ /* 0x004fc800078ef802 */
[----:B------:R-:W-:-:S05]  /*a850*/  LEA R0, R0, UR4, 0x2 ;  /* 0x0000000400007c11 */ /* 0x000fca000f8e10ff */
[----:B------:R-:W-:Y:S04]  /*a860*/  STS [R0+0x14c], R157 ;  /* 0x00014c9d00007388 */ /* 0x000fe80000000800 */
[----:B------:R2:W-:Y:S02]  /*a870*/  STS [R0+0x54c], R135 ;  /* 0x00054c8700007388 */ /* 0x0005e40000000800 */
[----:B--2---:R-:W-:-:S05]  /*a880*/  IMAD.U32 R0, RZ, RZ, UR14 ;  /* 0x0000000eff007e24 */ /* 0x004fca000f8e00ff */
[----:B------:R2:W-:Y:S06]  /*a890*/  BAR.ARV R0, 0x40 ;  /* 0x000100000000751d */ /* 0x0005ec0000002000 */
[----:B------:R-:W-:Y:S05]  /*a8a0*/  BRA.U !UP0, `(.L_x_82) ;  /* 0xffffffb108807547 */ /* 0x000fea000b83ffff */
.L_x_74:
[----:B------:R-:W-:Y:S02]  /*a8b0*/  USHF.L.U32 UR9, UR9, 0x1f, URZ ;  /* 0x0000001f09097899 */ /* 0x000fe400080006ff */
[----:B------:R-:W-:-:S04]  /*a8c0*/  @!UP3 UIADD3 UR12, UPT, UPT, UR4, URZ, URZ ;  /* 0x000000ff040cb290 */ /* 0x000fc8000fffe0ff */
[----:B--2---:R-:W-:-:S05]  /*a8d0*/  MOV R0, UR9 ;  /* 0x0000000900007c02 */ /* 0x004fca0008000f00 */
[----:B------:R-:W2:Y:S02]  /*a8e0*/  SYNCS.PHASECHK.TRANS64.TRYWAIT P0, [UR12+0xf0], R0 ;  /* 0x0000f000ff0075a7 */ /* 0x000ea4000800110c */
[----:B--2---:R-:W-:Y:S05]  /*a8f0*/  @!P0 BRA `(.L_x_83) ;  /* 0x0000004000408947 */ /* 0x004fea0003800000 */
.L_x_166:
[----:B------:R-:W-:Y:S06]  /*a900*/  BAR.ARV 0x2, 0x1a0 ;  /* 0x0086800000007b1d */ /* 0x000fec0000002000 */
[----:B------:R-:W-:Y:S05]  /*a910*/  BRA `(.L_x_84) ;  /* 0x0000000000447947 */ /* 0x000fea0003800000 */
.L_x_72:
[----:B------:R-:W1:Y:S02]  /*a920*/  S2R R0, SR_TID.X ;  /* 0x0000000000007919 */ /* 0x000e640000002100 */
[----:B-1----:R-:W-:-:S04]  /*a930*/  SHF.R.U32.HI R0, RZ, 0x5, R0 ;  /* 0x00000005ff007819 */ /* 0x002fc80000011600 */
[----:B------:R-:W-:-:S13]  /*a940*/  R2UR UR4, R0 ;  /* 0x00000000000472ca */ /* 0x000fda00000e0000 */
[----:B------:R-:W-:-:S09]  /*a950*/  UISETP.NE.AND UP0, UPT, UR4, 0xc, UPT ;  /* 0x0000000c0400788c */ /* 0x000fd2000bf05270 */
[----:B------:R-:W-:Y:S05]  /*a960*/  BRA.U UP0, `(.L_x_85) ;  /* 0x00000001002c7547 */ /* 0x000fea000b800000 */
[----:B------:R-:W1:Y:S01]  /*a970*/  S2UR UR4, SR_CgaCtaId ;  /* 0x00000000000479c3 */ /* 0x000e620000008800 */
[----:B------:R-:W-:Y:S01]  /*a980*/  UMOV UR6, 0x400 ;  /* 0x0000040000067882 */ /* 0x000fe20000000000 */
[----:B------:R-:W-:Y:S01]  /*a990*/  UMOV UR5, 0x20 ;  /* 0x0000002000057882 */ /* 0x000fe20000000000 */
[----:B------:R-:W-:Y:S01]  /*a9a0*/  ELECT P0, URZ, PT ;  /* 0x0000000000ff782f */ /* 0x000fe20003800000 */
[----:B-1----:R-:W-:Y:S02]  /*a9b0*/  ULEA UR6, UR4, UR6, 0x18 ;  /* 0x0000000604067291 */ /* 0x002fe4000f8ec0ff */
[----:B------:R-:W-:-:S04]  /*a9c0*/  UIADD3 UR4, UPT, UPT, -UR5, 0x100000, URZ ;  /* 0x0010000005047890 */ /* 0x000fc8000fffe1ff */
[----:B------:R-:W-:Y:S02]  /*a9d0*/  USHF.L.U32 UR5, UR4, 0xb, URZ ;  /* 0x0000000b04057899 */ /* 0x000fe400080006ff */
[----:B------:R-:W-:Y:S01]  /*a9e0*/  USHF.L.U32 UR4, UR4, 0x1, URZ ;  /* 0x0000000104047899 */ /* 0x000fe200080006ff */
[----:B------:R-:W1:Y:S11]  /*a9f0*/  FENCE.VIEW.ASYNC.S ;  /* 0x00000000000073c6 */ /* 0x000e760000000000 */
[----:B-1----:R1:W2:Y:S01]  /*aa00*/  SYNCS.EXCH.64 URZ, [UR6+0x140], UR4 ;  /* 0x0001400406ff75b2 */ /* 0x0022a20008000100 */
[----:B------:R-:W-:Y:S01]  /*aa10*/  NOP ;  /* 0x0000000000007918 */ /* 0x000fe20000000000 */
.L_x_85:
[----:B------:R-:W-:Y:S01]  /*aa20*/  NOP ;  /* 0x0000000000007918 */ /* 0x000fe20000000000 */
.L_x_84:
[----:B--2---:R-:W2:Y:S02]  /*aa30*/  S2R R5, SR_TID.X ;  /* 0x0000000000057919 */ /* 0x004ea40000002100 */
[----:B--2---:R-:W-:-:S04]  /*aa40*/  SHF.R.U32.HI R5, RZ, 0x5, R5 ;  /* 0x00000005ff057819 */ /* 0x004fc80000011605 */
[----:B-1----:R-:W-:-:S13]  /*aa50*/  R2UR UR5, R5 ;  /* 0x00000000050572ca */ /* 0x002fda00000e0000 */
[----:B------:R-:W-:Y:S02]  /*aa60*/  UISETP.NE.AND UP0, UPT, UR5, 0xc, UPT ;  /* 0x0000000c0500788c */ /* 0x000fe4000bf05270 */
[----:B------:R-:W-:-:S04]  /*aa70*/  ULOP3.LUT UR4, UR5, 0xfffffffc, URZ, 0xc0, !UPT ;  /* 0xfffffffc05047892 */ /* 0x000fc8000f8ec0ff */
[----:B------:R-:W-:-:S03]  /*aa80*/  UISETP.NE.AND UP1, UPT, UR4, 0x8, UPT ;  /* 0x000000080400788c */ /* 0x000fc6000bf25270 */
[----:B------:R-:W-:Y:S08]  /*aa90*/  BRA.U UP0, `(.L_x_86) ;  /* 0x00000001002c7547 */ /* 0x000ff0000b800000 */
        /* <DEDUP_REMOVED lines=11> */
.L_x_86:
[----:B------:R-:W-:Y:S01]  /*ab50*/  NOP ;  /* 0x0000000000007918 */ /* 0x000fe20000000000 */
[----:B------:R-:W-:Y:S05]  /*ab60*/  BRA.U UP1, `(.L_x_87) ;  /* 0x0000002d01447547 */ /* 0x000fea000b800000 */
[----:B------:R-:W-:-:S08]  /*ab70*/  NOP ;  /* 0x0000000000007918 */ /* 0x000fd00000000000 */
[----:B------:R-:W5:-:S00]  /*ab80*/  USETMAXREG.DEALLOC.CTAPOOL 0x58 ;  /* 0x00000058000079c8 */ /* 0x000f4000080e0500 */
[----:B-----5:R-:W5:Y:S06]  /*ab90*/  LDL.LU R0, [R1+0x68] ;  /* 0x0000680001007983 */ /* 0x020f6c0000300800 */
[----:B------:R-:W1:Y:S02]  /*aba0*/  S2UR UR7, SR_CgaCtaId ;  /* 0x00000000000779c3 */ /* 0x000e640000008800 */
[----:B-1----:R-:W1:Y:S01]  /*abb0*/  LDCU UR5, c[0x0][0x610] ;  /* 0x0000c200ff0577ac */ /* 0x002e620008000800 */
[----:B------:R-:W-:Y:S01]  /*abc0*/  IMAD.MOV.U32 R2, RZ, RZ, 0x1 ;  /* 0x00000001ff027424 */ /* 0x000fe200078e00ff */
[----:B------:R-:W4:Y:S01]  /*abd0*/  S2R R4, SR_TID.X ;  /* 0x0000000000047919 */ /* 0x000f220000002100 */
[----:B------:R-:W-:Y:S01]  /*abe0*/  IMAD.MOV.U32 R67, RZ, RZ, 0x1 ;  /* 0x00000001ff437424 */ /* 0x000fe200078e00ff */
[----:B----4-:R-:W4:Y:S01]  /*abf0*/  LDCU UR9, c[0x0][0x38c] ;  /* 0x00007180ff0977ac */ /* 0x010f220008000800 */
[----:B------:R-:W3:Y:S01]  /*ac00*/  LDCU.U8 UR16, c[0x0][0x614] ;  /* 0x0000c280ff1077ac */ /* 0x000ee20008000000 */
[----:B------:R-:W-:Y:S01]  /*ac10*/  UMOV UR4, 0x400 ;  /* 0x0000040000047882 */ /* 0x000fe20000000000 */
[----:B------:R-:W2:Y:S01]  /*ac20*/  LDCU.U8 UR27, c[0x0][0x615] ;  /* 0x0000c2a0ff1b77ac */ /* 0x000ea20008000000 */
[----:B------:R-:W2:Y:S01]  /*ac30*/  LDCU UR13, c[0x0][0x61c] ;  /* 0x0000c380ff0d77ac */ /* 0x000ea20008000800 */
[----:B------:R-:W2:Y:S01]  /*ac40*/  LDCU UR14, c[0x0][0x624] ;  /* 0x0000c480ff0e77ac */ /* 0x000ea20008000800 */
[----:B------:R-:W-:-:S02]  /*ac50*/  ULEA UR7, UR7, UR4, 0x18 ;  /* 0x0000000407077291 */ /* 0x000fc4000f8ec0ff */
[----:B-1----:R-:W-:Y:S02]  /*ac60*/  UIMAD.WIDE.U32 UR4, UR71, UR5, URZ ;  /* 0x00000005470472a5 */ /* 0x002fe4000f8e00ff */
[----:B----4-:R-:W-:Y:S02]  /*ac70*/  UIADD3 UR6, UPT, UPT, -UR9, URZ, URZ ;  /* 0x000000ff09067290 */ /* 0x010fe4000fffe1ff */
[----:B------:R-:W-:Y:S02]  /*ac80*/  UIADD3 UR4, UPT, UPT, UR71, -UR5, URZ ;  /* 0x8000000547047290 */ /* 0x000fe4000fffe0ff */
[----:B------:R-:W-:Y:S01]  /*ac90*/  UIADD3 UR10, UPT, UPT, UR9, -0x1, URZ ;  /* 0xffffffff090a7890 */ /* 0x000fe2000fffe0ff */
[----:B------:R-:W-:Y:S01]  /*aca0*/  LOP3.LUT R64, R4, 0x7f, RZ, 0xc0, !PT ;  /* 0x0000007f04407812 */ /* 0x000fe200078ec0ff */
[----:B---3--:R-:W-:Y:S02]  /*acb0*/  USHF.R.U32.HI UR4, URZ, UR16, UR4 ;  /* 0x00000010ff047299 */ /* 0x008fe40008011604 */
[----:B------:R-:W-:Y:S01]  /*acc0*/  UIADD3 UR12, UPT, UPT, UR7, 0x90, URZ ;  /* 0x00000090070c7890 */ /* 0x000fe2000fffe0ff */
[----:B------:R-:W-:Y:S01]  /*acd0*/  SHF.R.U32.HI R3, RZ, 0x5, R64 ;  /* 0x00000005ff037819 */ /* 0x000fe20000011640 */
[----:B------:R-:W-:-:S02]  /*ace0*/  UIADD3 UR11, UPT, UPT, UR7, 0x98, URZ ;  /* 0x00000098070b7890 */ /* 0x000fc4000fffe0ff */
[----:B------:R-:W-:Y:S02]  /*acf0*/  USHF.R.S32.HI UR6, URZ, 0x1f, UR6 ;  /* 0x0000001fff067899 */ /* 0x000fe40008011406 */
[----:B------:R-:W-:Y:S02]  /*ad00*/  UISETP.GT.AND UP0, UPT, UR9, URZ, UPT ;  /* 0x000000ff0900728c */ /* 0x000fe4000bf04270 */
[----:B------:R-:W-:Y:S02]  /*ad10*/  UIADD3 UR4, UPT, UPT, UR5, UR4, URZ ;  /* 0x0000000405047290 */ /* 0x000fe4000fffe0ff */
[----:B------:R-:W-:Y:S02]  /*ad20*/  USHF.R.S32.HI UR8, URZ, 0x1f, UR10 ;  /* 0x0000001fff087899 */ /* 0x000fe4000801140a */
[----:B------:R-:W-:Y:S02]  /*ad30*/  ULEA.HI UR6, UR6, -UR9, URZ, 0x7 ;  /* 0x8000000906067291 */ /* 0x000fe4000f8f38ff */
[----:B--2---:R-:W-:-:S02]  /*ad40*/  USHF.R.U32.HI UR4, URZ, UR27, UR4 ;  /* 0x0000001bff047299 */ /* 0x004fc40008011604 */
[----:B------:R-:W-:Y:S02]  /*ad50*/  ULEA.HI UR5, UR8, UR10, URZ, 0x7 ;  /* 0x0000000a08057291 */ /* 0x000fe4000f8f38ff */
[----:B------:R-:W-:Y:S02]  /*ad60*/  USHF.R.S32.HI UR6, URZ, 0x7, UR6 ;  /* 0x00000007ff067899 */ /* 0x000fe40008011406 */
[----:B------:R-:W-:Y:S02]  /*ad70*/  UIMAD.WIDE.U32 UR8, UR4, UR13, URZ ;  /* 0x0000000d040872a5 */ /* 0x000fe4000f8e00ff */
[----:B------:R-:W-:Y:S02]  /*ad80*/  USHF.R.S32.HI UR18, URZ, 0x7, UR5 ;  /* 0x00000007ff127899 */ /* 0x000fe40008011405 */
[----:B------:R-:W-:Y:S02]  /*ad90*/  @!UP0 ULOP3.LUT UR18, URZ, UR6, URZ, 0x33, !UPT ;  /* 0x00000006ff128292 */ /* 0x000fe4000f8e33ff */
[----:B------:R-:W-:Y:S01]  /*ada0*/  UISETP.GE.AND UP0, UPT, UR71, UR14, UPT ;  /* 0x0000000e4700728c */ /* 0x000fe2000bf06270 */
[----:B------:R-:W-:-:S02]  /*adb0*/  UMOV UR5, UR9 ;  /* 0x0000000900057c82 */ /* 0x000fc40008000000 */
[----:B------:R-:W-:Y:S01]  /*adc0*/  UIADD3 UR13, UPT, UPT, UR4, -UR5, URZ ;  /* 0x80000005040d7290 */ /* 0x000fe2000fffe0ff */
[----:B------:R-:W-:Y:S01]  /*add0*/  BAR.SYNC.DEFER_BLOCKING 0x2, 0x1a0 ;  /* 0x0086800000007b1d */ /* 0x000fe20000010000 */
[----:B-----5:R-:W-:Y:S01]  /*ade0*/  R2UR UR15, R0 ;  /* 0x00000000000f72ca */ /* 0x020fe200000e0000 */
[----:B------:R-:W-:-:S05]  /*adf0*/  IMAD.SHL.U32 R0, R4, 0x80, RZ ;  /* 0x0000008004007824 */ /* 0x000fca00078e00ff */
[----:B------:R-:W-:-:S05]  /*ae00*/  LOP3.LUT R0, R0, 0xf80, RZ, 0xc0, !PT ;  /* 0x00000f8000007812 */ /* 0x000fca00078ec0ff */
[----:B------:R-:W-:Y:S02]  /*ae10*/  IMAD R0, R3, 0x1000, R0 ;  /* 0x0000100003007824 */ /* 0x000fe400078e0200 */
[----:B------:R-:W-:Y:S02]  /*ae20*/  UPRMT UR12, UR15, 0x654, UR12 ;  /* 0x000006540f0c7896 */ /* 0x000fe4000800000c */
[----:B------:R-:W-:Y:S01]  /*ae30*/  UPRMT UR11, UR15, 0x654, UR11 ;  /* 0x000006540f0b7896 */ /* 0x000fe2000800000b */
[----:B------:R-:W-:Y:S01]  /*ae40*/  VIADD R0, R0, UR7 ;  /* 0x0000000700007c36 */ /* 0x000fe20008000000 */
[----:B------:R-:W1:Y:S05]  /*ae50*/  LDCU.U8 UR15, c[0x0][0x620] ;  /* 0x0000c400ff0f77ac */ /* 0x000e6a0008000000 */
[----:B------:R-:W-:Y:S02]  /*ae60*/  SYNCS.ARRIVE.TRANS64.RED.ART0 RZ, [UR12], R2 ;  /* 0x00000002ffff79a7 */ /* 0x000fe4000850040c */
[----:B------:R2:W-:Y:S01]  /*ae70*/  SYNCS.ARRIVE.TRANS64.RED.ART0 RZ, [UR11], R2 ;  /* 0x00000002ffff79a7 */ /* 0x0005e2000850040b */
[----:B-1----:R-:W-:-:S04]  /*ae80*/  USHF.R.U32.HI UR13, URZ, UR15, UR13 ;  /* 0x0000000fff0d7299 */ /* 0x002fc8000801160d */
[----:B------:R-:W-:Y:S01]  /*ae90*/  UIADD3 UR13, UPT, UPT, UR5, UR13, URZ ;  /* 0x0000000d050d7290 */ /* 0x000fe2000fffe0ff */
[C---:B--2---:R-:W-:Y:S02]  /*aea0*/  VIADD R2, R0.reuse, 0xc00 ;  /* 0x00000c0000027836 */ /* 0x044fe40000000000 */
[----:B------:R-:W-:-:S03]  /*aeb0*/  VIADD R0, R0, 0x8c00 ;  /* 0x00008c0000007836 */ /* 0x000fc60000000000 */
[----:B------:R-:W-:Y:S02]  /*aec0*/  SHF.R.U32.HI R71, RZ, 0x3, R2 ;  /* 0x00000003ff477819 */ /* 0x000fe40000011602 */
[----:B------:R-:W-:Y:S02]  /*aed0*/  SHF.R.U32.HI R70, RZ, 0x3, R0 ;  /* 0x00000003ff467819 */ /* 0x000fe40000011600 */
[----:B------:R-:W-:Y:S02]  /*aee0*/  LOP3.LUT R71, R2, 0x70, R71, 0x78, !PT ;  /* 0x0000007002477812 */ /* 0x000fe400078e7847 */
[----:B------:R-:W-:Y:S01]  /*aef0*/  LOP3.LUT R70, R0, 0x70, R70, 0x78, !PT ;  /* 0x0000007000467812 */ /* 0x000fe200078e7846 */
[----:B------:R-:W-:Y:S06]  /*af00*/  BRA.U UP0, `(.L_x_88) ;  /* 0x0000002900487547 */ /* 0x000fec000b800000 */
[C---:B------:R-:W-:Y:S01]  /*af10*/  LOP3.LUT R0, R4.reuse, 0x1, RZ, 0xc0, !PT ;  /* 0x0000000104007812 */ /* 0x040fe200078ec0ff */
[----:B------:R-:W-:Y:S01]  /*af20*/  IMAD.SHL.U32 R2, R3, 0x200000, RZ ;  /* 0x0020000003027824 */ /* 0x000fe200078e00ff */
[----:B------:R-:W-:Y:S01]  /*af30*/  R2P PR, R4, 0x6 ;  /* 0x0000000604007804 */ /* 0x000fe20000000000 */
[----:B------:R-:W-:Y:S01]  /*af40*/  HFMA2 R3, -RZ, RZ, 0, 1.9073486328125e-06 ;  /* 0x00000020ff037431 */ /* 0x000fe200000001ff */
[----:B------:R-:W-:Y:S01]  /*af50*/  ISETP.NE.U32.AND P0, PT, R0, 0x1, PT ;  /* 0x000000010000780c */ /* 0x000fe20003f05070 */
[----:B------:R-:W-:Y:S01]  /*af60*/  IMAD.MOV.U32 R0, RZ, RZ, 0x40 ;  /* 0x00000040ff007424 */ /* 0x000fe200078e00ff */
[----:B------:R-:W-:Y:S01]  /*af70*/  R2UR UR5, R5 ;  /* 0x00000000050572ca */ /* 0x000fe200000e0000 */
[----:B------:R-:W-:Y:S01]  /*af80*/  IMAD.MOV.U32 R4, RZ, RZ, -0x10 ;  /* 0xfffffff0ff047424 */ /* 0x000fe200078e00ff */
[----:B------:R-:W-:Y:S01]  /*af90*/  LEA R5, R64, UR7, 0x2 ;  /* 0x0000000740057c11 */ /* 0x000fe2000f8e10ff */
[----:B------:R-:W1:Y:S01]  /*afa0*/  S2UR UR20, SR_CTAID.X ;  /* 0x00000000001479c3 */ /* 0x000e620000002500 */
[----:B------:R-:W-:Y:S01]  /*afb0*/  SEL R0, R0, 0xffffffc0, !P2 ;  /* 0xffffffc000007807 */ /* 0x000fe20005000000 */
[----:B------:R-:W2:Y:S01]  /*afc0*/  LDCU UR8, c[0x0][0x60c] ;  /* 0x0000c180ff0877ac */ /* 0x000ea20008000800 */
[----:B------:R-:W-:Y:S01]  /*afd0*/  IMAD.MOV.U32 R68, RZ, RZ, RZ ;  /* 0x000000ffff447224 */ /* 0x000fe200078e00ff */
[----:B------:R-:W-:Y:S01]  /*afe0*/  SEL R3, R3, 0xffffffe0, !P1 ;  /* 0xffffffe003037807 */ /* 0x000fe20004800000 */
[----:B------:R3:W-:Y:S01]  /*aff0*/  STL [R1+0x4], R5 ;  /* 0x0000040501007387 */ /* 0x0007e20000100800 */
[C-C-:B------:R-:W-:Y:S01]  /*b000*/  IMAD.IADD R73, R71.reuse, 0x1, R0.reuse ;  /* 0x0000000147497824 */ /* 0x140fe200078e0200 */
[----:B------:R-:W4:Y:S01]  /*b010*/  LDCU.U8 UR23, c[0x0][0x621] ;  /* 0x0000c420ff1777ac */ /* 0x000f220008000000 */
[----:B------:R-:W-:Y:S01]  /*b020*/  IMAD.IADD R72, R70, 0x1, R0 ;  /* 0x0000000146487824 */ /* 0x000fe200078e0200 */
[----:B------:R-:W-:Y:S01]  /*b030*/  SEL R0, R4, 0x10, !P0 ;  /* 0x0000001004007807 */ /* 0x000fe20004000000 */
[----:B------:R-:W-:Y:S01]  /*b040*/  IMAD.IADD R75, R70, 0x1, R3 ;  /* 0x00000001464b7824 */ /* 0x000fe200078e0203 */
[----:B------:R-:W-:Y:S01]  /*b050*/  IADD3 R77, PT, PT, R71, R3, RZ ;  /* 0x00000003474d7210 */ /* 0x000fe20007ffe0ff */
[C---:B------:R-:W-:Y:S01]  /*b060*/  IMAD.IADD R74, R3.reuse, 0x1, R72 ;  /* 0x00000001034a7824 */ /* 0x040fe200078e0248 */
[----:B------:R-:W-:Y:S01]  /*b070*/  IADD3 R76, PT, PT, R3, R73, RZ ;  /* 0x00000049034c7210 */ /* 0x000fe20007ffe0ff */
[----:B------:R-:W-:Y:S01]  /*b080*/  IMAD.IADD R3, R71, 0x1, R0 ;  /* 0x0000000147037824 */ /* 0x000fe200078e0200 */
[----:B------:R-:W5:Y:S01]  /*b090*/  LDCU UR9, c[0x0][0x618] ;  /* 0x0000c300ff0977ac */ /* 0x000f620008000800 */
[----:B------:R-:W-:Y:S01]  /*b0a0*/  MOV R67, 0x1 ;  /* 0x0000000100437802 */ /* 0x000fe20000000f00 */
[C---:B------:R-:W-:Y:S01]  /*b0b0*/  IMAD.IADD R84, R0.reuse, 0x1, R73 ;  /* 0x0000000100547824 */ /* 0x040fe200078e0249 */
[----:B------:R-:W-:Y:S01]  /*b0c0*/  IADD3 R85, PT, PT, R0, R77, RZ ;  /* 0x0000004d00557210 */ /* 0x000fe20007ffe0ff */
[----:B------:R3:W-:Y:S01]  /*b0d0*/  STL [R1], R3 ;  /* 0x0000000301007387 */ /* 0x0007e20000100800 */
[----:B------:R-:W-:Y:S01]  /*b0e0*/  UIADD3 UR6, UPT, UPT, -UR4, URZ, URZ ;  /* 0x000000ff04067290 */ /* 0x000fe2000fffe1ff */
[----:B------:R-:W-:Y:S01]  /*b0f0*/  IADD3 R82, PT, PT, R70, R0, RZ ;  /* 0x0000000046527210 */ /* 0x000fe20007ffe0ff */
[----:B------:R-:W-:Y:S01]  /*b100*/  ULOP3.LUT UR5, UR5, 0x3, URZ, 0xc0, !UPT ;  /* 0x0000000305057892 */ /* 0x000fe2000f8ec0ff */
[C---:B------:R-:W-:Y:S01]  /*b110*/  IMAD.IADD R81, R0.reuse, 0x1, R75 ;  /* 0x0000000100517824 */ /* 0x040fe200078e024b */
[----:B--2---:R-:W-:Y:S01]  /*b120*/  UIMAD UR6, UR8, UR6, UR71 ;  /* 0x00000006080672a4 */ /* 0x004fe2000f8e0247 */
[C---:B------:R-:W-:Y:S01]  /*b130*/  IADD3 R80, PT, PT, R0.reuse, R72, RZ ;  /* 0x0000004800507210 */ /* 0x040fe20007ffe0ff */
[----:B----4-:R-:W-:Y:S01]  /*b140*/  USHF.R.U32.HI UR13, URZ, UR23, UR13 ;  /* 0x00000017ff0d7299 */ /* 0x010fe2000801160d */
[C---:B------:R-:W-:Y:S01]  /*b150*/  IMAD.IADD R83, R0.reuse, 0x1, R76 ;  /* 0x0000000100537824 */ /* 0x040fe200078e024c */
[----:B-1----:R-:W-:Y:S01]  /*b160*/  USHF.L.U32 UR20, UR20, 0x7, URZ ;  /* 0x0000000714147899 */ /* 0x002fe200080006ff */
[----:B------:R-:W-:Y:S01]  /*b170*/  IADD3 R79, PT, PT, R0, R74, RZ ;  /* 0x0000004a004f7210 */ /* 0x000fe20007ffe0ff */
[----:B------:R-:W-:Y:S01]  /*b180*/  UIADD3 UR10, UPT, UPT, -UR13, URZ, URZ ;  /* 0x000000ff0d0a7290 */ /* 0x000fe2000fffe1ff */
[----:B------:R-:W-:Y:S01]  /*b190*/  IMAD.U32 R78, RZ, RZ, UR6 ;  /* 0x00000006ff4e7e24 */ /* 0x000fe2000f8e00ff */
[----:B------:R-:W1:Y:S02]  /*b1a0*/  S2UR UR26, SR_CgaSize ;  /* 0x00000000001a79c3 */ /* 0x000e640000008a00 */
[----:B-1----:R-:W-:-:S12]  /*b1b0*/  UIMAD UR26, UR26, -0xa0, URZ ;  /* 0xffffff601a1a78a4 */ /* 0x002fd8000f8e02ff */
[----:B------:R-:W1:Y:S01]  /*b1c0*/  LDCU UR26, c[0x0][UR26+0x2c0] ;  /* 0x000058001a1a77ac */ /* 0x000e620008000800 */
[----:B------:R-:W-:Y:S01]  /*b1d0*/  UIADD3 UR22, UPT, UPT, -UR18, URZ, URZ ;  /* 0x000000ff12167290 */ /* 0x000fe2000fffe1ff */
[----:B------:R-:W2:Y:S01]  /*b1e0*/  LDCU.64 UR24, c[0x0][0x358] ;  /* 0x00006b00ff1877ac */ /* 0x000ea20008000a00 */
[----:B------:R-:W-:Y:S02]  /*b1f0*/  UIADD3 UR21, UPT, UPT, UR5, 0x7, URZ ;  /* 0x0000000705157890 */ /* 0x000fe4000fffe0ff */
[----:B------:R-:W-:Y:S02]  /*b200*/  UIADD3 UR19, UPT, UPT, UR5, 0x3, URZ ;  /* 0x0000000305137890 */ /* 0x000fe4000fffe0ff */
[----:B------:R-:W-:Y:S02]  /*b210*/  ULOP3.LUT UR20, UR20, 0x80, URZ, 0xc0, !UPT ;  /* 0x0000008014147892 */ /* 0x000fe4000f8ec0ff */
[----:B---3-5:R-:W-:-:S12]  /*b220*/  UIMAD UR10, UR9, UR10, UR4 ;  /* 0x0000000a090a72a4 */ /* 0x028fd8000f8e0204 */
.L_x_97:
[----:B------:R-:W-:Y:S01]  /*b230*/  MOV R36, UR19 ;  /* 0x0000001300247c02 */ /* 0x000fe20008000f00 */
[----:B------:R-:W-:Y:S01]  /*b240*/  UISETP.GE.AND UP0, UPT, UR18, 0x1, UPT ;  /* 0x000000011200788c */ /* 0x000fe2000bf06270 */
[----:B------:R-:W-:Y:S02]  /*b250*/  MOV R69, 0x1 ;  /* 0x0000000100457802 */ /* 0x000fe40000000f00 */
[----:B------:R-:W-:Y:S01]  /*b260*/  MOV R37, UR21 ;  /* 0x0000001500257c02 */ /* 0x000fe20008000f00 */
[----:B------:R3:W-:Y:S06]  /*b270*/  BAR.SYNC.DEFER_BLOCKING R36, 0x40 ;  /* 0x000100240000751d */ /* 0x0007ec0000010000 */
[----:B------:R3:W-:Y:S02]  /*b280*/  SYNCS.ARRIVE.TRANS64.ART0 RZ, [UR7+0xf0], R69 ;  /* 0x0000f045ffff79a7 */ /* 0x0007e40008500007 */
[----:B------:R3:W-:Y:S06]  /*b290*/  BAR.SYNC.DEFER_BLOCKING R37, 0x40 ;  /* 0x000100250000751d */ /* 0x0007ec0000010000 */
[----:B------:R-:W-:Y:S05]  /*b2a0*/  BRA.U !UP0, `(.L_x_89) ;  /* 0x0000000908ec7547 */ /* 0x000fea000b800000 */
[----:B------:R-:W-:Y:S01]  /*b2b0*/  UMOV UR6, UR22 ;  /* 0x0000001600067c82 */ /* 0x000fe20008000000 */
.L_x_92:
[----:B----4-:R-:W4:Y:S01]  /*b2c0*/  LDL R38, [R1+0x4] ;  /* 0x0000040001267983 */ /* 0x010f220000100800 */
[----:B---3--:R3:W-:Y:S06]  /*b2d0*/  BAR.SYNC.DEFER_BLOCKING R36, 0x40 ;  /* 0x000100240000751d */ /* 0x0087ec0000010000 */
[----:B----4-:R-:W4:Y:S02]  /*b2e0*/  LDS R0, [R38+0x14c] ;  /* 0x00014c0026007984 */ /* 0x010f240000000800 */
[----:B----4-:R-:W-:-:S13]  /*b2f0*/  FSETP.GEU.AND P0, PT, R0, 1, PT ;  /* 0x3f8000000000780b */ /* 0x010fda0003f0e000 */
[----:B------:R-:W-:-:S04]  /*b300*/  VOTE.ANY R3, PT, !P0 ;  /* 0x0000000000037806 */ /* 0x000fc800040e0100 */
[----:B------:R-:W-:-:S13]  /*b310*/  ISETP.NE.AND P0, PT, R3, RZ, PT ;  /* 0x000000ff0300720c */ /* 0x000fda0003f05270 */
[----:B---3--:R-:W-:Y:S05]  /*b320*/  @!P0 BRA `(.L_x_90) ;  /* 0x00000004004c8947 */ /* 0x008fea0003800000 */
[C---:B------:R-:W-:Y:S02]  /*b330*/  R2UR UR4, R2.reuse ;  /* 0x00000000020472ca */ /* 0x040fe400000e0000 */
[----:B------:R-:W-:-:S11]  /*b340*/  R2UR UR5, R2 ;  /* 0x00000000020572ca */ /* 0x000fd600000e0000 */
[----:B------:R-:W3:Y:S02]  /*b350*/  LDTM.x16 R20, tmem[UR4+0x100] ;  /* 0x00010004001479ee */ /* 0x000ee40008240000 */
[-C--:B---3--:R-:W-:Y:S02]  /*b360*/  FMUL2 R20, R20.F32x2.HI_LO, R0.reuse.F32 ;  /* 0x000000001414724a */ /* 0x088fe40001000000 */
[-C--:B------:R-:W-:Y:S02]  /*b370*/  FMUL2 R22, R22.F32x2.HI_LO, R0.reuse.F32 ;  /* 0x000000001616724a */ /* 0x080fe40001000000 */
[-C--:B------:R-:W-:Y:S02]  /*b380*/  FMUL2 R24, R24.F32x2.HI_LO, R0.reuse.F32 ;  /* 0x000000001818724a */ /* 0x080fe40001000000 */
[-C--:B------:R-:W-:Y:S02]  /*b390*/  FMUL2 R26, R26.F32x2.HI_LO, R0.reuse.F32 ;  /* 0x000000001a1a724a */ /* 0x080fe40001000000 */
[----:B------:R-:W-:-:S02]  /*b3a0*/  FMUL2 R28, R28.F32x2.HI_LO, R0.F32 ;  /* 0x000000001c1c724a */ /* 0x000fc40001000000 */
[-C--:B------:R-:W-:Y:S02]  /*b3b0*/  FMUL2 R30, R30.F32x2.HI_LO, R0.reuse.F32 ;  /* 0x000000001e1e724a */ /* 0x080fe40001000000 */
[-C--:B------:R-:W-:Y:S02]  /*b3c0*/  FMUL2 R32, R32.F32x2.HI_LO, R0.reuse.F32 ;  /* 0x000000002020724a */ /* 0x080fe40001000000 */
[----:B------:R-:W-:-:S04]  /*b3d0*/  FMUL2 R34, R34.F32x2.HI_LO, R0.F32 ;  /* 0x000000002222724a */ /* 0x000fc80001000000 */
[----:B------:R-:W-:Y:S01]  /*b3e0*/  STTM.x16 tmem[UR5+0x100], R20 ;  /* 0x00010014000079ed */ /* 0x000fe20008240005 */
        /* <DEDUP_REMOVED lines=69> */
[----:B------:R3:W-:Y:S01]  /*b840*/  STTM.x16 tmem[UR4+0x170], R4 ;  /* 0x00017004000079ed */ /* 0x0007e20008240004 */
[----:B------:R-:W4:Y:S02]  /*b850*/  FENCE.VIEW.ASYNC.T ;  /* 0x00000000000073c6 */ /* 0x000f240000000200 */
.L_x_90:
[----:B----4-:R4:W-:Y:S01]  /*b860*/  SYNCS.ARRIVE.TRANS64.RED.ART0 RZ, [UR12], R69 ;  /* 0x00000045ffff79a7 */ /* 0x0109e2000850040c */
[----:B------:R-:W-:-:S04]  /*b870*/  UIADD3 UR6, UPT, UPT, UR6, 0x1, URZ ;  /* 0x0000000106067890 */ /* 0x000fc8000fffe0ff */
[----:B------:R-:W-:Y:S01]  /*b880*/  UISETP.NE.AND UP0, UPT, UR6, URZ, UPT ;  /* 0x000000ff0600728c */ /* 0x000fe2000bf05270 */
[----:B------:R4:W-:Y:S01]  /*b890*/  SYNCS.ARRIVE.TRANS64.ART0 RZ, [UR7+0xf8], R69 ;  /* 0x0000f845ffff79a7 */ /* 0x0009e20008500007 */
[----:B------:R4:W-:Y:S06]  /*b8a0*/  BAR.SYNC.DEFER_BLOCKING R37, 0x40 ;  /* 0x000100250000751d */ /* 0x0009ec0000010000 */
[----:B------:R-:W5:Y:S02]  /*b8b0*/  LDS R0, [R38+0x34c] ;  /* 0x00034c0026007984 */ /* 0x000f640000000800 */
[----:B-----5:R-:W-:-:S13]  /*b8c0*/  FSETP.GEU.AND P0, PT, R0, 1, PT ;  /* 0x3f8000000000780b */ /* 0x020fda0003f0e000 */
[----:B------:R-:W-:-:S04]  /*b8d0*/  VOTE.ANY R3, PT, !P0 ;  /* 0x0000000000037806 */ /* 0x000fc800040e0100 */
[----:B------:R-:W-:-:S13]  /*b8e0*/  ISETP.NE.AND P0, PT, R3, RZ, PT ;  /* 0x000000ff0300720c */ /* 0x000fda0003f05270 */
[----:B----4-:R-:W-:Y:S05]  /*b8f0*/  @!P0 BRA `(.L_x_91) ;  /* 0x00000004004c8947 */ /* 0x010fea0003800000 */
[C---:B------:R-:W-:Y:S02]  /*b900*/  R2UR UR4, R2.reuse ;  /* 0x00000000020472ca */ /* 0x040fe400000e0000 */
[----:B------:R-:W-:-:S11]  /*b910*/  R2UR UR5, R2 ;  /* 0x00000000020572ca */ /* 0x000fd600000e0000 */
[----:B------:R-:W4:Y:S02]  /*b920*/  LDTM.x16 R20, tmem[UR4+0x180] ;  /* 0x00018004001479ee */ /* 0x000f240008240000 */
[-C--:B----4-:R-:W-:Y:S02]  /*b930*/  FMUL2 R20, R20.F32x2.HI_LO, R0.reuse.F32 ;  /* 0x000000001414724a */ /* 0x090fe40001000000 */
        /* <DEDUP_REMOVED lines=8> */
[----:B---3--:R-:W3:Y:S02]  /*b9c0*/  LDTM.x16 R4, tmem[UR4+0x190] ;  /* 0x00019004000479ee */ /* 0x008ee40008240000 */
        /* <DEDUP_REMOVED lines=69> */
[----:B------:R-:W3:Y:S02]  /*be20*/  FENCE.VIEW.ASYNC.T ;  /* 0x00000000000073c6 */ /* 0x000ee40000000200 */
.L_x_91:
[----:B---3--:R3:W-:Y:S01]  /*be30*/  SYNCS.ARRIVE.TRANS64.RED.ART0 RZ, [UR11], R69 ;  /* 0x00000045ffff79a7 */ /* 0x0087e2000850040b */
[----:B------:R3:W-:Y:S01]  /*be40*/  SYNCS.ARRIVE.TRANS64.ART0 RZ, [UR7+0xf0], R69 ;  /* 0x0000f045ffff79a7 */ /* 0x0007e20008500007 */
[----:B------:R-:W-:Y:S05]  /*be50*/  BRA.U UP0, `(.L_x_92) ;  /* 0xfffffff500187547 */ /* 0x000fea000b83ffff */
.L_x_89:
[----:B------:R-:W5:Y:S01]  /*be60*/  LDL R0, [R1+0x4] ;  /* 0x0000040001007983 */ /* 0x000f620000100800 */
[----:B------:R3:W-:Y:S01]  /*be70*/  SYNCS.ARRIVE.TRANS64.ART0 RZ, [UR7+0xf8], R69 ;  /* 0x0000f845ffff79a7 */ /* 0x0007e20008500007 */
[----:B------:R-:W-:Y:S01]  /*be80*/  SHF.L.U32 R3, R68, 0x1f, RZ ;  /* 0x0000001f44037819 */ /* 0x000fe200000006ff */
[----:B------:R4:W-:Y:S02]  /*be90*/  BAR.SYNC.DEFER_BLOCKING R36, 0x40 ;  /* 0x000100240000751d */ /* 0x0009e40000010000 */
[----:B---34-:R-:W-:-:S04]  /*bea0*/  SHF.L.U32 R36, R67, 0x1f, RZ ;  /* 0x0000001f43247819 */ /* 0x018fc800000006ff */
[----:B-----5:R3:W4:Y:S04]  /*beb0*/  LDS R65, [R0+0x14c] ;  /* 0x00014c0000417984 */ /* 0x0207280000000800 */
[----:B------:R3:W2:Y:S01]  /*bec0*/  LDS R66, [R0+0x54c] ;  /* 0x00054c0000427984 */ /* 0x0006a20000000800 */
[----:B------:R3:W-:Y:S01]  /*bed0*/  SYNCS.ARRIVE.TRANS64.ART0 RZ, [UR7+0xf0], R69 ;  /* 0x0000f045ffff79a7 */ /* 0x0007e20008500007 */
[----:B------:R-:W5:Y:S02]  /*bee0*/  SYNCS.PHASECHK.TRANS64.TRYWAIT P0, [UR7+0xc0], R3 ;  /* 0x0000c003ff0075a7 */ /* 0x000f640008001107 */
[----:B--2345:R-:W-:Y:S05]  /*bef0*/  @!P0 BRA `(.L_x_93) ;  /* 0x0000002800e48947 */ /* 0x03cfea0003800000 */
.L_x_168:
[----:B------:R-:W3:Y:S01]  /*bf00*/  SYNCS.PHASECHK.TRANS64.TRYWAIT P0, [UR7+0x110], R36 ;  /* 0x00011024ff0075a7 */ /* 0x000ee20008001107 */
[----:B------:R-:W-:Y:S02]  /*bf10*/  R2UR UR4, R2 ;  /* 0x00000000020472ca */ /* 0x000fe400000e0000 */
[----:B------:R-:W-:Y:S01]  /*bf20*/  FSETP.NE.AND P2, PT, R65, RZ, PT ;  /* 0x000000ff4100720b */ /* 0x000fe20003f45000 */
[----:B---3--:R-:W-:-:S12]  /*bf30*/  @!P0 BRA `(.L_x_94) ;  /* 0x0000002800f48947 */ /* 0x008fd80003800000 */
.L_x_170:
[----:B--2---:R-:W2:Y:S01]  /*bf40*/  LDTM.x16 R4, tmem[UR4+0x100] ;  /* 0x00010004000479ee */ /* 0x004ea20008240000 */
[----:B------:R-:W-:Y:S02]  /*bf50*/  FSEL R0, R65, 1, P2 ;  /* 0x3f80000041007808 */ /* 0x000fe40001000000 */
[----:B------:R-:W-:-:S04]  /*bf60*/  R2UR UR4, R2 ;  /* 0x00000000020472ca */ /* 0x000fc800000e0000 */
[----:B------:R-:W2:Y:S09]  /*bf70*/  MUFU.RCP R0, R0 ;  /* 0x0000000000007308 */ /* 0x000eb20000001000 */
[----:B------:R-:W3:Y:S01]  /*bf80*/  LDTM.x16 R20, tmem[UR4+0x110] ;  /* 0x00011004001479ee */ /* 0x000ee20008240000 */
[----:B--2---:R-:W-:-:S02]  /*bf90*/  FMUL2 R38, R16.F32x2.HI_LO, R0.F32 ;  /* 0x000000001026724a */ /* 0x004fc40001000000 */
[-C--:B------:R-:W-:Y:S02]  /*bfa0*/  FMUL2 R44, R14.F32x2.HI_LO, R0.reuse.F32 ;  /* 0x000000000e2c724a */ /* 0x080fe40001000000 */
[----:B------:R-:W-:Y:S01]  /*bfb0*/  FMUL2 R16, R12.F32x2.HI_LO, R0.F32 ;  /* 0x000000000c10724a */ /* 0x000fe20001000000 */
[----:B------:R-:W-:Y:S01]  /*bfc0*/  F2FP.F16.F32.PACK_AB R46, R39, R38 ;  /* 0x00000026272e723e */ /* 0x000fe200000000ff */
[-C--:B------:R-:W-:Y:S01]  /*bfd0*/  FMUL2 R14, R10.F32x2.HI_LO, R0.reuse.F32 ;  /* 0x000000000a0e724a */ /* 0x080fe20001000000 */
[----:B------:R-:W2:Y:S01]  /*bfe0*/  LDL R39, [R1] ;  /* 0x0000000001277983 */ /* 0x000ea20000100800 */
[-C--:B------:R-:W-:Y:S02]  /*bff0*/  FMUL2 R12, R8.F32x2.HI_LO, R0.reuse.F32 ;  /* 0x00000000080c724a */ /* 0x080fe40001000000 */
[----:B------:R-:W-:Y:S01]  /*c000*/  FMUL2 R10, R6.F32x2.HI_LO, R0.F32 ;  /* 0x00000000060a724a */ /* 0x000fe20001000000 */
[----:B------:R-:W-:Y:S01]  /*c010*/  F2FP.F16.F32.PACK_AB R7, R15, R14 ;  /* 0x0000000e0f07723e */ /* 0x000fe200000000ff */
[----:B------:R-:W-:Y:S01]  /*c020*/  FMUL2 R8, R4.F32x2.HI_LO, R0.F32 ;  /* 0x000000000408724a */ /* 0x000fe20001000000 */
[----:B------:R-:W-:Y:S01]  /*c030*/  F2FP.F16.F32.PACK_AB R6, R13, R12 ;  /* 0x0000000c0d06723e */ /* 0x000fe200000000ff */
[----:B------:R-:W-:Y:S01]  /*c040*/  FMUL2 R18, R18.F32x2.HI_LO, R0.F32 ;  /* 0x000000001212724a */ /* 0x000fe20001000000 */
[----:B------:R-:W-:Y:S01]  /*c050*/  F2FP.F16.F32.PACK_AB R5, R11, R10 ;  /* 0x0000000a0b05723e */ /* 0x000fe200000000ff */
[----:B---3--:R-:W-:Y:S01]  /*c060*/  FMUL2 R26, R26.F32x2.HI_LO, R0.F32 ;  /* 0x000000001a1a724a */ /* 0x008fe20001000000 */
[----:B------:R-:W-:Y:S01]  /*c070*/  F2FP.F16.F32.PACK_AB R4, R9, R8 ;  /* 0x000000080904723e */ /* 0x000fe200000000ff */
[----:B------:R-:W-:Y:S01]  /*c080*/  FMUL2 R24, R24.F32x2.HI_LO, R0.F32 ;  /* 0x000000001818724a */ /* 0x000fe20001000000 */
[----:B------:R-:W-:Y:S01]  /*c090*/  F2FP.F16.F32.PACK_AB R45, R45, R44 ;  /* 0x0000002c2d2d723e */ /* 0x000fe200000000ff */
[----:B------:R-:W-:Y:S01]  /*c0a0*/  FMUL2 R22, R22.F32x2.HI_LO, R0.F32 ;  /* 0x000000001616724a */ /* 0x000fe20001000000 */
[----:B------:R-:W-:Y:S01]  /*c0b0*/  F2FP.F16.F32.PACK_AB R47, R19, R18 ;  /* 0x00000012132f723e */ /* 0x000fe200000000ff */
[----:B------:R3:W-:Y:S01]  /*c0c0*/  STS.128 [R71], R4 ;  /* 0x0000000447007388 */ /* 0x0007e20000000c00 */
[----:B------:R-:W-:Y:S01]  /*c0d0*/  F2FP.F16.F32.PACK_AB R44, R17, R16 ;  /* 0x00000010112c723e */ /* 0x000fe200000000ff */
[----:B------:R-:W-:-:S02]  /*c0e0*/  FMUL2 R20, R20.F32x2.HI_LO, R0.F32 ;  /* 0x000000001414724a */ /* 0x000fc40001000000 */
[-C--:B------:R-:W-:Y:S02]  /*c0f0*/  FMUL2 R34, R34.F32x2.HI_LO, R0.reuse.F32 ;  /* 0x000000002222724a */ /* 0x080fe40001000000 */
[-C--:B------:R-:W-:Y:S02]  /*c100*/  FMUL2 R32, R32.F32x2.HI_LO, R0.reuse.F32 ;  /* 0x000000002020724a */ /* 0x080fe40001000000 */
[-C--:B------:R-:W-:Y:S01]  /*c110*/  FMUL2 R30, R30.F32x2.HI_LO, R0.reuse.F32 ;  /* 0x000000001e1e724a */ /* 0x080fe20001000000 */
[----:B---3--:R-:W3:Y:S01]  /*c120*/  LDTM.x16 R4, tmem[UR4+0x120] ;  /* 0x00012004000479ee */ /* 0x008ee20008240000 */
[----:B------:R-:W-:Y:S01]  /*c130*/  FMUL2 R28, R28.F32x2.HI_LO, R0.F32 ;  /* 0x000000001c1c724a */ /* 0x000fe20001000000 */
        /* <DEDUP_REMOVED lines=8> */
[----:B------:R-:W4:Y:S01]  /*c1c0*/  LDTM.x16 R20, tmem[UR4+0x130] ;  /* 0x00013004001479ee */ /* 0x000f220008240000 */
[----:B---3--:R-:W-:-:S02]  /*c1d0*/  FMUL2 R10, R10.F32x2.HI_LO, R0.F32 ;  /* 0x000000000a0a724a */ /* 0x008fc40001000000 */
[-C--:B------:R-:W-:Y:S02]  /*c1e0*/  FMUL2 R8, R8.F32x2.HI_LO, R0.reuse.F32 ;  /* 0x000000000808724a */ /* 0x080fe40001000000 */
[-C--:B------:R-:W-:Y:S02]  /*c1f0*/  FMUL2 R6, R6.F32x2.HI_LO, R0.reuse.F32 ;  /* 0x000000000606724a */ /* 0x080fe40001000000 */
[-C--:B------:R-:W-:Y:S02]  /*c200*/  FMUL2 R4, R4.F32x2.HI_LO, R0.reuse.F32 ;  /* 0x000000000404724a */ /* 0x080fe40001000000 */
[-C--:B------:R-:W-:Y:S02]  /*c210*/  FMUL2 R18, R18.F32x2.HI_LO, R0.reuse.F32 ;  /* 0x000000001212724a */ /* 0x080fe40001000000 */
[-C--:B------:R-:W-:Y:S02]  /*c220*/  FMUL2 R16, R16.F32x2.HI_LO, R0.reuse.F32 ;  /* 0x000000001010724a */ /* 0x080fe40001000000 */
[----:B------:R-:W-:-:S02]  /*c230*/  FMUL2 R14, R14.F32x2.HI_LO, R0.F32 ;  /* 0x000000000e0e724a */ /* 0x000fc40001000000 */
[----:B------:R-:W-:Y:S01]  /*c240*/  FMUL2 R12, R12.F32x2.HI_LO, R0.F32 ;  /* 0x000000000c0c724a */ /* 0x000fe20001000000 */
[----:B------:R-:W-:Y:S02]  /*c250*/  F2FP.F16.F32.PACK_AB R55, R19, R18 ;  /* 0x000000121337723e */ /* 0x000fe400000000ff */
[----:B------:R-:W-:Y:S02]  /*c260*/  F2FP.F16.F32.PACK_AB R54, R17, R16 ;  /* 0x000000101136723e */ /* 0x000fe400000000ff */
[----:B------:R-:W-:Y:S02]  /*c270*/  F2FP.F16.F32.PACK_AB R53, R15, R14 ;  /* 0x0000000e0f35723e */ /* 0x000fe400000000ff */
[----:B------:R-:W-:Y:S01]  /*c280*/  F2FP.F16.F32.PACK_AB R52, R13, R12 ;  /* 0x0000000c0d34723e */ /* 0x000fe200000000ff */
[-C--:B----4-:R-:W-:Y:S02]  /*c290*/  FMUL2 R30, R30.F32x2.HI_LO, R0.reuse.F32 ;  /* 0x000000001e1e724a */ /* 0x090fe40001000000 */
[----:B------:R-:W-:-:S02]  /*c2a0*/  FMUL2 R28, R28.F32x2.HI_LO, R0.F32 ;  /* 0x000000001c1c724a */ /* 0x000fc40001000000 */
[-C--:B------:R-:W-:Y:S02]  /*c2b0*/  FMUL2 R26, R26.F32x2.HI_LO, R0.reuse.F32 ;  /* 0x000000001a1a724a */ /* 0x080fe40001000000 */
[-C--:B------:R-:W-:Y:S02]  /*c2c0*/  FMUL2 R24, R24.F32x2.HI_LO, R0.reuse.F32 ;  /* 0x000000001818724a */ /* 0x080fe40001000000 */
[-C--:B------:R-:W-:Y:S02]  /*c2d0*/  FMUL2 R22, R22.F32x2.HI_LO, R0.reuse.F32 ;  /* 0x000000001616724a */ /* 0x080fe40001000000 */
[----:B------:R-:W-:Y:S01]  /*c2e0*/  FMUL2 R20, R20.F32x2.HI_LO, R0.F32 ;  /* 0x000000001414724a */ /* 0x000fe20001000000 */
[----:B------:R-:W-:Y:S02]  /*c2f0*/  F2FP.F16.F32.PACK_AB R57, R31, R30 ;  /* 0x0000001e1f39723e */ /* 0x000fe400000000ff */
[----:B------:R-:W-:Y:S01]  /*c300*/  F2FP.F16.F32.PACK_AB R56, R29, R28 ;  /* 0x0000001c1d38723e */ /* 0x000fe200000000ff */
[----:B--2---:R2:W-:Y:S04]  /*c310*/  STS.128 [R39], R44 ;  /* 0x0000002c27007388 */ /* 0x0045e80000000c00 */
[----:B------:R-:W-:Y:S04]  /*c320*/  STS.128 [R77], R40 ;  /* 0x000000284d007388 */ /* 0x000fe80000000c00 */
[----:B------:R-:W-:Y:S01]  /*c330*/  STS.128 [R85], R48 ;  /* 0x0000003055007388 */ /* 0x000fe20000000c00 */
[----:B--2---:R-:W-:-:S02]  /*c340*/  F2FP.F16.F32.PACK_AB R47, R11, R10 ;  /* 0x0000000a0b2f723e */ /* 0x004fc400000000ff */
[----:B------:R-:W-:Y:S02]  /*c350*/  F2FP.F16.F32.PACK_AB R46, R9, R8 ;  /* 0x00000008092e723e */ /* 0x000fe400000000ff */
[----:B------:R-:W-:Y:S02]  /*c360*/  F2FP.F16.F32.PACK_AB R45, R7, R6 ;  /* 0x00000006072d723e */ /* 0x000fe400000000ff */
[----:B------:R-:W-:-:S05]  /*c370*/  F2FP.F16.F32.PACK_AB R44, R5, R4 ;  /* 0x00000004052c723e */ /* 0x000fca00000000ff */
[----:B------:R-:W-:Y:S04]  /*c380*/  STS.128 [R73], R44 ;  /* 0x0000002c49007388 */ /* 0x000fe80000000c00 */
[----:B------:R2:W-:Y:S04]  /*c390*/  STS.128 [R84], R52 ;  /* 0x0000003454007388 */ /* 0x0005e80000000c00 */
[----:B--2---:R-:W2:Y:S01]  /*c3a0*/  LDL R55, [R1+0x4] ;  /* 0x0000040001377983 */ /* 0x004ea20000100800 */
[-C--:B------:R-:W-:Y:S02]  /*c3b0*/  FMUL2 R6, R34.F32x2.HI_LO, R0.reuse.F32 ;  /* 0x000000002206724a */ /* 0x080fe40001000000 */
[----:B------:R-:W-:-:S03]  /*c3c0*/  FMUL2 R4, R32.F32x2.HI_LO, R0.F32 ;  /* 0x000000002004724a */ /* 0x000fc60001000000 */
[----:B------:R-:W-:Y:S02]  /*c3d0*/  F2FP.F16.F32.PACK_AB R59, R7, R6 ;  /* 0x00000006073b723e */ /* 0x000fe400000000ff */
[----:B------:R-:W-:Y:S02]  /*c3e0*/  F2FP.F16.F32.PACK_AB R58, R5, R4 ;  /* 0x00000004053a723e */ /* 0x000fe400000000ff */
[----:B------:R-:W3:Y:S01]  /*c3f0*/  LDTM.x16 R4, tmem[UR4+0x140] ;  /* 0x00014004000479ee */ /* 0x000ee20008240000 */
[----:B------:R-:W-:Y:S02]  /*c400*/  F2FP.F16.F32.PACK_AB R43, R27, R26 ;  /* 0x0000001a1b2b723e */ /* 0x000fe400000000ff */
[----:B------:R-:W-:Y:S02]  /*c410*/  F2FP.F16.F32.PACK_AB R42, R25, R24 ;  /* 0x00000018192a723e */ /* 0x000fe400000000ff */
[----:B------:R-:W-:Y:S02]  /*c420*/  F2FP.F16.F32.PACK_AB R41, R23, R22 ;  /* 0x000000161729723e */ /* 0x000fe400000000ff */
[----:B------:R-:W-:-:S02]  /*c430*/  F2FP.F16.F32.PACK_AB R40, R21, R20 ;  /* 0x000000141528723e */ /* 0x000fc400000000ff */
[----:B------:R-:W4:Y:S01]  /*c440*/  LDTM.x16 R20, tmem[UR4+0x150] ;  /* 0x00015004001479ee */ /* 0x000f220008240000 */
[----:B---3--:R-:W-:-:S05]  /*c450*/  FMUL2 R8, R8.F32x2.HI_LO, R0.F32 ;  /* 0x000000000808724a */ /* 0x008fca0001000000 */
[----:B------:R-:W-:Y:S01]  /*c460*/  F2FP.F16.F32.PACK_AB R50, R9, R8 ;  /* 0x000000080932723e */ /* 0x000fe200000000ff */
[-C--:B------:R-:W-:Y:S02]  /*c470*/  FMUL2 R8, R6.F32x2.HI_LO, R0.reuse.F32 ;  /* 0x000000000608724a */ /* 0x080fe40001000000 */
[-C--:B------:R-:W-:Y:S02]  /*c480*/  FMUL2 R6, R4.F32x2.HI_LO, R0.reuse.F32 ;  /* 0x000000000406724a */ /* 0x080fe40001000000 */
[----:B----4-:R-:W-:Y:S01]  /*c490*/  FMUL2 R4, R34.F32x2.HI_LO, R0.F32 ;  /* 0x000000002204724a */ /* 0x010fe20001000000 */
[----:B------:R-:W-:Y:S01]  /*c4a0*/  F2FP.F16.F32.PACK_AB R49, R9, R8 ;  /* 0x000000080931723e */ /* 0x000fe200000000ff */
[----:B------:R-:W-:Y:S01]  /*c4b0*/  FMUL2 R18, R18.F32x2.HI_LO, R0.F32 ;  /* 0x000000001212724a */ /* 0x000fe20001000000 */
[----:B------:R-:W-:Y:S01]  /*c4c0*/  F2FP.F16.F32.PACK_AB R48, R7, R6 ;  /* 0x000000060730723e */ /* 0x000fe200000000ff */
[----:B------:R-:W-:Y:S01]  /*c4d0*/  FMUL2 R16, R16.F32x2.HI_LO, R0.F32 ;  /* 0x000000001010724a */ /* 0x000fe20001000000 */
[----:B------:R-:W-:Y:S01]  /*c4e0*/  F2FP.F16.F32.PACK_AB R47, R5, R4 ;  /* 0x00000004052f723e */ /* 0x000fe200000000ff */
[----:B------:R-:W-:-:S02]  /*c4f0*/  FMUL2 R14, R14.F32x2.HI_LO, R0.F32 ;  /* 0x000000000e0e724a */ /* 0x000fc40001000000 */
[-C--:B------:R-:W-:Y:S02]  /*c500*/  FMUL2 R12, R12.F32x2.HI_LO, R0.reuse.F32 ;  /* 0x000000000c0c724a */ /* 0x080fe40001000000 */
[-C--:B------:R-:W-:Y:S02]  /*c510*/  FMUL2 R10, R10.F32x2.HI_LO, R0.reuse.F32 ;  /* 0x000000000a0a724a */ /* 0x080fe40001000000 */
[-C--:B------:R-:W-:Y:S02]  /*c520*/  FMUL2 R8, R32.F32x2.HI_LO, R0.reuse.F32 ;  /* 0x000000002008724a */ /* 0x080fe40001000000 */
[-C--:B------:R-:W-:Y:S02]  /*c530*/  FMUL2 R6, R30.F32x2.HI_LO, R0.reuse.F32 ;  /* 0x000000001e06724a */ /* 0x080fe40001000000 */
[----:B------:R-:W-:Y:S01]  /*c540*/  FMUL2 R4, R28.F32x2.HI_LO, R0.F32 ;  /* 0x000000001c04724a */ /* 0x000fe20001000000 */
        /* <DEDUP_REMOVED lines=8> */
[----:B------:R-:W3:Y:S01]  /*c5d0*/  LDTM.x16 R4, tmem[UR4+0x160] ;  /* 0x00016004000479ee */ /* 0x000ee20008240000 */
[-C--:B------:R-:W-:Y:S02]  /*c5e0*/  FMUL2 R26, R26.F32x2.HI_LO, R0.reuse.F32 ;  /* 0x000000001a1a724a */ /* 0x080fe40001000000 */
[-C--:B------:R-:W-:Y:S02]  /*c5f0*/  FMUL2 R24, R24.F32x2.HI_LO, R0.reuse.F32 ;  /* 0x000000001818724a */ /* 0x080fe40001000000 */
[-C--:B------:R-:W-:Y:S02]  /*c600*/  FMUL2 R22, R22.F32x2.HI_LO, R0.reuse.F32 ;  /* 0x000000001616724a */ /* 0x080fe40001000000 */
[----:B------:R-:W-:Y:S01]  /*c610*/  FMUL2 R20, R20.F32x2.HI_LO, R0.F32 ;  /* 0x000000001414724a */ /* 0x000fe20001000000 */
[----:B------:R-:W-:Y:S02]  /*c620*/  F2FP.F16.F32.PACK_AB R31, R27, R26 ;  /* 0x0000001a1b1f723e */ /* 0x000fe400000000ff */
[----:B------:R-:W-:-:S02]  /*c630*/  F2FP.F16.F32.PACK_AB R30, R25, R24 ;  /* 0x00000018191e723e */ /* 0x000fc400000000ff */
[----:B------:R-:W-:Y:S02]  /*c640*/  F2FP.F16.F32.PACK_AB R29, R23, R22 ;  /* 0x00000016171d723e */ /* 0x000fe400000000ff */
[----:B------:R-:W-:Y:S01]  /*c650*/  F2FP.F16.F32.PACK_AB R28, R21, R20 ;  /* 0x00000014151c723e */ /* 0x000fe200000000ff */
[-C--:B---3--:R-:W-:Y:S02]  /*c660*/  FMUL2 R18, R18.F32x2.HI_LO, R0.reuse.F32 ;  /* 0x000000001212724a */ /* 0x088fe40001000000 */
[-C--:B------:R-:W-:Y:S02]  /*c670*/  FMUL2 R16, R16.F32x2.HI_LO, R0.reuse.F32 ;  /* 0x000000001010724a */ /* 0x080fe40001000000 */
[-C--:B------:R-:W-:Y:S02]  /*c680*/  FMUL2 R14, R14.F32x2.HI_LO, R0.reuse.F32 ;  /* 0x000000000e0e724a */ /* 0x080fe40001000000 */
[-C--:B------:R-:W-:Y:S02]  /*c690*/  FMUL2 R12, R12.F32x2.HI_LO, R0.reuse.F32 ;  /* 0x000000000c0c724a */ /* 0x080fe40001000000 */
[----:B------:R-:W-:-:S02]  /*c6a0*/  FMUL2 R10, R10.F32x2.HI_LO, R0.F32 ;  /* 0x000000000a0a724a */ /* 0x000fc40001000000 */
[----:B------:R-:W-:Y:S01]  /*c6b0*/  FMUL2 R8, R8.F32x2.HI_LO, R0.F32 ;  /* 0x000000000808724a */ /* 0x000fe20001000000 */
[----:B------:R-:W-:Y:S01]  /*c6c0*/  F2FP.F16.F32.PACK_AB R27, R19, R18 ;  /* 0x00000012131b723e */ /* 0x000fe200000000ff */
[----:B------:R-:W-:Y:S01]  /*c6d0*/  FMUL2 R20, R6.F32x2.HI_LO, R0.F32 ;  /* 0x000000000614724a */ /* 0x000fe20001000000 */
[----:B------:R-:W-:Y:S01]  /*c6e0*/  F2FP.F16.F32.PACK_AB R26, R17, R16 ;  /* 0x00000010111a723e */ /* 0x000fe200000000ff */
[----:B------:R-:W-:Y:S01]  /*c6f0*/  FMUL2 R32, R4.F32x2.HI_LO, R0.F32 ;  /* 0x000000000420724a */ /* 0x000fe20001000000 */
[----:B------:R-:W-:Y:S02]  /*c700*/  F2FP.F16.F32.PACK_AB R25, R15, R14 ;  /* 0x0000000e0f19723e */ /* 0x000fe400000000ff */
[----:B------:R-:W-:Y:S02]  /*c710*/  F2FP.F16.F32.PACK_AB R24, R13, R12 ;  /* 0x0000000c0d18723e */ /* 0x000fe400000000ff */
[----:B------:R-:W-:Y:S02]  /*c720*/  F2FP.F16.F32.PACK_AB R23, R11, R10 ;  /* 0x0000000a0b17723e */ /* 0x000fe400000000ff */
[----:B------:R-:W-:-:S02]  /*c730*/  F2FP.F16.F32.PACK_AB R22, R9, R8 ;  /* 0x000000080916723e */ /* 0x000fc400000000ff */
[----:B------:R-:W3:Y:S01]  /*c740*/  LDTM.x16 R4, tmem[UR4+0x170] ;  /* 0x00017004000479ee */ /* 0x000ee20008240000 */
[----:B------:R-:W-:Y:S01]  /*c750*/  IMAD.MOV.U32 R54, RZ, RZ, R39 ;  /* 0x000000ffff367224 */ /* 0x000fe200078e0027 */
[----:B------:R4:W-:Y:S01]  /*c760*/  STS.128 [R76], R40 ;  /* 0x000000284c007388 */ /* 0x0009e20000000c00 */
[----:B------:R-:W-:Y:S02]  /*c770*/  F2FP.F16.F32.PACK_AB R21, R21, R20 ;  /* 0x000000141515723e */ /* 0x000fe400000000ff */
[----:B------:R-:W-:Y:S01]  /*c780*/  F2FP.F16.F32.PACK_AB R20, R33, R32 ;  /* 0x000000202114723e */ /* 0x000fe200000000ff */
[----:B------:R1:W-:Y:S04]  /*c790*/  STS.128 [R83], R56 ;  /* 0x0000003853007388 */ /* 0x0003e80000000c00 */
[----:B------:R1:W-:Y:S04]  /*c7a0*/  STS.128 [R71+0x4000], R48 ;  /* 0x0040003047007388 */ /* 0x0003e80000000c00 */
[----:B------:R1:W-:Y:S01]  /*c7b0*/  STS.128 [R54+0x4000], R60 ;  /* 0x0040003c36007388 */ /* 0x0003e20000000c00 */
[----:B---3--:R-:W-:-:S02]  /*c7c0*/  FMUL2 R38, R6.F32x2.HI_LO, R0.F32 ;  /* 0x000000000626724a */ /* 0x008fc40001000000 */
[-C--:B------:R-:W-:Y:S02]  /*c7d0*/  FMUL2 R34, R8.F32x2.HI_LO, R0.reuse.F32 ;  /* 0x000000000822724a */ /* 0x080fe40001000000 */
[-C--:B------:R-:W-:Y:S02]  /*c7e0*/  FMUL2 R6, R10.F32x2.HI_LO, R0.reuse.F32 ;  /* 0x000000000a06724a */ /* 0x080fe40001000000 */
[-C--:B------:R-:W-:Y:S02]  /*c7f0*/  FMUL2 R32, R12.F32x2.HI_LO, R0.reuse.F32 ;  /* 0x000000000c20724a */ /* 0x080fe40001000000 */
[-C--:B----4-:R-:W-:Y:S02]  /*c800*/  FMUL2 R40, R4.F32x2.HI_LO, R0.reuse.F32 ;  /* 0x000000000428724a */ /* 0x090fe40001000000 */
[-C--:B------:R-:W-:Y:S02]  /*c810*/  FMUL2 R4, R18.F32x2.HI_LO, R0.reuse.F32 ;  /* 0x000000001204724a */ /* 0x080fe40001000000 */
[----:B------:R-:W-:-:S02]  /*c820*/  FMUL2 R8, R14.F32x2.HI_LO, R0.F32 ;  /* 0x000000000e08724a */ /* 0x000fc40001000000 */
[----:B------:R-:W-:Y:S01]  /*c830*/  FMUL2 R12, R16.F32x2.HI_LO, R0.F32 ;  /* 0x00000000100c724a */ /* 0x000fe20001000000 */
[----:B------:R-:W-:Y:S02]  /*c840*/  F2FP.F16.F32.PACK_AB R11, R5, R4 ;  /* 0x00000004050b723e */ /* 0x000fe400000000ff */
[----:B------:R-:W-:Y:S01]  /*c850*/  F2FP.F16.F32.PACK_AB R7, R7, R6 ;  /* 0x000000060707723e */ /* 0x000fe200000000ff */
[----:B------:R1:W-:Y:S01]  /*c860*/  STS.128 [R77+0x4000], R28 ;  /* 0x0040001c4d007388 */ /* 0x0003e20000000c00 */
[----:B------:R-:W-:Y:S02]  /*c870*/  F2FP.F16.F32.PACK_AB R9, R9, R8 ;  /* 0x000000080909723e */ /* 0x000fe400000000ff */
[----:B------:R-:W-:Y:S02]  /*c880*/  F2FP.F16.F32.PACK_AB R6, R35, R34 ;  /* 0x000000222306723e */ /* 0x000fe400000000ff */
[----:B------:R-:W-:Y:S02]  /*c890*/  F2FP.F16.F32.PACK_AB R5, R39, R38 ;  /* 0x000000262705723e */ /* 0x000fe400000000ff */
[----:B------:R-:W-:Y:S01]  /*c8a0*/  F2FP.F16.F32.PACK_AB R4, R41, R40 ;  /* 0x000000282904723e */ /* 0x000fe200000000ff */
[----:B------:R1:W-:Y:S01]  /*c8b0*/  STS.128 [R85+0x4000], R44 ;  /* 0x0040002c55007388 */ /* 0x0003e20000000c00 */
[----:B------:R-:W-:-:S02]  /*c8c0*/  F2FP.F16.F32.PACK_AB R10, R13, R12 ;  /* 0x0000000c0d0a723e */ /* 0x000fc400000000ff */
[----:B------:R-:W-:Y:S01]  /*c8d0*/  F2FP.F16.F32.PACK_AB R8, R33, R32 ;  /* 0x000000202108723e */ /* 0x000fe200000000ff */
[----:B------:R1:W-:Y:S04]  /*c8e0*/  STS.128 [R73+0x4000], R20 ;  /* 0x0040001449007388 */ /* 0x0003e80000000c00 */
[----:B------:R1:W-:Y:S04]  /*c8f0*/  STS.128 [R84+0x4000], R24 ;  /* 0x0040001854007388 */ /* 0x0003e80000000c00 */
[----:B------:R1:W-:Y:S04]  /*c900*/  STS.128 [R76+0x4000], R4 ;  /* 0x004000044c007388 */ /* 0x0003e80000000c00 */
[----:B------:R1:W-:Y:S01]  /*c910*/  STS.128 [R83+0x4000], R8 ;  /* 0x0040000853007388 */ /* 0x0003e20000000c00 */
[----:B------:R3:W-:Y:S06]  /*c920*/  MEMBAR.ALL.CTA ;  /* 0x0000000000007992 */ /* 0x0007ec0000008000 */
[----:B---3--:R-:W3:Y:S02]  /*c930*/  FENCE.VIEW.ASYNC.S ;  /* 0x00000000000073c6 */ /* 0x008ee40000000000 */
[----:B---3--:R1:W-:Y:S01]  /*c940*/  SYNCS.ARRIVE.TRANS64.RED.ART0 RZ, [UR12], R69 ;  /* 0x00000045ffff79a7 */ /* 0x0083e2000850040c */
[----:B------:R1:W-:Y:S01]  /*c950*/  SYNCS.ARRIVE.TRANS64.ART0 RZ, [UR7+0x100], R69 ;  /* 0x00010045ffff79a7 */ /* 0x0003e20008500007 */
[----:B------:R1:W-:Y:S06]  /*c960*/  BAR.SYNC.DEFER_BLOCKING R37, 0x40 ;  /* 0x000100250000751d */ /* 0x0003ec0000010000 */
[----:B--2---:R1:W2:Y:S04]  /*c970*/  LDS R60, [R55+0x34c] ;  /* 0x00034c00373c7984 */ /* 0x0042a80000000800 */
[----:B------:R1:W3:Y:S01]  /*c980*/  LDS R61, [R55+0x74c] ;  /* 0x00074c00373d7984 */ /* 0x0002e20000000800 */
[----:B------:R1:W-:Y:S01]  /*c990*/  SYNCS.ARRIVE.TRANS64.ART0 RZ, [UR7+0xf8], R69 ;  /* 0x0000f845ffff79a7 */ /* 0x0003e20008500007 */
[----:B------:R-:W4:Y:S02]  /*c9a0*/  SYNCS.PHASECHK.TRANS64.TRYWAIT P0, [UR7+0xc8], R3 ;  /* 0x0000c803ff0075a7 */ /* 0x000f240008001107 */
[----:B-1234-:R-:W-:Y:S05]  /*c9b0*/  @!P0 BRA `(.L_x_95) ;  /* 0x0000002000748947 */ /* 0x01efea0003800000 */
.L_x_172:
[----:B------:R-:W2:Y:S01]  /*c9c0*/  SYNCS.PHASECHK.TRANS64.TRYWAIT P0, [UR7+0x118], R36 ;  /* 0x00011824ff0075a7 */ /* 0x000ea20008001107 */
[----:B------:R-:W-:-:S04]  /*c9d0*/  FSETP.NE.AND P5, PT, R60, RZ, PT ;  /* 0x000000ff3c00720b */ /* 0x000fc80003fa5000 */
[----:B-1----:R-:W-:-:S06]  /*c9e0*/  FSEL R0, R60, 1, P5 ;  /* 0x3f8000003c007808 */ /* 0x002fcc0002800000 */
[----:B------:R-:W1:Y:S02]  /*c9f0*/  MUFU.RCP R0, R0 ;  /* 0x0000000000007308 */ /* 0x000e640000001000 */
[----:B-12---:R-:W-:Y:S05]  /*ca00*/  @!P0 BRA `(.L_x_96) ;  /* 0x0000002000808947 */ /* 0x006fea0003800000 */
.L_x_174:
[----:B------:R-:W-:Y:S01]  /*ca10*/  R2UR UR4, R2 ;  /* 0x00000000020472ca */ /* 0x000fe200000e0000 */
[----:B------:R-:W2:Y:S01]  /*ca20*/  LDCU UR5, c[0x0][0x380] ;  /* 0x00007000ff0577ac */ /* 0x000ea20008000800 */
[----:B------:R-:W-:Y:S02]  /*ca30*/  LOP3.LUT R67, R67, 0x1, RZ, 0x3c, !PT ;  /* 0x0000000143437812 */ /* 0x000fe400078e3cff */
[----:B------:R-:W-:Y:S01]  /*ca40*/  LOP3.LUT R68, R68, 0x1, RZ, 0x3c, !PT ;  /* 0x0000000144447812 */ /* 0x000fe200078e3cff */
[----:B------:R-:W3:Y:S01]  /*ca50*/  LDCU.64 UR8, c[0x0][0x3c8] ;  /* 0x00007900ff0877ac */ /* 0x000ee20008000a00 */
[----:B------:R-:W4:Y:S07]  /*ca60*/  LDCU UR16, c[0x0][0x610] ;  /* 0x0000c200ff1077ac */ /* 0x000f2e0008000800 */
[----:B------:R-:W5:Y:S01]  /*ca70*/  LDTM.x16 R4, tmem[UR4+0x180] ;  /* 0x00018004000479ee */ /* 0x000f620008240000 */
[----:B------:R-:W1:Y:S01]  /*ca80*/  LDTM.x16 R20, tmem[UR4+0x190] ;  /* 0x00019004001479ee */ /* 0x000e620008240000 */
[----:B------:R-:W1:Y:S01]  /*ca90*/  LDCU.64 UR14, c[0x0][0x3d0] ;  /* 0x00007a00ff0e77ac */ /* 0x000e620008000a00 */
[----:B------:R-:W1:Y:S01]  /*caa0*/  LDCU.U8 UR28, c[0x0][0x614] ;  /* 0x0000c280ff1c77ac */ /* 0x000e620008000000 */
[----:B------:R-:W-:Y:S01]  /*cab0*/  UIADD3 UR71, UPT, UPT, UR26, UR71, URZ ;  /* 0x000000471a477290 */ /* 0x000fe2000fffe0ff */
[----:B-----5:R-:W-:-:S02]  /*cac0*/  FMUL2 R42, R18.F32x2.HI_LO, R0.F32 ;  /* 0x00000000122a724a */ /* 0x020fc40001000000 */
[-C--:B------:R-:W-:Y:S02]  /*cad0*/  FMUL2 R18, R16.F32x2.HI_LO, R0.reuse.F32 ;  /* 0x000000001012724a */ /* 0x080fe40001000000 */
[----:B------:R-:W-:Y:S01]  /*cae0*/  FMUL2 R40, R14.F32x2.HI_LO, R0.F32 ;  /* 0x000000000e28724a */ /* 0x000fe20001000000 */
[----:B------:R-:W-:Y:S01]  /*caf0*/  F2FP.F16.F32.PACK_AB R43, R43, R42 ;  /* 0x0000002a2b2b723e */ /* 0x000fe200000000ff */
        /* <DEDUP_REMOVED lines=10> */
[----:B-1----:R-:W-:Y:S01]  /*cba0*/  FMUL2 R34, R34.F32x2.HI_LO, R0.F32 ;  /* 0x000000002222724a */ /* 0x002fe20001000000 */
[----:B------:R-:W-:Y:S01]  /*cbb0*/  F2FP.F16.F32.PACK_AB R4, R9, R8 ;  /* 0x000000080904723e */ /* 0x000fe200000000ff */
[----:B------:R-:W-:Y:S01]  /*cbc0*/  FMUL2 R32, R32.F32x2.HI_LO, R0.F32 ;  /* 0x000000002020724a */ /* 0x000fe20001000000 */
[----:B------:R-:W-:Y:S01]  /*cbd0*/  F2FP.F16.F32.PACK_AB R40, R13, R12 ;  /* 0x0000000c0d28723e */ /* 0x000fe200000000ff */
[----:B------:R-:W-:Y:S01]  /*cbe0*/  FMUL2 R30, R30.F32x2.HI_LO, R0.F32 ;  /* 0x000000001e1e724a */ /* 0x000fe20001000000 */
[----:B------:R-:W-:Y:S01]  /*cbf0*/  F2FP.F16.F32.PACK_AB R47, R35, R34 ;  /* 0x00000022232f723e */ /* 0x000fe200000000ff */
[----:B------:R1:W-:Y:S01]  /*cc00*/  STS.128 [R70], R4 ;  /* 0x0000000446007388 */ /* 0x0003e20000000c00 */
        /* <DEDUP_REMOVED lines=10> */
[----:B------:R5:W-:Y:S01]  /*ccb0*/  STS.128 [R82], R40 ;  /* 0x0000002852007388 */ /* 0x000be20000000c00 */
[----:B------:R-:W-:-:S02]  /*ccc0*/  F2FP.F16.F32.PACK_AB R37, R23, R22 ;  /* 0x000000161725723e */ /* 0x000fc400000000ff */
[----:B------:R-:W-:-:S05]  /*ccd0*/  F2FP.F16.F32.PACK_AB R36, R21, R20 ;  /* 0x000000141524723e */ /* 0x000fca00000000ff */
[----:B------:R2:W-:Y:S04]  /*cce0*/  STS.128 [R75], R36 ;  /* 0x000000244b007388 */ /* 0x0005e80000000c00 */
[----:B------:R2:W-:Y:S01]  /*ccf0*/  STS.128 [R81], R44 ;  /* 0x0000002c51007388 */ /* 0x0005e20000000c00 */
[----:B-1----:R-:W1:Y:S01]  /*cd00*/  LDTM.x16 R4, tmem[UR4+0x1a0] ;  /* 0x0001a004000479ee */ /* 0x002e620008240000 */
[----:B------:R-:W2:Y:S01]  /*cd10*/  LDTM.x16 R20, tmem[UR4+0x1b0] ;  /* 0x0001b004001479ee */ /* 0x000ea20008240000 */
[-C--:B-1----:R-:W-:Y:S02]  /*cd20*/  FMUL2 R8, R8.F32x2.HI_LO, R0.reuse.F32 ;  /* 0x000000000808724a */ /* 0x082fe40001000000 */
[-C--:B------:R-:W-:Y:S02]  /*cd30*/  FMUL2 R6, R6.F32x2.HI_LO, R0.reuse.F32 ;  /* 0x000000000606724a */ /* 0x080fe40001000000 */
[----:B------:R-:W-:Y:S01]  /*cd40*/  FMUL2 R18, R18.F32x2.HI_LO, R0.F32 ;  /* 0x000000001212724a */ /* 0x000fe20001000000 */
[----:B-----5:R-:W-:Y:S01]  /*cd50*/  F2FP.F16.F32.PACK_AB R42, R9, R8 ;  /* 0x00000008092a723e */ /* 0x020fe200000000ff */
        /* <DEDUP_REMOVED lines=10> */
[----:B--2---:R-:W-:Y:S01]  /*ce00*/  FMUL2 R6, R34.F32x2.HI_LO, R0.F32 ;  /* 0x000000002206724a */ /* 0x004fe20001000000 */
[----:B------:R-:W-:Y:S01]  /*ce10*/  F2FP.F16.F32.PACK_AB R48, R13, R12 ;  /* 0x0000000c0d30723e */ /* 0x000fe200000000ff */
[----:B------:R-:W-:Y:S01]  /*ce20*/  FMUL2 R4, R32.F32x2.HI_LO, R0.F32 ;  /* 0x000000002004724a */ /* 0x000fe20001000000 */
[----:B------:R-:W-:Y:S01]  /*ce30*/  F2FP.F16.F32.PACK_AB R43, R11, R10 ;  /* 0x0000000a0b2b723e */ /* 0x000fe200000000ff */
[----:B------:R-:W-:Y:S01]  /*ce40*/  FMUL2 R30, R30.F32x2.HI_LO, R0.F32 ;  /* 0x000000001e1e724a */ /* 0x000fe20001000000 */
[----:B------:R-:W-:Y:S01]  /*ce50*/  F2FP.F16.F32.PACK_AB R55, R7, R6 ;  /* 0x000000060737723e */ /* 0x000fe200000000ff */
[----:B------:R-:W-:Y:S01]  /*ce60*/  FMUL2 R28, R28.F32x2.HI_LO, R0.F32 ;  /* 0x000000001c1c724a */ /* 0x000fe20001000000 */
[----:B------:R-:W-:Y:S01]  /*ce70*/  F2FP.F16.F32.PACK_AB R54, R5, R4 ;  /* 0x000000040536723e */ /* 0x000fe200000000ff */
[-C--:B------:R-:W-:Y:S01]  /*ce80*/  FMUL2 R26, R26.F32x2.HI_LO, R0.reuse.F32 ;  /* 0x000000001a1a724a */ /* 0x080fe20001000000 */
[----:B------:R-:W1:Y:S01]  /*ce90*/  LDTM.x16 R4, tmem[UR4+0x1c0] ;  /* 0x0001c004000479ee */ /* 0x000e620008240000 */
        /* <DEDUP_REMOVED lines=8> */
[----:B------:R-:W-:Y:S01]  /*cf20*/  F2FP.F16.F32.PACK_AB R37, R23, R22 ;  /* 0x000000161725723e */ /* 0x000fe200000000ff */
[----:B------:R-:W-:Y:S01]  /*cf30*/  STS.128 [R80], R48 ;  /* 0x0000003050007388 */ /* 0x000fe20000000c00 */
[----:B------:R-:W-:Y:S02]  /*cf40*/  F2FP.F16.F32.PACK_AB R36, R21, R20 ;  /* 0x000000141524723e */ /* 0x000fe400000000ff */
[----:B------:R-:W5:Y:S03]  /*cf50*/  LDTM.x16 R20, tmem[UR4+0x1d0] ;  /* 0x0001d004001479ee */ /* 0x000f660008240000 */
[----:B------:R3:W-:Y:S04]  /*cf60*/  STS.128 [R74], R36 ;  /* 0x000000244a007388 */ /* 0x0007e80000000c00 */
[----:B------:R-:W-:Y:S01]  /*cf70*/  STS.128 [R79], R52 ;  /* 0x000000344f007388 */ /* 0x000fe20000000c00 */
[----:B-1----:R-:W-:-:S02]  /*cf80*/  FMUL2 R8, R8.F32x2.HI_LO, R0.F32 ;  /* 0x000000000808724a */ /* 0x002fc40001000000 */
        /* <DEDUP_REMOVED lines=13> */
[----:B-----5:R-:W-:Y:S01]  /*d060*/  FMUL2 R8, R34.F32x2.HI_LO, R0.F32 ;  /* 0x000000002208724a */ /* 0x020fe20001000000 */
[----:B------:R-:W-:Y:S01]  /*d070*/  F2FP.F16.F32.PACK_AB R56, R13, R12 ;  /* 0x0000000c0d38723e */ /* 0x000fe200000000ff */
[----:B------:R-:W-:Y:S01]  /*d080*/  FMUL2 R6, R32.F32x2.HI_LO, R0.F32 ;  /* 0x000000002006724a */ /* 0x000fe20001000000 */
[----:B------:R-:W-:Y:S01]  /*d090*/  F2FP.F16.F32.PACK_AB R47, R11, R10 ;  /* 0x0000000a0b2f723e */ /* 0x000fe200000000ff */
[----:B------:R-:W-:Y:S01]  /*d0a0*/  FMUL2 R4, R30.F32x2.HI_LO, R0.F32 ;  /* 0x000000001e04724a */ /* 0x000fe20001000000 */
[----:B--2---:R-:W-:Y:S01]  /*d0b0*/  F2FP.F16.F32.PACK_AB R43, R9, R8 ;  /* 0x00000008092b723e */ /* 0x004fe200000000ff */
        /* <DEDUP_REMOVED lines=10> */
[----:B------:R-:W-:Y:S01]  /*d160*/  STS.128 [R70+0x4000], R44 ;  /* 0x0040002c46007388 */ /* 0x000fe20000000c00 */
[----:B------:R-:W-:-:S02]  /*d170*/  F2FP.F16.F32.PACK_AB R30, R25, R24 ;  /* 0x00000018191e723e */ /* 0x000fc400000000ff */
[----:B------:R-:W-:Y:S01]  /*d180*/  F2FP.F16.F32.PACK_AB R29, R23, R22 ;  /* 0x00000016171d723e */ /* 0x000fe200000000ff */
[----:B------:R-:W-:Y:S01]  /*d190*/  STS.128 [R82+0x4000], R56 ;  /* 0x0040003852007388 */ /* 0x000fe20000000c00 */
[----:B------:R-:W-:-:S05]  /*d1a0*/  F2FP.F16.F32.PACK_AB R28, R21, R20 ;  /* 0x00000014151c723e */ /* 0x000fca00000000ff */
[----:B------:R-:W-:Y:S04]  /*d1b0*/  STS.128 [R75+0x4000], R28 ;  /* 0x0040001c4b007388 */ /* 0x000fe80000000c00 */
[----:B------:R-:W-:Y:S01]  /*d1c0*/  STS.128 [R81+0x4000], R40 ;  /* 0x0040002851007388 */ /* 0x000fe20000000c00 */
[-C--:B-1----:R-:W-:Y:S02]  /*d1d0*/  FMUL2 R18, R18.F32x2.HI_LO, R0.reuse.F32 ;  /* 0x000000001212724a */ /* 0x082fe40001000000 */
        /* <DEDUP_REMOVED lines=13> */
[----:B------:R-:W1:Y:S01]  /*d2b0*/  LDTM.x16 R4, tmem[UR4+0x1f0] ;  /* 0x0001f004000479ee */ /* 0x000e620008240000 */
[----:B------:R-:W-:Y:S01]  /*d2c0*/  F2FP.F16.F32.PACK_AB R21, R21, R20 ;  /* 0x000000141515723e */ /* 0x000fe200000000ff */
[----:B------:R-:W-:Y:S01]  /*d2d0*/  USHF.R.S32.HI UR4, URZ, 0x1f, UR10 ;  /* 0x0000001fff047899 */ /* 0x000fe2000801140a */
[----:B------:R-:W-:-:S03]  /*d2e0*/  F2FP.F16.F32.PACK_AB R20, R33, R32 ;  /* 0x000000202114723e */ /* 0x000fc600000000ff */
[----:B---3--:R-:W-:Y:S02]  /*d2f0*/  UIMAD UR6, UR4, UR8, URZ ;  /* 0x00000008040672a4 */ /* 0x008fe4000f8e02ff */
[----:B------:R-:W-:Y:S02]  /*d300*/  STS.128 [R72+0x4000], R20 ;  /* 0x0040001448007388 */ /* 0x000fe40000000c00 */
[----:B------:R-:W-:Y:S02]  /*d310*/  UIMAD UR6, UR10, UR9, UR6 ;  /* 0x000000090a0672a4 */ /* 0x000fe4000f8e0206 */
[----:B------:R-:W-:Y:S01]  /*d320*/  STS.128 [R80+0x4000], R24 ;  /* 0x0040001850007388 */ /* 0x000fe20000000c00 */
[-C--:B-1----:R-:W-:Y:S02]  /*d330*/  FMUL2 R38, R4.F32x2.HI_LO, R0.reuse.F32 ;  /* 0x000000000426724a */ /* 0x082fe40001000000 */
[-C--:B------:R-:W-:Y:S02]  /*d340*/  FMUL2 R36, R6.F32x2.HI_LO, R0.reuse.F32 ;  /* 0x000000000624724a */ /* 0x080fe40001000000 */
[----:B------:R-:W-:-:S02]  /*d350*/  FMUL2 R34, R8.F32x2.HI_LO, R0.F32 ;  /* 0x000000000822724a */ /* 0x000fc40001000000 */
[-C--:B------:R-:W-:Y:S02]  /*d360*/  FMUL2 R32, R12.F32x2.HI_LO, R0.reuse.F32 ;  /* 0x000000000c20724a */ /* 0x080fe40001000000 */
[-C--:B------:R-:W-:Y:S02]  /*d370*/  FMUL2 R12, R16.F32x2.HI_LO, R0.reuse.F32 ;  /* 0x00000000100c724a */ /* 0x080fe40001000000 */
[-C--:B------:R-:W-:Y:S02]  /*d380*/  FMUL2 R4, R18.F32x2.HI_LO, R0.reuse.F32 ;  /* 0x000000001204724a */ /* 0x080fe40001000000 */
[-C--:B------:R-:W-:Y:S02]  /*d390*/  FMUL2 R8, R14.F32x2.HI_LO, R0.reuse.F32 ;  /* 0x000000000e08724a */ /* 0x080fe40001000000 */
[----:B------:R-:W-:Y:S01]  /*d3a0*/  FMUL2 R6, R10.F32x2.HI_LO, R0.F32 ;  /* 0x000000000a06724a */ /* 0x000fe20001000000 */
[----:B------:R-:W-:Y:S02]  /*d3b0*/  LEA R0, R78, UR20, 0x9 ;  /* 0x000000144e007c11 */ /* 0x000fe4000f8e48ff */
[----:B------:R-:W-:Y:S01]  /*d3c0*/  F2FP.F16.F32.PACK_AB R10, R13, R12 ;  /* 0x0000000c0d0a723e */ /* 0x000fe200000000ff */
[----:B------:R-:W1:Y:S01]  /*d3d0*/  LDC R78, c[0x0][0x60c] ;  /* 0x00018300ff4e7b82 */ /* 0x000e620000000800 */
[C---:B------:R-:W-:Y:S01]  /*d3e0*/  IADD3 R3, PT, PT, -R0.reuse, UR5, RZ ;  /* 0x0000000500037c10 */ /* 0x040fe2000fffe1ff */
[----:B------:R-:W-:Y:S01]  /*d3f0*/  VIADD R13, R0, 0x100 ;  /* 0x00000100000d7836 */ /* 0x000fe20000000000 */
[----:B------:R-:W-:-:S02]  /*d400*/  F2FP.F16.F32.PACK_AB R11, R5, R4 ;  /* 0x00000004050b723e */ /* 0x000fc400000000ff */
[----:B------:R-:W-:Y:S02]  /*d410*/  ISETP.GT.AND P4, PT, R3, R64, PT ;  /* 0x000000400300720c */ /* 0x000fe40003f84270 */
[----:B------:R-:W-:Y:S01]  /*d420*/  F2FP.F16.F32.PACK_AB R7, R7, R6 ;  /* 0x000000060707723e */ /* 0x000fe200000000ff */
[----:B------:R-:W2:Y:S01]  /*d430*/  @P2 LDC R3, c[0x0][0x600] ;  /* 0x00018000ff032b82 */ /* 0x000ea20000000800 */
[----:B------:R-:W-:Y:S02]  /*d440*/  F2FP.F16.F32.PACK_AB R9, R9, R8 ;  /* 0x000000080909723e */ /* 0x000fe400000000ff */
[----:B------:R-:W-:Y:S02]  /*d450*/  F2FP.F16.F32.PACK_AB R6, R35, R34 ;  /* 0x000000222306723e */ /* 0x000fe400000000ff */
[----:B------:R-:W-:Y:S02]  /*d460*/  F2FP.F16.F32.PACK_AB R5, R37, R36 ;  /* 0x000000242505723e */ /* 0x000fe400000000ff */
[----:B------:R-:W-:-:S02]  /*d470*/  F2FP.F16.F32.PACK_AB R4, R39, R38 ;  /* 0x000000262704723e */ /* 0x000fc400000000ff */
[----:B------:R-:W-:Y:S01]  /*d480*/  IADD3 R12, PT, PT, -R13, UR5, RZ ;  /* 0x000000050d0c7c10 */ /* 0x000fe2000fffe1ff */
[----:B------:R-:W-:Y:S01]  /*d490*/  UIMAD.WIDE.U32 UR4, UR10, UR8, URZ ;  /* 0x000000080a0472a5 */ /* 0x000fe2000f8e00ff */
[----:B------:R-:W-:Y:S01]  /*d4a0*/  F2FP.F16.F32.PACK_AB R8, R33, R32 ;  /* 0x000000202108723e */ /* 0x000fe200000000ff */
[----:B----4-:R-:W-:Y:S01]  /*d4b0*/  UIMAD.WIDE.U32 UR8, UR71, UR16, URZ ;  /* 0x00000010470872a5 */ /* 0x010fe2000f8e00ff */
[----:B------:R-:W-:Y:S01]  /*d4c0*/  ISETP.GT.AND P3, PT, R12, R64, PT ;  /* 0x000000400c00720c */ /* 0x000fe20003f64270 */
[----:B------:R3:W-:Y:S01]  /*d4d0*/  STS.128 [R74+0x4000], R4 ;  /* 0x004000044a007388 */ /* 0x0007e20000000c00 */
[----:B------:R-:W2:Y:S01]  /*d4e0*/  @P2 MUFU.LG2 R12, R65 ;  /* 0x00000041000c2308 */ /* 0x000ea20000000c00 */
[----:B------:R-:W-:Y:S02]  /*d4f0*/  USHF.R.S32.HI UR10, URZ, 0x1f, UR13 ;  /* 0x0000001fff0a7899 */ /* 0x000fe4000801140d */
[----:B------:R4:W-:Y:S01]  /*d500*/  STS.128 [R79+0x4000], R8 ;  /* 0x004000084f007388 */ /* 0x0009e20000000c00 */
[----:B------:R-:W-:Y:S01]  /*d510*/  UMOV UR8, UR9 ;  /* 0x0000000900087c82 */ /* 0x000fe20008000000 */
[----:B------:R-:W-:-:S02]  /*d520*/  UIADD3 UR5, UPT, UPT, UR5, UR6, URZ ;  /* 0x0000000605057290 */ /* 0x000fc4000fffe0ff */
[----:B------:R-:W-:Y:S01]  /*d530*/  UIADD3 UR6, UPT, UPT, UR71, -UR8, URZ ;  /* 0x8000000847067290 */ /* 0x000fe2000fffe0ff */
[----:B------:R5:W-:Y:S06]  /*d540*/  MEMBAR.ALL.CTA ;  /* 0x0000000000007992 */ /* 0x000bec0000008000 */
[----:B-----5:R-:W5:Y:S01]  /*d550*/  FENCE.VIEW.ASYNC.S ;  /* 0x00000000000073c6 */ /* 0x020f620000000000 */
[----:B------:R-:W-:Y:S02]  /*d560*/  UIMAD UR10, UR10, UR14, URZ ;  /* 0x0000000e0a0a72a4 */ /* 0x000fe4000f8e02ff */
[----:B------:R-:W-:-:S02]  /*d570*/  USHF.R.U32.HI UR6, URZ, UR28, UR6 ;  /* 0x0000001cff067299 */ /* 0x000fc40008011606 */
[----:B------:R-:W-:Y:S02]  /*d580*/  UIMAD UR10, UR13, UR15, UR10 ;  /* 0x0000000f0d0a72a4 */ /* 0x000fe4000f8e020a */
[----:B------:R-:W-:Y:S02]  /*d590*/  UIMAD.WIDE.U32 UR4, UR13, UR14, UR4 ;  /* 0x0000000e0d0472a5 */ /* 0x000fe4000f8e0004 */
[----:B------:R-:W-:Y:S01]  /*d5a0*/  UIADD3 UR6, UPT, UPT, UR8, UR6, URZ ;  /* 0x0000000608067290 */ /* 0x000fe2000fffe0ff */
[----:B--2---:R-:W-:Y:S01]  /*d5b0*/  @P2 FFMA R3, R66, R3, R12 ;  /* 0x0000000342032223 */ /* 0x004fe2000000000c */
[----:B------:R-:W-:Y:S01]  /*d5c0*/  UIADD3 UR8, UPT, UPT, UR5, UR10, URZ ;  /* 0x0000000a05087290 */ /* 0x000fe2000fffe0ff */
[----:B------:R-:W-:Y:S01]  /*d5d0*/  @P3 SHF.R.S32.HI R12, RZ, 0x1f, R13 ;  /* 0x0000001fff0c3819 */ /* 0x000fe2000001140d */
[----:B------:R-:W2:Y:S01]  /*d5e0*/  LDCU.64 UR16, c[0x0][0x618] ;  /* 0x0000c300ff1077ac */ /* 0x000ea20008000a00 */
[----:B------:R-:W1:Y:S01]  /*d5f0*/  LDCU.U8 UR28, c[0x0][0x620] ;  /* 0x0000c400ff1c77ac */ /* 0x000e620008000000 */
[----:B------:R-:W-:Y:S01]  /*d600*/  USHF.R.U32.HI UR6, URZ, UR27, UR6 ;  /* 0x0000001bff067299 */ /* 0x000fe20008011606 */
[----:B---3--:R-:W3:Y:S01]  /*d610*/  @P5 MUFU.LG2 R5, R60 ;  /* 0x0000003c00055308 */ /* 0x008ee20000000c00 */
[----:B------:R-:W3:Y:S01]  /*d620*/  @P4 LDC.64 R6, c[0x0][0x3b0] ;  /* 0x0000ec00ff064b82 */ /* 0x000ee20000000a00 */
[----:B------:R-:W-:-:S02]  /*d630*/  @P4 SHF.R.S32.HI R4, RZ, 0x1f, R0 ;  /* 0x0000001fff044819 */ /* 0x000fc40000011400 */
[--C-:B------:R-:W-:Y:S01]  /*d640*/  @P4 IADD3 R0, P1, P0, R0, UR4, R64.reuse ;  /* 0x0000000400004c10 */ /* 0x100fe2000f83e040 */
[----:B----4-:R-:W-:Y:S02]  /*d650*/  IMAD.MOV.U32 R8, RZ, RZ, -0x800000 ;  /* 0xff800000ff087424 */ /* 0x010fe400078e00ff */
[----:B------:R-:W-:Y:S01]  /*d660*/  @P2 FMUL R8, R3, 0.69314718246459960938 ;  /* 0x3f31721803082820 */ /* 0x000fe20000400000 */
[----:B------:R-:W-:Y:S01]  /*d670*/  @P4 IADD3.X R4, PT, PT, R4, UR8, RZ, P1, P0 ;  /* 0x0000000804044c10 */ /* 0x000fe20008fe04ff */
[----:B------:R-:W4:Y:S01]  /*d680*/  @P5 LDC R9, c[0x0][0x600] ;  /* 0x00018000ff095b82 */ /* 0x000f220000000800 */
[----:B------:R-:W-:Y:S01]  /*d690*/  @P3 IADD3 R3, P1, P0, R13, UR4, R64 ;  /* 0x000000040d033c10 */ /* 0x000fe2000f83e040 */
[----:B--2---:R-:W-:-:S04]  /*d6a0*/  UIMAD.WIDE.U32 UR4, UR6, UR17, URZ ;  /* 0x00000011060472a5 */ /* 0x004fc8000f8e00ff */
[----:B------:R-:W-:Y:S02]  /*d6b0*/  UIADD3 UR4, UPT, UPT, UR6, -UR5, URZ ;  /* 0x8000000506047290 */ /* 0x000fe4000fffe0ff */
[----:B------:R-:W2:Y:S02]  /*d6c0*/  @P3 LDC.64 R10, c[0x0][0x3b0] ;  /* 0x0000ec00ff0a3b82 */ /* 0x000ea40000000a00 */
[----:B-1----:R-:W-:-:S04]  /*d6d0*/  USHF.R.U32.HI UR4, URZ, UR28, UR4 ;  /* 0x0000001cff047299 */ /* 0x002fc80008011604 */
[----:B------:R-:W-:Y:S01]  /*d6e0*/  UIADD3 UR4, UPT, UPT, UR5, UR4, URZ ;  /* 0x0000000405047290 */ /* 0x000fe2000fffe0ff */
[C---:B---3--:R-:W-:Y:S01]  /*d6f0*/  @P4 LEA R6, P2, R0.reuse, R6, 0x2 ;  /* 0x0000000600064211 */ /* 0x048fe200078410ff */
[----:B-----5:R3:W-:Y:S02]  /*d700*/  SYNCS.ARRIVE.TRANS64.RED.ART0 RZ, [UR11], R69 ;  /* 0x00000045ffff79a7 */ /* 0x0207e4000850040b */
[----:B------:R-:W-:Y:S01]  /*d710*/  USHF.R.U32.HI UR13, URZ, UR23, UR4 ;  /* 0x00000017ff0d7299 */ /* 0x000fe20008011604 */
[----:B------:R-:W-:Y:S01]  /*d720*/  @P4 LEA.HI.X R7, R0, R7, R4, 0x2, P2 ;  /* 0x0000000700074211 */ /* 0x000fe200010f1404 */
[----:B------:R-:W-:Y:S02]  /*d730*/  IMAD.MOV.U32 R0, RZ, RZ, -0x800000 ;  /* 0xff800000ff007424 */ /* 0x000fe400078e00ff */
[----:B------:R-:W-:Y:S01]  /*d740*/  UIADD3 UR4, UPT, UPT, -UR13, URZ, URZ ;  /* 0x000000ff0d047290 */ /* 0x000fe2000fffe1ff */
[----:B----4-:R-:W-:Y:S01]  /*d750*/  @P5 FFMA R9, R61, R9, R5 ;  /* 0x000000093d095223 */ /* 0x010fe20000000005 */
[----:B------:R-:W-:Y:S01]  /*d760*/  @P3 IADD3.X R5, PT, PT, R12, UR8, RZ, P1, P0 ;  /* 0x000000080c053c10 */ /* 0x000fe20008fe04ff */
[----:B------:R-:W1:Y:S01]  /*d770*/  LDCU UR8, c[0x0][0x624] ;  /* 0x0000c480ff0877ac */ /* 0x000e620008000800 */
[----:B------:R3:W-:Y:S01]  /*d780*/  SYNCS.ARRIVE.TRANS64.ART0 RZ, [UR7+0x108], R69 ;  /* 0x00010845ffff79a7 */ /* 0x0007e20008500007 */
[----:B------:R-:W-:Y:S01]  /*d790*/  @P5 FMUL R0, R9, 0.69314718246459960938 ;  /* 0x3f31721809005820 */ /* 0x000fe20000400000 */
[----:B------:R-:W-:Y:S01]  /*d7a0*/  @P4 STG.E desc[UR24][R6.64], R8 ;  /* 0x0000000806004986 */ /* 0x000fe2000c101918 */
[----:B------:R-:W-:Y:S01]  /*d7b0*/  UIMAD UR10, UR16, UR4, UR6 ;  /* 0x00000004100a72a4 */ /* 0x000fe2000f8e0206 */
[----:B--2---:R-:W-:-:S04]  /*d7c0*/  @P3 LEA R4, P0, R3, R10, 0x2 ;  /* 0x0000000a03043211 */ /* 0x004fc800078010ff */
[----:B------:R-:W-:-:S05]  /*d7d0*/  @P3 LEA.HI.X R5, R3, R11, R5, 0x2, P0 ;  /* 0x0000000b03053211 */ /* 0x000fca00000f1405 */
[----:B------:R2:W-:Y:S01]  /*d7e0*/  @P3 STG.E desc[UR24][R4.64], R0 ;  /* 0x0000000004003986 */ /* 0x0005e2000c101918 */
[----:B-1----:R-:W-:Y:S01]  /*d7f0*/  UISETP.GE.AND UP0, UPT, UR71, UR8, UPT ;  /* 0x000000084700728c */ /* 0x002fe2000bf06270 */
[----:B--2---:R-:W-:-:S04]  /*d800*/  IMAD R0, RZ, RZ, -UR6 ;  /* 0x80000006ff007e24 */ /* 0x004fc8000f8e02ff */
[----:B------:R-:W-:-:S04]  /*d810*/  IMAD R78, R78, R0, UR71 ;  /* 0x000000474e4e7e24 */ /* 0x000fc8000f8e0200 */
[----:B---3--:R-:W-:Y:S05]  /*d820*/  BRA.U !UP0, `(.L_x_97) ;  /* 0xffffffd908807547 */ /* 0x008fea000b83ffff */
.L_x_88:
[----:B------:R-:W-:-:S04]  /*d830*/  SHF.L.U32 R2, R67, 0x1f, RZ ;  /* 0x0000001f43027819 */ /* 0x000fc800000006ff */
[----:B------:R-:W1:Y:S02]  /*d840*/  SYNCS.PHASECHK.TRANS64.TRYWAIT P0, [UR7+0x118], R2 ;  /* 0x00011802ff0075a7 */ /* 0x000e640008001107 */
[----:B-1----:R-:W-:Y:S05]  /*d850*/  @!P0 BRA `(.L_x_98) ;  /* 0x0000001400088947 */ /* 0x002fea0003800000 */
.L_x_176:
[----:B------:R-:W-:Y:S06]  /*d860*/  BAR.ARV 0x2, 0x1a0 ;  /* 0x0086800000007b1d */ /* 0x000fec0000002000 */
[----:B------:R-:W-:Y:S05]  /*d870*/  BRA `(.L_x_99) ;  /* 0x0000000000347947 */ /* 0x000fea0003800000 */
.L_x_87:
[----:B------:R-:W-:Y:S05]  /*d880*/  BRA.U UP0, `(.L_x_100) ;  /* 0x00000001002c7547 */ /* 0x000fea000b800000 */
[----:B-1----:R-:W1:Y:S01]  /*d890*/  S2UR UR4, SR_CgaCtaId ;  /* 0x00000000000479c3 */ /* 0x002e620000008800 */
        /* <DEDUP_REMOVED lines=8> */
[----:B-1----:R1:W4:Y:S01]  /*d920*/  SYNCS.EXCH.64 URZ, [UR6+0x140], UR4 ;  /* 0x0001400406ff75b2 */ /* 0x0023220008000100 */
[----:B------:R-:W-:Y:S01]  /*d930*/  NOP ;  /* 0x0000000000007918 */ /* 0x000fe20000000000 */
.L_x_100:
[----:B------:R-:W-:Y:S01]  /*d940*/  NOP ;  /* 0x0000000000007918 */ /* 0x000fe20000000000 */
.L_x_99:
[----:B-1----:R-:W1:Y:S02]  /*d950*/  S2R R0, SR_TID.X ;  /* 0x0000000000007919 */ /* 0x002e640000002100 */
        /* <DEDUP_REMOVED lines=15> */
.L_x_101:
[----:B------:R-:W-:Y:S01]  /*da50*/  NOP ;  /* 0x0000000000007918 */ /* 0x000fe20000000000 */
[----:B-1--4-:R-:W-:Y:S05]  /*da60*/  EXIT ;  /* 0x000000000000794d */ /* 0x012fea0003800000 */
.L_x_14:
[----:B------:R-:W-:Y:S02]  /*da70*/  MOV R4, UR4 ;  /* 0x0000000400047c02 */ /* 0x000fe40008000f00 */
[----:B------:R-:W-:-:S07]  /*da80*/  MOV R3, R2 ;  /* 0x0000000200037202 */ /* 0x000fce0000000f00 */
.L_x_102:
[----:B--2---:R2:W3:Y:S02]  /*da90*/  SYNCS.PHASECHK.TRANS64.TRYWAIT P0, [R4+URZ+0x50], R3 ;  /* 0x00005003040075a7 */ /* 0x0044e400080011ff */
[----:B---3--:R-:W-:Y:S05]  /*daa0*/  @!P0 NANOSLEEP.SYNCS 0x989680 ;  /* 0x009896800000895d */ /* 0x008fea0003900000 */
[----:B------:R-:W3:Y:S02]  /*dab0*/  @!P0 SYNCS.PHASECHK.TRANS64 P0, [R4+URZ+0x50], R3 ;  /* 0x00005003040085a7 */ /* 0x000ee400080010ff */
[----:B---3--:R-:W-:Y:S05]  /*dac0*/  @!P0 BRA `(.L_x_102) ;  /* 0xfffffffc00f08947 */ /* 0x008fea000383ffff */
[----:B------:R-:W-:Y:S05]  /*dad0*/  BRA `(.L_x_103) ;  /* 0xffffff3400207947 */ /* 0x000fea000383ffff */
.L_x_16:
[----:B--2---:R-:W-:Y:S02]  /*dae0*/  MOV R4, UR14 ;  /* 0x0000000e00047c02 */ /* 0x004fe40008000f00 */
[----:B---3--:R-:W-:-:S07]  /*daf0*/  MOV R3, R2 ;  /* 0x0000000200037202 */ /* 0x008fce0000000f00 */
.L_x_104:
[----:B--2---:R2:W3:Y:S02]  /*db00*/  SYNCS.PHASECHK.TRANS64.TRYWAIT P0, [R4+URZ+0x10], R3 ;  /* 0x00001003040075a7 */ /* 0x0044e400080011ff */
[----:B---3--:R-:W-:Y:S05]  /*db10*/  @!P0 NANOSLEEP.SYNCS 0x989680 ;  /* 0x009896800000895d */ /* 0x008fea0003900000 */
[----:B------:R-:W3:Y:S02]  /*db20*/  @!P0 SYNCS.PHASECHK.TRANS64 P0, [R4+URZ+0x10], R3 ;  /* 0x00001003040085a7 */ /* 0x000ee400080010ff */
[----:B---3--:R-:W-:Y:S05]  /*db30*/  @!P0 BRA `(.L_x_104) ;  /* 0xfffffffc00f08947 */ /* 0x008fea000383ffff */
[----:B------:R-:W-:Y:S05]  /*db40*/  BRA `(.L_x_105) ;  /* 0xffffff34009c7947 */ /* 0x000fea000383ffff */
.L_x_18:
[----:B------:R-:W-:Y:S02]  /*db50*/  MOV R4, UR14 ;  /* 0x0000000e00047c02 */ /* 0x000fe40008000f00 */
[----:B----4-:R-:W-:-:S07]  /*db60*/  MOV R3, R2 ;  /* 0x0000000200037202 */ /* 0x010fce0000000f00 */
.L_x_106:
[----:B--2---:R2:W3:Y:S02]  /*db70*/  SYNCS.PHASECHK.TRANS64.TRYWAIT P0, [R4+URZ+0x18], R3 ;  /* 0x00001803040075a7 */ /* 0x0044e400080011ff */
[----:B---3--:R-:W-:Y:S05]  /*db80*/  @!P0 NANOSLEEP.SYNCS 0x989680 ;  /* 0x009896800000895d */ /* 0x008fea0003900000 */
[----:B------:R-:W3:Y:S02]  /*db90*/  @!P0 SYNCS.PHASECHK.TRANS64 P0, [R4+URZ+0x18], R3 ;  /* 0x00001803040085a7 */ /* 0x000ee400080010ff */
[----:B---3--:R-:W-:Y:S05]  /*dba0*/  @!P0 BRA `(.L_x_106) ;  /* 0xfffffffc00f08947 */ /* 0x008fea000383ffff */
[----:B------:R-:W-:Y:S05]  /*dbb0*/  BRA `(.L_x_107) ;  /* 0xffffff3400e47947 */ /* 0x000fea000383ffff */
.L_x_20:
[----:B------:R-:W-:Y:S02]  /*dbc0*/  MOV R4, UR4 ;  /* 0x0000000400047c02 */ /* 0x000fe40008000f00 */
[----:B---34-:R-:W-:-:S07]  /*dbd0*/  MOV R3, R2 ;  /* 0x0000000200037202 */ /* 0x018fce0000000f00 */
.L_x_108:
[----:B--2---:R2:W3:Y:S02]  /*dbe0*/  SYNCS.PHASECHK.TRANS64.TRYWAIT P0, [R4+URZ+0x50], R3 ;  /* 0x00005003040075a7 */ /* 0x0044e400080011ff */
[----:B---3--:R-:W-:Y:S05]  /*dbf0*/  @!P0 NANOSLEEP.SYNCS 0x989680 ;  /* 0x009896800000895d */ /* 0x008fea0003900000 */
[----:B------:R-:W3:Y:S02]  /*dc00*/  @!P0 SYNCS.PHASECHK.TRANS64 P0, [R4+URZ+0x50], R3 ;  /* 0x00005003040085a7 */ /* 0x000ee400080010ff */
[----:B---3--:R-:W-:Y:S05]  /*dc10*/  @!P0 BRA `(.L_x_108) ;  /* 0xfffffffc00f08947 */ /* 0x008fea000383ffff */
[----:B------:R-:W-:Y:S05]  /*dc20*/  BRA `(.L_x_109) ;  /* 0xffffff38002c7947 */ /* 0x000fea000383ffff */
.L_x_23:
[----:B------:R-:W-:Y:S02]  /*dc30*/  MOV R4, UR4 ;  /* 0x0000000400047c02 */ /* 0x000fe40008000f00 */
[----:B---34-:R-:W-:-:S07]  /*dc40*/  MOV R3, R2 ;  /* 0x0000000200037202 */ /* 0x018fce0000000f00 */
.L_x_110:
[----:B--2---:R2:W3:Y:S02]  /*dc50*/  SYNCS.PHASECHK.TRANS64.TRYWAIT P0, [R4+URZ+0x50], R3 ;  /* 0x00005003040075a7 */ /* 0x0044e400080011ff */
[----:B---3--:R-:W-:Y:S05]  /*dc60*/  @!P0 NANOSLEEP.SYNCS 0x989680 ;  /* 0x009896800000895d */ /* 0x008fea0003900000 */
[----:B------:R-:W3:Y:S02]  /*dc70*/  @!P0 SYNCS.PHASECHK.TRANS64 P0, [R4+URZ+0x50], R3 ;  /* 0x00005003040085a7 */ /* 0x000ee400080010ff */
[----:B---3--:R-:W-:Y:S05]  /*dc80*/  @!P0 BRA `(.L_x_110) ;  /* 0xfffffffc00f08947 */ /* 0x008fea000383ffff */
[----:B------:R-:W-:Y:S05]  /*dc90*/  BRA `(.L_x_111) ;  /* 0xffffff3800d07947 */ /* 0x000fea000383ffff */
.L_x_25:
[----:B------:R-:W-:Y:S02]  /*dca0*/  MOV R4, UR5 ;  /* 0x0000000500047c02 */ /* 0x000fe40008000f00 */
[----:B---34-:R-:W-:-:S07]  /*dcb0*/  MOV R3, R2 ;  /* 0x0000000200037202 */ /* 0x018fce0000000f00 */
.L_x_112:
[----:B--2---:R2:W3:Y:S02]  /*dcc0*/  SYNCS.PHASECHK.TRANS64.TRYWAIT P0, [R4+URZ+0x50], R3 ;  /* 0x00005003040075a7 */ /* 0x0044e400080011ff */
[----:B---3--:R-:W-:Y:S05]  /*dcd0*/  @!P0 NANOSLEEP.SYNCS 0x989680 ;  /* 0x009896800000895d */ /* 0x008fea0003900000 */
[----:B------:R-:W3:Y:S02]  /*dce0*/  @!P0 SYNCS.PHASECHK.TRANS64 P0, [R4+URZ+0x50], R3 ;  /* 0x00005003040085a7 */ /* 0x000ee400080010ff */
[----:B---3--:R-:W-:Y:S05]  /*dcf0*/  @!P0 BRA `(.L_x_112) ;  /* 0xfffffffc00f08947 */ /* 0x008fea000383ffff */
[----:B------:R-:W-:Y:S05]  /*dd00*/  BRA `(.L_x_113) ;  /* 0xffffff3800f47947 */ /* 0x000fea000383ffff */
.L_x_29:
[----:B------:R-:W-:Y:S02]  /*dd10*/  MOV R0, UR5 ;  /* 0x0000000500007c02 */ /* 0x000fe40008000f00 */
[----:B------:R-:W-:-:S07]  /*dd20*/  MOV R3, R2 ;  /* 0x0000000200037202 */ /* 0x000fce0000000f00 */
.L_x_114:
[----:B-1----:R1:W2:Y:S02]  /*dd30*/  SYNCS.PHASECHK.TRANS64.TRYWAIT P0, [R0+URZ+0x50], R3 ;  /* 0x00005003000075a7 */ /* 0x0022a400080011ff */
[----:B--2---:R-:W-:Y:S05]  /*dd40*/  @!P0 NANOSLEEP.SYNCS 0x989680 ;  /* 0x009896800000895d */ /* 0x004fea0003900000 */
[----:B------:R-:W2:Y:S02]  /*dd50*/  @!P0 SYNCS.PHASECHK.TRANS64 P0, [R0+URZ+0x50], R3 ;  /* 0x00005003000085a7 */ /* 0x000ea400080010ff */
[----:B--2---:R-:W-:Y:S05]  /*dd60*/  @!P0 BRA `(.L_x_114) ;  /* 0xfffffffc00f08947 */ /* 0x004fea000383ffff */
[----:B------:R-:W-:Y:S05]  /*dd70*/  BRA `(.L_x_115) ;  /* 0xffffff4000087947 */ /* 0x000fea000383ffff */
.L_x_31:
[----:B------:R-:W-:Y:S02]  /*dd80*/  MOV R0, UR4 ;  /* 0x0000000400007c02 */ /* 0x000fe40008000f00 */
[----:B------:R-:W-:-:S07]  /*dd90*/  MOV R3, R2 ;  /* 0x0000000200037202 */ /* 0x000fce0000000f00 */
.L_x_116:
[----:B-1----:R1:W2:Y:S02]  /*dda0*/  SYNCS.PHASECHK.TRANS64.TRYWAIT P0, [R0+URZ+0x18], R3 ;  /* 0x00001803000075a7 */ /* 0x0022a400080011ff */
[----:B--2---:R-:W-:Y:S05]  /*ddb0*/  @!P0 NANOSLEEP.SYNCS 0x989680 ;  /* 0x009896800000895d */ /* 0x004fea0003900000 */
[----:B------:R-:W2:Y:S02]  /*ddc0*/  @!P0 SYNCS.PHASECHK.TRANS64 P0, [R0+URZ+0x18], R3 ;  /* 0x00001803000085a7 */ /* 0x000ea400080010ff */
[----:B--2---:R-:W-:Y:S05]  /*ddd0*/  @!P0 BRA `(.L_x_116) ;  /* 0xfffffffc00f08947 */ /* 0x004fea000383ffff */
[----:B------:R-:W-:Y:S05]  /*dde0*/  BRA `(.L_x_117) ;  /* 0xffffff40000c7947 */ /* 0x000fea000383ffff */
.L_x_33:
[----:B-1----:R-:W-:Y:S02]  /*ddf0*/  MOV R0, UR4 ;  /* 0x0000000400007c02 */ /* 0x002fe40008000f00 */
[----:B------:R-:W-:-:S07]  /*de00*/  MOV R3, R2 ;  /* 0x0000000200037202 */ /* 0x000fce0000000f00 */
.L_x_118:
[----:B-1----:R1:W2:Y:S02]  /*de10*/  SYNCS.PHASECHK.TRANS64.TRYWAIT P0, [R0+URZ+0x18], R3 ;  /* 0x00001803000075a7 */ /* 0x0022a400080011ff */
[----:B--2---:R-:W-:Y:S05]  /*de20*/  @!P0 NANOSLEEP.SYNCS 0x989680 ;  /* 0x009896800000895d */ /* 0x004fea0003900000 */
[----:B------:R-:W2:Y:S02]  /*de30*/  @!P0 SYNCS.PHASECHK.TRANS64 P0, [R0+URZ+0x18], R3 ;  /* 0x00001803000085a7 */ /* 0x000ea400080010ff */
[----:B--2---:R-:W-:Y:S05]  /*de40*/  @!P0 BRA `(.L_x_118) ;  /* 0xfffffffc00f08947 */ /* 0x004fea000383ffff */
[----:B------:R-:W-:Y:S05]  /*de50*/  BRA `(.L_x_32) ;  /* 0xffffff4000107947 */ /* 0x000fea000383ffff */
.L_x_40:
[----:B------:R-:W-:-:S07]  /*de60*/  MOV R3, R2 ;  /* 0x0000000200037202 */ /* 0x000fce0000000f00 */
.L_x_119:
[----:B-1----:R1:W2:Y:S02]  /*de70*/  SYNCS.PHASECHK.TRANS64.TRYWAIT P0, [R4+URZ], R3 ;  /* 0x00000003040075a7 */ /* 0x0022a400080011ff */
[----:B--2---:R-:W-:Y:S05]  /*de80*/  @!P0 NANOSLEEP.SYNCS 0x989680 ;  /* 0x009896800000895d */ /* 0x004fea0003900000 */
[----:B------:R-:W2:Y:S02]  /*de90*/  @!P0 SYNCS.PHASECHK.TRANS64 P0, [R4+URZ], R3 ;  /* 0x00000003040085a7 */ /* 0x000ea400080010ff */
[----:B--2---:R-:W-:Y:S05]  /*dea0*/  @!P0 BRA `(.L_x_119) ;  /* 0xfffffffc00f08947 */ /* 0x004fea000383ffff */
[----:B------:R-:W-:Y:S05]  /*deb0*/  BRA `(.L_x_39) ;  /* 0xffffff4000f07947 */ /* 0x000fea000383ffff */
.L_x_43:
[----:B------:R-:W-:-:S07]  /*dec0*/  MOV R3, R2 ;  /* 0x0000000200037202 */ /* 0x000fce0000000f00 */
.L_x_120:
[----:B-1----:R1:W2:Y:S02]  /*ded0*/  SYNCS.PHASECHK.TRANS64.TRYWAIT P0, [R4+URZ], R3 ;  /* 0x00000003040075a7 */ /* 0x0022a400080011ff */
[----:B--2---:R-:W-:Y:S05]  /*dee0*/  @!P0 NANOSLEEP.SYNCS 0x989680 ;  /* 0x009896800000895d */ /* 0x004fea0003900000 */
[----:B------:R-:W2:Y:S02]  /*def0*/  @!P0 SYNCS.PHASECHK.TRANS64 P0, [R4+URZ], R3 ;  /* 0x00000003040085a7 */ /* 0x000ea400080010ff */
[----:B--2---:R-:W-:Y:S05]  /*df00*/  @!P0 BRA `(.L_x_120) ;  /* 0xfffffffc00f08947 */ /* 0x004fea000383ffff */
[----:B------:R-:W-:Y:S05]  /*df10*/  BRA `(.L_x_42) ;  /* 0xffffff4400647947 */ /* 0x000fea000383ffff */
.L_x_46:
[----:B------:R-:W-:Y:S02]  /*df20*/  MOV R3, UR26 ;  /* 0x0000001a00037c02 */ /* 0x000fe40008000f00 */
[-C--:B------:R-:W-:Y:S02]  /*df30*/  MOV R4, R0.reuse ;  /* 0x0000000000047202 */ /* 0x080fe40000000f00 */
[----:B------:R-:W-:-:S07]  /*df40*/  MOV R5, R0 ;  /* 0x0000000000057202 */ /* 0x000fce0000000f00 */
.L_x_121:
[----:B-1----:R1:W2:Y:S02]  /*df50*/  SYNCS.PHASECHK.TRANS64.TRYWAIT P0, [R3+URZ], R5 ;  /* 0x00000005030075a7 */ /* 0x0022a400080011ff */
[----:B--2---:R-:W-:Y:S05]  /*df60*/  @!P0 NANOSLEEP.SYNCS 0x989680 ;  /* 0x009896800000895d */ /* 0x004fea0003900000 */
[----:B------:R-:W2:Y:S02]  /*df70*/  @!P0 SYNCS.PHASECHK.TRANS64 P0, [R3+URZ], R5 ;  /* 0x00000005030085a7 */ /* 0x000ea400080010ff */
[----:B--2---:R-:W-:Y:S05]  /*df80*/  @!P0 BRA `(.L_x_121) ;  /* 0xfffffffc00f08947 */ /* 0x004fea000383ffff */
[----:B------:R-:W-:Y:S05]  /*df90*/  BRA `(.L_x_122) ;  /* 0xffffff4c00087947 */ /* 0x000fea000383ffff */
.L_x_47:
[----:B------:R-:W-:Y:S02]  /*dfa0*/  MOV R4, UR4 ;  /* 0x0000000400047c02 */ /* 0x000fe40008000f00 */
[----:B------:R-:W-:Y:S02]  /*dfb0*/  MOV R5, UR4 ;  /* 0x0000000400057c02 */ /* 0x000fe40008000f00 */
[----:B------:R-:W-:-:S07]  /*dfc0*/  MOV R3, UR21 ;  /* 0x0000001500037c02 */ /* 0x000fce0008000f00 */
.L_x_123:
[----:B-1----:R1:W2:Y:S02]  /*dfd0*/  SYNCS.PHASECHK.TRANS64.TRYWAIT P0, [R3+URZ+0x20], R5 ;  /* 0x00002005030075a7 */ /* 0x0022a400080011ff */
[----:B--2---:R-:W-:Y:S05]  /*dfe0*/  @!P0 NANOSLEEP.SYNCS 0x989680 ;  /* 0x009896800000895d */ /* 0x004fea0003900000 */
[----:B------:R-:W2:Y:S02]  /*dff0*/  @!P0 SYNCS.PHASECHK.TRANS64 P0, [R3+URZ+0x20], R5 ;  /* 0x00002005030085a7 */ /* 0x000ea400080010ff */
[----:B--2---:R-:W-:Y:S05]  /*e000*/  @!P0 BRA `(.L_x_123) ;  /* 0xfffffffc00f08947 */ /* 0x004fea000383ffff */
[----:B------:R-:W-:Y:S05]  /*e010*/  BRA `(.L_x_124) ;  /* 0xffffff4800fc7947 */ /* 0x000fea000383ffff */
.L_x_48:
[----:B------:R-:W-:Y:S02]  /*e020*/  MOV R3, UR26 ;  /* 0x0000001a00037c02 */ /* 0x000fe40008000f00 */
[-C--:B------:R-:W-:Y:S02]  /*e030*/  MOV R4, R0.reuse ;  /* 0x0000000000047202 */ /* 0x080fe40000000f00 */
[----:B------:R-:W-:-:S07]  /*e040*/  MOV R5, R0 ;  /* 0x0000000000057202 */ /* 0x000fce0000000f00 */
.L_x_125:
[----:B-1----:R1:W2:Y:S02]  /*e050*/  SYNCS.PHASECHK.TRANS64.TRYWAIT P0, [R3+URZ+0x8], R5 ;  /* 0x00000805030075a7 */ /* 0x0022a400080011ff */
[----:B--2---:R-:W-:Y:S05]  /*e060*/  @!P0 NANOSLEEP.SYNCS 0x989680 ;  /* 0x009896800000895d */ /* 0x004fea0003900000 */
[----:B------:R-:W2:Y:S02]  /*e070*/  @!P0 SYNCS.PHASECHK.TRANS64 P0, [R3+URZ+0x8], R5 ;  /* 0x00000805030085a7 */ /* 0x000ea400080010ff */
[----:B--2---:R-:W-:Y:S05]  /*e080*/  @!P0 BRA `(.L_x_125) ;  /* 0xfffffffc00f08947 */ /* 0x004fea000383ffff */
[----:B------:R-:W-:Y:S05]  /*e090*/  BRA `(.L_x_126) ;  /* 0xffffff4c00b47947 */ /* 0x000fea000383ffff */
.L_x_50:
[----:B------:R-:W-:Y:S02]  /*e0a0*/  MOV R4, UR4 ;  /* 0x0000000400047c02 */ /* 0x000fe40008000f00 */
[----:B------:R-:W-:Y:S02]  /*e0b0*/  MOV R5, UR4 ;  /* 0x0000000400057c02 */ /* 0x000fe40008000f00 */
[----:B------:R-:W-:Y:S07]  /*e0c0*/  MOV R0, UR60 ;  /* 0x0000003c00007c02 */ /* 0x000fee0008000f00 */
.L_x_127:
[----:B-1----:R1:W4:Y:S02]  /*e0d0*/  SYNCS.PHASECHK.TRANS64.TRYWAIT P0, [R0+URZ], R5 ;  /* 0x00000005000075a7 */ /* 0x00232400080011ff */
[----:B----4-:R-:W-:Y:S05]  /*e0e0*/  @!P0 NANOSLEEP.SYNCS 0x989680 ;  /* 0x009896800000895d */ /* 0x010fea0003900000 */
[----:B------:R-:W4:Y:S02]  /*e0f0*/  @!P0 SYNCS.PHASECHK.TRANS64 P0, [R0+URZ], R5 ;  /* 0x00000005000085a7 */ /* 0x000f2400080010ff */
[----:B----4-:R-:W-:Y:S05]  /*e100*/  @!P0 BRA `(.L_x_127) ;  /* 0xfffffffc00f08947 */ /* 0x010fea000383ffff */
[----:B------:R-:W-:Y:S05]  /*e110*/  BRA `(.L_x_128) ;  /* 0xffffff5000947947 */ /* 0x000fea000383ffff */
.L_x_51:
[----:B------:R-:W-:Y:S02]  /*e120*/  MOV R3, UR26 ;  /* 0x0000001a00037c02 */ /* 0x000fe40008000f00 */
[-C--:B------:R-:W-:Y:S02]  /*e130*/  MOV R4, R0.reuse ;  /* 0x0000000000047202 */ /* 0x080fe40000000f00 */
[----:B------:R-:W-:Y:S07]  /*e140*/  MOV R5, R0 ;  /* 0x0000000000057202 */ /* 0x000fee0000000f00 */
.L_x_129:
[----:B-1----:R1:W4:Y:S02]  /*e150*/  SYNCS.PHASECHK.TRANS64.TRYWAIT P0, [R3+URZ+0x90], R5 ;  /* 0x00009005030075a7 */ /* 0x00232400080011ff */
[----:B----4-:R-:W-:Y:S05]  /*e160*/  @!P0 NANOSLEEP.SYNCS 0x989680 ;  /* 0x009896800000895d */ /* 0x010fea0003900000 */
[----:B------:R-:W4:Y:S02]  /*e170*/  @!P0 SYNCS.PHASECHK.TRANS64 P0, [R3+URZ+0x90], R5 ;  /* 0x00009005030085a7 */ /* 0x000f2400080010ff */
[----:B----4-:R-:W-:Y:S05]  /*e180*/  @!P0 BRA `(.L_x_129) ;  /* 0xfffffffc00f08947 */ /* 0x010fea000383ffff */
[----:B------:R-:W-:Y:S05]  /*e190*/  BRA `(.L_x_130) ;  /* 0xffffff5000987947 */ /* 0x000fea000383ffff */
.L_x_52:
[----:B------:R-:W-:Y:S02]  /*e1a0*/  MOV R3, UR26 ;  /* 0x0000001a00037c02 */ /* 0x000fe40008000f00 */
[-C--:B------:R-:W-:Y:S02]  /*e1b0*/  MOV R4, R0.reuse ;  /* 0x0000000000047202 */ /* 0x080fe40000000f00 */
[----:B------:R-:W-:Y:S07]  /*e1c0*/  MOV R5, R0 ;  /* 0x0000000000057202 */ /* 0x000fee0000000f00 */
.L_x_131:
[----:B-1----:R1:W2:Y:S02]  /*e1d0*/  SYNCS.PHASECHK.TRANS64.TRYWAIT P0, [R3+URZ+0xa0], R5 ;  /* 0x0000a005030075a7 */ /* 0x0022a400080011ff */
[----:B--2---:R-:W-:Y:S05]  /*e1e0*/  @!P0 NANOSLEEP.SYNCS 0x989680 ;  /* 0x009896800000895d */ /* 0x004fea0003900000 */
[----:B------:R-:W2:Y:S02]  /*e1f0*/  @!P0 SYNCS.PHASECHK.TRANS64 P0, [R3+URZ+0xa0], R5 ;  /* 0x0000a005030085a7 */ /* 0x000ea400080010ff */
[----:B--2---:R-:W-:Y:S05]  /*e200*/  @!P0 BRA `(.L_x_131) ;  /* 0xfffffffc00f08947 */ /* 0x004fea000383ffff */
[----:B------:R-:W-:Y:S05]  /*e210*/  BRA `(.L_x_132) ;  /* 0xffffff5400207947 */ /* 0x000fea000383ffff */
.L_x_53:
[----:B------:R-:W-:Y:S02]  /*e220*/  MOV R4, UR4 ;  /* 0x0000000400047c02 */ /* 0x000fe40008000f00 */
[----:B------:R-:W-:Y:S02]  /*e230*/  MOV R5, UR4 ;  /* 0x0000000400057c02 */ /* 0x000fe40008000f00 */
[----:B------:R-:W-:Y:S07]  /*e240*/  MOV R3, UR58 ;  /* 0x0000003a00037c02 */ /* 0x000fee0008000f00 */
.L_x_133:
[----:B-1----:R1:W2:Y:S02]  /*e250*/  SYNCS.PHASECHK.TRANS64.TRYWAIT P0, [R3+URZ], R5 ;  /* 0x00000005030075a7 */ /* 0x0022a400080011ff */
[----:B--2---:R-:W-:Y:S05]  /*e260*/  @!P0 NANOSLEEP.SYNCS 0x989680 ;  /* 0x009896800000895d */ /* 0x004fea0003900000 */
[----:B------:R-:W2:Y:S02]  /*e270*/  @!P0 SYNCS.PHASECHK.TRANS64 P0, [R3+URZ], R5 ;  /* 0x00000005030085a7 */ /* 0x000ea400080010ff */
[----:B--2---:R-:W-:Y:S05]  /*e280*/  @!P0 BRA `(.L_x_133) ;  /* 0xfffffffc00f08947 */ /* 0x004fea000383ffff */
[----:B------:R-:W-:Y:S05]  /*e290*/  BRA `(.L_x_134) ;  /* 0xffffff5400607947 */ /* 0x000fea000383ffff */
.L_x_54:
[----:B------:R-:W-:Y:S02]  /*e2a0*/  MOV R3, UR26 ;  /* 0x0000001a00037c02 */ /* 0x000fe40008000f00 */
[-C--:B------:R-:W-:Y:S02]  /*e2b0*/  MOV R4, R0.reuse ;  /* 0x0000000000047202 */ /* 0x080fe40000000f00 */
[----:B------:R-:W-:Y:S07]  /*e2c0*/  MOV R5, R0 ;  /* 0x0000000000057202 */ /* 0x000fee0000000f00 */
.L_x_135:
[----:B-1----:R1:W2:Y:S02]  /*e2d0*/  SYNCS.PHASECHK.TRANS64.TRYWAIT P0, [R3+URZ+0x98], R5 ;  /* 0x00009805030075a7 */ /* 0x0022a400080011ff */
[----:B--2---:R-:W-:Y:S05]  /*e2e0*/  @!P0 NANOSLEEP.SYNCS 0x989680 ;  /* 0x009896800000895d */ /* 0x004fea0003900000 */
[----:B------:R-:W2:Y:S02]  /*e2f0*/  @!P0 SYNCS.PHASECHK.TRANS64 P0, [R3+URZ+0x98], R5 ;  /* 0x00009805030085a7 */ /* 0x000ea400080010ff */
[----:B--2---:R-:W-:Y:S05]  /*e300*/  @!P0 BRA `(.L_x_135) ;  /* 0xfffffffc00f08947 */ /* 0x004fea000383ffff */
[----:B------:R-:W-:Y:S05]  /*e310*/  BRA `(.L_x_136) ;  /* 0xffffff5800547947 */ /* 0x000fea000383ffff */
.L_x_55:
[----:B------:R-:W-:Y:S02]  /*e320*/  MOV R3, UR26 ;  /* 0x0000001a00037c02 */ /* 0x000fe40008000f00 */
[-C--:B------:R-:W-:Y:S02]  /*e330*/  MOV R4, R0.reuse ;  /* 0x0000000000047202 */ /* 0x080fe40000000f00 */
[----:B------:R-:W-:Y:S07]  /*e340*/  MOV R5, R0 ;  /* 0x0000000000057202 */ /* 0x000fee0000000f00 */
.L_x_137:
[----:B-1----:R1:W2:Y:S02]  /*e350*/  SYNCS.PHASECHK.TRANS64.TRYWAIT P0, [R3+URZ+0xa8], R5 ;  /* 0x0000a805030075a7 */ /* 0x0022a400080011ff */
[----:B--2---:R-:W-:Y:S05]  /*e360*/  @!P0 NANOSLEEP.SYNCS 0x989680 ;  /* 0x009896800000895d */ /* 0x004fea0003900000 */
[----:B------:R-:W2:Y:S02]  /*e370*/  @!P0 SYNCS.PHASECHK.TRANS64 P0, [R3+URZ+0xa8], R5 ;  /* 0x0000a805030085a7 */ /* 0x000ea400080010ff */
[----:B--2---:R-:W-:Y:S05]  /*e380*/  @!P0 BRA `(.L_x_137) ;  /* 0xfffffffc00f08947 */ /* 0x004fea000383ffff */
[----:B------:R-:W-:Y:S05]  /*e390*/  BRA `(.L_x_138) ;  /* 0xffffff5800b07947 */ /* 0x000fea000383ffff */
.L_x_57:
[----:B------:R-:W-:Y:S02]  /*e3a0*/  MOV R4, UR4 ;  /* 0x0000000400047c02 */ /* 0x000fe40008000f00 */
[----:B------:R-:W-:Y:S02]  /*e3b0*/  MOV R5, UR4 ;  /* 0x0000000400057c02 */ /* 0x000fe40008000f00 */
[----:B------:R-:W-:-:S07]  /*e3c0*/  MOV R0, UR7 ;  /* 0x0000000700007c02 */ /* 0x000fce0008000f00 */
.L_x_139:
[----:B-1----:R1:W2:Y:S02]  /*e3d0*/  SYNCS.PHASECHK.TRANS64.TRYWAIT P0, [R0+URZ+0x20], R5 ;  /* 0x00002005000075a7 */ /* 0x0022a400080011ff */
[----:B--2---:R-:W-:Y:S05]  /*e3e0*/  @!P0 NANOSLEEP.SYNCS 0x989680 ;  /* 0x009896800000895d */ /* 0x004fea0003900000 */
[----:B------:R-:W2:Y:S02]  /*e3f0*/  @!P0 SYNCS.PHASECHK.TRANS64 P0, [R0+URZ+0x20], R5 ;  /* 0x00002005000085a7 */ /* 0x000ea400080010ff */
[----:B--2---:R-:W-:Y:S05]  /*e400*/  @!P0 BRA `(.L_x_139) ;  /* 0xfffffffc00f08947 */ /* 0x004fea000383ffff */
[----:B------:R-:W-:Y:S05]  /*e410*/  BRA `(.L_x_140) ;  /* 0xffffff5c00787947 */ /* 0x000fea000383ffff */
.L_x_58:
[----:B------:R-:W-:Y:S02]  /*e420*/  MOV R3, UR26 ;  /* 0x0000001a00037c02 */ /* 0x000fe40008000f00 */
[-C--:B------:R-:W-:Y:S02]  /*e430*/  MOV R4, R0.reuse ;  /* 0x0000000000047202 */ /* 0x080fe40000000f00 */
[----:B------:R-:W-:-:S07]  /*e440*/  MOV R5, R0 ;  /* 0x0000000000057202 */ /* 0x000fce0000000f00 */
.L_x_141:
[----:B-1----:R1:W2:Y:S02]  /*e450*/  SYNCS.PHASECHK.TRANS64.TRYWAIT P0, [R3+URZ+0x90], R5 ;  /* 0x00009005030075a7 */ /* 0x0022a400080011ff */
[----:B--2---:R-:W-:Y:S05]  /*e460*/  @!P0 NANOSLEEP.SYNCS 0x989680 ;  /* 0x009896800000895d */ /* 0x004fea0003900000 */
[----:B------:R-:W2:Y:S02]  /*e470*/  @!P0 SYNCS.PHASECHK.TRANS64 P0, [R3+URZ+0x90], R5 ;  /* 0x00009005030085a7 */ /* 0x000ea400080010ff */
[----:B--2---:R-:W-:Y:S05]  /*e480*/  @!P0 BRA `(.L_x_141) ;  /* 0xfffffffc00f08947 */ /* 0x004fea000383ffff */
[----:B------:R-:W-:Y:S05]  /*e490*/  BRA `(.L_x_142) ;  /* 0xffffff5c007c7947 */ /* 0x000fea000383ffff */
.L_x_59:
[----:B------:R-:W-:Y:S02]  /*e4a0*/  MOV R3, UR26 ;  /* 0x0000001a00037c02 */ /* 0x000fe40008000f00 */
[-C--:B------:R-:W-:Y:S02]  /*e4b0*/  MOV R4, R0.reuse ;  /* 0x0000000000047202 */ /* 0x080fe40000000f00 */
[----:B------:R-:W-:-:S07]  /*e4c0*/  MOV R5, R0 ;  /* 0x0000000000057202 */ /* 0x000fce0000000f00 */
.L_x_143:
[----:B-1----:R1:W2:Y:S02]  /*e4d0*/  SYNCS.PHASECHK.TRANS64.TRYWAIT P0, [R3+URZ+0xa0], R5 ;  /* 0x0000a005030075a7 */ /* 0x0022a400080011ff */
[----:B--2---:R-:W-:Y:S05]  /*e4e0*/  @!P0 NANOSLEEP.SYNCS 0x989680 ;  /* 0x009896800000895d */ /* 0x004fea0003900000 */
[----:B------:R-:W2:Y:S02]  /*e4f0*/  @!P0 SYNCS.PHASECHK.TRANS64 P0, [R3+URZ+0xa0], R5 ;  /* 0x0000a005030085a7 */ /* 0x000ea400080010ff */
[----:B--2---:R-:W-:Y:S05]  /*e500*/  @!P0 BRA `(.L_x_143) ;  /* 0xfffffffc00f08947 */ /* 0x004fea000383ffff */
[----:B------:R-:W-:Y:S05]  /*e510*/  BRA `(.L_x_144) ;  /* 0xffffff6000007947 */ /* 0x000fea000383ffff */
.L_x_60:
[----:B------:R-:W-:Y:S02]  /*e520*/  MOV R3, UR26 ;  /* 0x0000001a00037c02 */ /* 0x000fe40008000f00 */
[-C--:B------:R-:W-:Y:S02]  /*e530*/  MOV R4, R0.reuse ;  /* 0x0000000000047202 */ /* 0x080fe40000000f00 */
[----:B------:R-:W-:-:S07]  /*e540*/  MOV R5, R0 ;  /* 0x0000000000057202 */ /* 0x000fce0000000f00 */
.L_x_145:
[----:B-1----:R1:W2:Y:S02]  /*e550*/  SYNCS.PHASECHK.TRANS64.TRYWAIT P0, [R3+URZ+0x98], R5 ;  /* 0x00009805030075a7 */ /* 0x0022a400080011ff */
[----:B--2---:R-:W-:Y:S05]  /*e560*/  @!P0 NANOSLEEP.SYNCS 0x989680 ;  /* 0x009896800000895d */ /* 0x004fea0003900000 */
[----:B------:R-:W2:Y:S02]  /*e570*/  @!P0 SYNCS.PHASECHK.TRANS64 P0, [R3+URZ+0x98], R5 ;  /* 0x00009805030085a7 */ /* 0x000ea400080010ff */
[----:B--2---:R-:W-:Y:S05]  /*e580*/  @!P0 BRA `(.L_x_145) ;  /* 0xfffffffc00f08947 */ /* 0x004fea000383ffff */
[----:B------:R-:W-:Y:S05]  /*e590*/  BRA `(.L_x_146) ;  /* 0xffffff6000347947 */ /* 0x000fea000383ffff */
.L_x_61:
[----:B------:R-:W-:Y:S02]  /*e5a0*/  MOV R3, UR26 ;  /* 0x0000001a00037c02 */ /* 0x000fe40008000f00 */
[-C--:B------:R-:W-:Y:S02]  /*e5b0*/  MOV R4, R0.reuse ;  /* 0x0000000000047202 */ /* 0x080fe40000000f00 */
[----:B------:R-:W-:-:S07]  /*e5c0*/  MOV R5, R0 ;  /* 0x0000000000057202 */ /* 0x000fce0000000f00 */
.L_x_147:
[----:B-1----:R1:W2:Y:S02]  /*e5d0*/  SYNCS.PHASECHK.TRANS64.TRYWAIT P0, [R3+URZ+0xa8], R5 ;  /* 0x0000a805030075a7 */ /* 0x0022a400080011ff */
[----:B--2---:R-:W-:Y:S05]  /*e5e0*/  @!P0 NANOSLEEP.SYNCS 0x989680 ;  /* 0x009896800000895d */ /* 0x004fea0003900000 */
[----:B------:R-:W2:Y:S02]  /*e5f0*/  @!P0 SYNCS.PHASECHK.TRANS64 P0, [R3+URZ+0xa8], R5 ;  /* 0x0000a805030085a7 */ /* 0x000ea400080010ff */
[----:B--2---:R-:W-:Y:S05]  /*e600*/  @!P0 BRA `(.L_x_147) ;  /* 0xfffffffc00f08947 */ /* 0x004fea000383ffff */
[----:B------:R-:W-:Y:S05]  /*e610*/  BRA `(.L_x_148) ;  /* 0xffffff6000947947 */ /* 0x000fea000383ffff */
.L_x_63:
[----:B------:R-:W-:-:S07]  /*e620*/  MOV R0, UR26 ;  /* 0x0000001a00007c02 */ /* 0x000fce0008000f00 */
.L_x_149:
[----:B--2---:R2:W4:Y:S02]  /*e630*/  SYNCS.PHASECHK.TRANS64.TRYWAIT P0, [R0+URZ+0x140], RZ ;  /* 0x000140ff000075a7 */ /* 0x00452400080011ff */
[----:B----4-:R-:W-:Y:S05]  /*e640*/  @!P0 NANOSLEEP.SYNCS 0x989680 ;  /* 0x009896800000895d */ /* 0x010fea0003900000 */
[----:B------:R-:W4:Y:S02]  /*e650*/  @!P0 SYNCS.PHASECHK.TRANS64 P0, [R0+URZ+0x140], RZ ;  /* 0x000140ff000085a7 */ /* 0x000f2400080010ff */
[----:B----4-:R-:W-:Y:S05]  /*e660*/  @!P0 BRA `(.L_x_149) ;  /* 0xfffffffc00f08947 */ /* 0x010fea000383ffff */
[----:B------:R-:W-:Y:S05]  /*e670*/  BRA `(.L_x_150) ;  /* 0xffffff64003c7947 */ /* 0x000fea000383ffff */
.L_x_69:
[----:B------:R-:W-:Y:S02]  /*e680*/  MOV R3, UR13 ;  /* 0x0000000d00037c02 */ /* 0x000fe40008000f00 */
[-C--:B------:R-:W-:Y:S02]  /*e690*/  MOV R4, R0.reuse ;  /* 0x0000000000047202 */ /* 0x080fe40000000f00 */
[----:B------:R-:W-:-:S07]  /*e6a0*/  MOV R5, R0 ;  /* 0x0000000000057202 */ /* 0x000fce0000000f00 */
.L_x_151:
[----:B--2---:R2:W3:Y:S02]  /*e6b0*/  SYNCS.PHASECHK.TRANS64.TRYWAIT P0, [R3+URZ+0x100], R5 ;  /* 0x00010005030075a7 */ /* 0x0044e400080011ff */
[----:B---3--:R-:W-:Y:S05]  /*e6c0*/  @!P0 NANOSLEEP.SYNCS 0x989680 ;  /* 0x009896800000895d */ /* 0x008fea0003900000 */
[----:B------:R-:W3:Y:S02]  /*e6d0*/  @!P0 SYNCS.PHASECHK.TRANS64 P0, [R3+URZ+0x100], R5 ;  /* 0x00010005030085a7 */ /* 0x000ee400080010ff */
[----:B---3--:R-:W-:Y:S05]  /*e6e0*/  @!P0 BRA `(.L_x_151) ;  /* 0xfffffffc00f08947 */ /* 0x008fea000383ffff */
[----:B------:R-:W-:Y:S05]  /*e6f0*/  BRA `(.L_x_152) ;  /* 0xffffff6800ec7947 */ /* 0x000fea000383ffff */
.L_x_70:
[----:B--2---:R-:W-:Y:S02]  /*e700*/  MOV R3, UR13 ;  /* 0x0000000d00037c02 */ /* 0x004fe40008000f00 */
[-C--:B------:R-:W-:Y:S02]  /*e710*/  MOV R4, R0.reuse ;  /* 0x0000000000047202 */ /* 0x080fe40000000f00 */
[----:B------:R-:W-:-:S07]  /*e720*/  MOV R5, R0 ;  /* 0x0000000000057202 */ /* 0x000fce0000000f00 */
.L_x_153:
[----:B--2---:R2:W3:Y:S02]  /*e730*/  SYNCS.PHASECHK.TRANS64.TRYWAIT P0, [R3+URZ+0x108], R5 ;  /* 0x00010805030075a7 */ /* 0x0044e400080011ff */
[----:B---3--:R-:W-:Y:S05]  /*e740*/  @!P0 NANOSLEEP.SYNCS 0x989680 ;  /* 0x009896800000895d */ /* 0x008fea0003900000 */
[----:B------:R-:W3:Y:S02]  /*e750*/  @!P0 SYNCS.PHASECHK.TRANS64 P0, [R3+URZ+0x108], R5 ;  /* 0x00010805030085a7 */ /* 0x000ee400080010ff */
[----:B---3--:R-:W-:Y:S05]  /*e760*/  @!P0 BRA `(.L_x_153) ;  /* 0xfffffffc00f08947 */ /* 0x008fea000383ffff */
[----:B------:R-:W-:Y:S05]  /*e770*/  BRA `(.L_x_154) ;  /* 0xffffff6800e07947 */ /* 0x000fea000383ffff */
.L_x_75:
[----:B------:R-:W-:Y:S02]  /*e780*/  MOV R2, UR6 ;  /* 0x0000000600027c02 */ /* 0x000fe40008000f00 */
[----:B------:R-:W-:-:S07]  /*e790*/  MOV R3, UR6 ;  /* 0x0000000600037c02 */ /* 0x000fce0008000f00 */
.L_x_155:
[----:B-1----:R1:W2:Y:S02]  /*e7a0*/  SYNCS.PHASECHK.TRANS64.TRYWAIT P0, [UR7], R3 ;  /* 0x00000003ff0075a7 */ /* 0x0022a40008001107 */
[----:B--2---:R-:W-:Y:S05]  /*e7b0*/  @!P0 NANOSLEEP.SYNCS 0x989680 ;  /* 0x009896800000895d */ /* 0x004fea0003900000 */
[----:B------:R-:W2:Y:S02]  /*e7c0*/  @!P0 SYNCS.PHASECHK.TRANS64 P0, [UR7], R3 ;  /* 0x00000003ff0085a7 */ /* 0x000ea40008001007 */
[----:B--2---:R-:W-:Y:S05]  /*e7d0*/  @!P0 BRA `(.L_x_155) ;  /* 0xfffffffc00f08947 */ /* 0x004fea000383ffff */
[----:B------:R-:W-:Y:S05]  /*e7e0*/  BRA `(.L_x_156) ;  /* 0xffffff7000d87947 */ /* 0x000fea000383ffff */
.L_x_76:
[----:B------:R-:W-:Y:S01]  /*e7f0*/  UIADD3 UR4, UPT, UPT, UR4, 0x80, URZ ;  /* 0x0000008004047890 */ /* 0x000fe2000fffe0ff */
[----:B------:R-:W-:Y:S02]  /*e800*/  MOV R2, UR5 ;  /* 0x0000000500027c02 */ /* 0x000fe40008000f00 */
[----:B-1----:R-:W-:-:S03]  /*e810*/  MOV R3, UR5 ;  /* 0x0000000500037c02 */ /* 0x002fc60008000f00 */
[----:B------:R-:W-:-:S07]  /*e820*/  MOV R0, UR4 ;  /* 0x0000000400007c02 */ /* 0x000fce0008000f00 */
.L_x_157:
[----:B-1----:R1:W2:Y:S02]  /*e830*/  SYNCS.PHASECHK.TRANS64.TRYWAIT P0, [R0+URZ], R3 ;  /* 0x00000003000075a7 */ /* 0x0022a400080011ff */
[----:B--2---:R-:W-:Y:S05]  /*e840*/  @!P0 NANOSLEEP.SYNCS 0x989680 ;  /* 0x009896800000895d */ /* 0x004fea0003900000 */
[----:B------:R-:W2:Y:S02]  /*e850*/  @!P0 SYNCS.PHASECHK.TRANS64 P0, [R0+URZ], R3 ;  /* 0x00000003000085a7 */ /* 0x000ea400080010ff */
[----:B--2---:R-:W-:Y:S05]  /*e860*/  @!P0 BRA `(.L_x_157) ;  /* 0xfffffffc00f08947 */ /* 0x004fea000383ffff */
[----:B------:R-:W-:Y:S05]  /*e870*/  BRA `(.L_x_158) ;  /* 0xffffff7000d47947 */ /* 0x000fea000383ffff */
.L_x_77:
[----:B------:R-:W-:Y:S02]  /*e880*/  MOV R2, UR4 ;  /* 0x0000000400027c02 */ /* 0x000fe40008000f00 */
[----:B------:R-:W-:-:S07]  /*e890*/  MOV R3, UR4 ;  /* 0x0000000400037c02 */ /* 0x000fce0008000f00 */
.L_x_159:
[----:B-1----:R1:W2:Y:S02]  /*e8a0*/  SYNCS.PHASECHK.TRANS64.TRYWAIT P0, [UR7], R3 ;  /* 0x00000003ff0075a7 */ /* 0x0022a40008001107 */
[----:B--2---:R-:W-:Y:S05]  /*e8b0*/  @!P0 NANOSLEEP.SYNCS 0x989680 ;  /* 0x009896800000895d */ /* 0x004fea0003900000 */
[----:B------:R-:W2:Y:S02]  /*e8c0*/  @!P0 SYNCS.PHASECHK.TRANS64 P0, [UR7], R3 ;  /* 0x00000003ff0085a7 */ /* 0x000ea40008001007 */
[----:B--2---:R-:W-:Y:S05]  /*e8d0*/  @!P0 BRA `(.L_x_159) ;  /* 0xfffffffc00f08947 */ /* 0x004fea000383ffff */
[----:B------:R-:W-:Y:S05]  /*e8e0*/  BRA `(.L_x_160) ;  /* 0xffffff9800a87947 */ /* 0x000fea000383ffff */
.L_x_79:
[----:B------:R-:W-:Y:S01]  /*e8f0*/  UIADD3 UR8, UPT, UPT, UR7, 0x80, URZ ;  /* 0x0000008007087890 */ /* 0x000fe2000fffe0ff */
[----:B------:R-:W-:Y:S02]  /*e900*/  MOV R2, UR4 ;  /* 0x0000000400027c02 */ /* 0x000fe40008000f00 */
[----:B-1----:R-:W-:-:S03]  /*e910*/  MOV R3, UR4 ;  /* 0x0000000400037c02 */ /* 0x002fc60008000f00 */
[----:B------:R-:W-:-:S07]  /*e920*/  MOV R0, UR8 ;  /* 0x0000000800007c02 */ /* 0x000fce0008000f00 */
.L_x_161:
[----:B-1----:R1:W3:Y:S02]  /*e930*/  SYNCS.PHASECHK.TRANS64.TRYWAIT P0, [R0+URZ], R3 ;  /* 0x00000003000075a7 */ /* 0x0022e400080011ff */
[----:B---3--:R-:W-:Y:S05]  /*e940*/  @!P0 NANOSLEEP.SYNCS 0x989680 ;  /* 0x009896800000895d */ /* 0x008fea0003900000 */
[----:B------:R-:W3:Y:S02]  /*e950*/  @!P0 SYNCS.PHASECHK.TRANS64 P0, [R0+URZ], R3 ;  /* 0x00000003000085a7 */ /* 0x000ee400080010ff */
[----:B---3--:R-:W-:Y:S05]  /*e960*/  @!P0 BRA `(.L_x_161) ;  /* 0xfffffffc00f08947 */ /* 0x008fea000383ffff */
[----:B------:R-:W-:Y:S05]  /*e970*/  BRA `(.L_x_162) ;  /* 0xffffff9800b87947 */ /* 0x000fea000383ffff */
.L_x_80:
[----:B------:R-:W-:Y:S01]  /*e980*/  MOV R2, UR4 ;  /* 0x0000000400027c02 */ /* 0x000fe20008000f00 */
[----:B------:R-:W-:Y:S01]  /*e990*/  UIADD3 UR6, UPT, UPT, UR7, 0xf0, URZ ;  /* 0x000000f007067890 */ /* 0x000fe2000fffe0ff */
[----:B------:R-:W-:-:S11]  /*e9a0*/  MOV R3, UR4 ;  /* 0x0000000400037c02 */ /* 0x000fd60008000f00 */
.L_x_163:
[----:B-1----:R1:W2:Y:S02]  /*e9b0*/  SYNCS.PHASECHK.TRANS64.TRYWAIT P0, [UR6], R3 ;  /* 0x00000003ff0075a7 */ /* 0x0022a40008001106 */
[----:B--2---:R-:W-:Y:S05]  /*e9c0*/  @!P0 NANOSLEEP.SYNCS 0x989680 ;  /* 0x009896800000895d */ /* 0x004fea0003900000 */
[----:B------:R-:W2:Y:S02]  /*e9d0*/  @!P0 SYNCS.PHASECHK.TRANS64 P0, [UR6], R3 ;  /* 0x00000003ff0085a7 */ /* 0x000ea40008001006 */
[----:B--2---:R-:W-:Y:S05]  /*e9e0*/  @!P0 BRA `(.L_x_163) ;  /* 0xfffffffc00f08947 */ /* 0x004fea000383ffff */
[----:B------:R-:W-:Y:S05]  /*e9f0*/  BRA `(.L_x_164) ;  /* 0xffffffb800307947 */ /* 0x000fea000383ffff */
.L_x_83:
[----:B------:R-:W-:Y:S01]  /*ea00*/  UIADD3 UR4, UPT, UPT, UR12, 0xf0, URZ ;  /* 0x000000f00c047890 */ /* 0x000fe2000fffe0ff */
[----:B------:R-:W-:Y:S02]  /*ea10*/  MOV R2, UR9 ;  /* 0x0000000900027c02 */ /* 0x000fe40008000f00 */
[----:B-1----:R-:W-:-:S03]  /*ea20*/  MOV R3, UR9 ;  /* 0x0000000900037c02 */ /* 0x002fc60008000f00 */
[----:B------:R-:W-:-:S07]  /*ea30*/  MOV R0, UR4 ;  /* 0x0000000400007c02 */ /* 0x000fce0008000f00 */
.L_x_165:
[----:B-1----:R1:W2:Y:S02]  /*ea40*/  SYNCS.PHASECHK.TRANS64.TRYWAIT P0, [R0+URZ], R3 ;  /* 0x00000003000075a7 */ /* 0x0022a400080011ff */
[----:B--2---:R-:W-:Y:S05]  /*ea50*/  @!P0 NANOSLEEP.SYNCS 0x989680 ;  /* 0x009896800000895d */ /* 0x004fea0003900000 */
[----:B------:R-:W2:Y:S02]  /*ea60*/  @!P0 SYNCS.PHASECHK.TRANS64 P0, [R0+URZ], R3 ;  /* 0x00000003000085a7 */ /* 0x000ea400080010ff */
[----:B--2---:R-:W-:Y:S05]  /*ea70*/  @!P0 BRA `(.L_x_165) ;  /* 0xfffffffc00f08947 */ /* 0x004fea000383ffff */
[----:B------:R-:W-:Y:S05]  /*ea80*/  BRA `(.L_x_166) ;  /* 0xffffffbc009c7947 */ /* 0x000fea000383ffff */
.L_x_93:
[----:B------:R-:W-:Y:S02]  /*ea90*/  MOV R0, UR7 ;  /* 0x0000000700007c02 */ /* 0x000fe40008000f00 */
[-C--:B------:R-:W-:Y:S02]  /*eaa0*/  MOV R4, R3.reuse ;  /* 0x0000000300047202 */ /* 0x080fe40000000f00 */
[----:B------:R-:W-:-:S07]  /*eab0*/  MOV R5, R3 ;  /* 0x0000000300057202 */ /* 0x000fce0000000f00 */
.L_x_167:
[----:B--2---:R2:W3:Y:S02]  /*eac0*/  SYNCS.PHASECHK.TRANS64.TRYWAIT P0, [R0+URZ+0xc0], R5 ;  /* 0x0000c005000075a7 */ /* 0x0044e400080011ff */
[----:B---3--:R-:W-:Y:S05]  /*ead0*/  @!P0 NANOSLEEP.SYNCS 0x989680 ;  /* 0x009896800000895d */ /* 0x008fea0003900000 */
[----:B------:R-:W3:Y:S02]  /*eae0*/  @!P0 SYNCS.PHASECHK.TRANS64 P0, [R0+URZ+0xc0], R5 ;  /* 0x0000c005000085a7 */ /* 0x000ee400080010ff */
[----:B---3--:R-:W-:Y:S05]  /*eaf0*/  @!P0 BRA `(.L_x_167) ;  /* 0xfffffffc00f08947 */ /* 0x008fea000383ffff */
[----:B------:R-:W-:Y:S05]  /*eb00*/  BRA `(.L_x_168) ;  /* 0xffffffd000fc7947 */ /* 0x000fea000383ffff */
.L_x_94:
[----:B--2---:R-:W-:Y:S02]  /*eb10*/  MOV R0, UR7 ;  /* 0x0000000700007c02 */ /* 0x004fe40008000f00 */
[-C--:B------:R-:W-:Y:S02]  /*eb20*/  MOV R4, R36.reuse ;  /* 0x0000002400047202 */ /* 0x080fe40000000f00 */
[----:B------:R-:W-:-:S07]  /*eb30*/  MOV R5, R36 ;  /* 0x0000002400057202 */ /* 0x000fce0000000f00 */
.L_x_169:
[----:B--2---:R2:W3:Y:S02]  /*eb40*/  SYNCS.PHASECHK.TRANS64.TRYWAIT P0, [R0+URZ+0x110], R5 ;  /* 0x00011005000075a7 */ /* 0x0044e400080011ff */
[----:B---3--:R-:W-:Y:S05]  /*eb50*/  @!P0 NANOSLEEP.SYNCS 0x989680 ;  /* 0x009896800000895d */ /* 0x008fea0003900000 */
[----:B------:R-:W3:Y:S02]  /*eb60*/  @!P0 SYNCS.PHASECHK.TRANS64 P0, [R0+URZ+0x110], R5 ;  /* 0x00011005000085a7 */ /* 0x000ee400080010ff */
[----:B---3--:R-:W-:Y:S05]  /*eb70*/  @!P0 BRA `(.L_x_169) ;  /* 0xfffffffc00f08947 */ /* 0x008fea000383ffff */
[----:B------:R-:W-:Y:S05]  /*eb80*/  BRA `(.L_x_170) ;  /* 0xffffffd000ec7947 */ /* 0x000fea000383ffff */
.L_x_95:
[----:B------:R-:W-:Y:S02]  /*eb90*/  MOV R0, UR7 ;  /* 0x0000000700007c02 */ /* 0x000fe40008000f00 */
[-C--:B------:R-:W-:Y:S02]  /*eba0*/  MOV R4, R3.reuse ;  /* 0x0000000300047202 */ /* 0x080fe40000000f00 */
[----:B------:R-:W-:-:S07]  /*ebb0*/  MOV R5, R3 ;  /* 0x0000000300057202 */ /* 0x000fce0000000f00 */
.L_x_171:
[----:B-1----:R1:W2:Y:S02]  /*ebc0*/  SYNCS.PHASECHK.TRANS64.TRYWAIT P0, [R0+URZ+0xc8], R5 ;  /* 0x0000c805000075a7 */ /* 0x0022a400080011ff */
[----:B--2---:R-:W-:Y:S05]  /*ebd0*/  @!P0 NANOSLEEP.SYNCS 0x989680 ;  /* 0x009896800000895d */ /* 0x004fea0003900000 */
[----:B------:R-:W2:Y:S02]  /*ebe0*/  @!P0 SYNCS.PHASECHK.TRANS64 P0, [R0+URZ+0xc8], R5 ;  /* 0x0000c805000085a7 */ /* 0x000ea400080010ff */
[----:B--2---:R-:W-:Y:S05]  /*ebf0*/  @!P0 BRA `(.L_x_171) ;  /* 0xfffffffc00f08947 */ /* 0x004fea000383ffff */
[----:B------:R-:W-:Y:S05]  /*ec00*/  BRA `(.L_x_172) ;  /* 0xffffffdc006c7947 */ /* 0x000fea000383ffff */
.L_x_96:
[----:B------:R-:W-:Y:S02]  /*ec10*/  MOV R3, UR7 ;  /* 0x0000000700037c02 */ /* 0x000fe40008000f00 */
[----:B------:R-:W-:-:S07]  /*ec20*/  MOV R37, R36 ;  /* 0x0000002400257202 */ /* 0x000fce0000000f00 */
.L_x_173:
[----:B-1----:R1:W2:Y:S02]  /*ec30*/  SYNCS.PHASECHK.TRANS64.TRYWAIT P0, [R3+URZ+0x118], R37 ;  /* 0x00011825030075a7 */ /* 0x0022a400080011ff */
[----:B--2---:R-:W-:Y:S05]  /*ec40*/  @!P0 NANOSLEEP.SYNCS 0x989680 ;  /* 0x009896800000895d */ /* 0x004fea0003900000 */
[----:B------:R-:W2:Y:S02]  /*ec50*/  @!P0 SYNCS.PHASECHK.TRANS64 P0, [R3+URZ+0x118], R37 ;  /* 0x00011825030085a7 */ /* 0x000ea400080010ff */
[----:B--2---:R-:W-:Y:S05]  /*ec60*/  @!P0 BRA `(.L_x_173) ;  /* 0xfffffffc00f08947 */ /* 0x004fea000383ffff */
[----:B------:R-:W-:Y:S05]  /*ec70*/  BRA `(.L_x_174) ;  /* 0xffffffdc00647947 */ /* 0x000fea000383ffff */
.L_x_98:
[----:B------:R-:W-:Y:S02]  /*ec80*/  MOV R0, UR7 ;  /* 0x0000000700007c02 */ /* 0x000fe40008000f00 */
[----:B------:R-:W-:-:S07]  /*ec90*/  MOV R3, R2 ;  /* 0x0000000200037202 */ /* 0x000fce0000000f00 */
.L_x_175:
[----:B-1----:R1:W2:Y:S02]  /*eca0*/  SYNCS.PHASECHK.TRANS64.TRYWAIT P0, [R0+URZ+0x118], R3 ;  /* 0x00011803000075a7 */ /* 0x0022a400080011ff */
[----:B--2---:R-:W-:Y:S05]  /*ecb0*/  @!P0 NANOSLEEP.SYNCS 0x989680 ;  /* 0x009896800000895d */ /* 0x004fea0003900000 */
[----:B------:R-:W2:Y:S02]  /*ecc0*/  @!P0 SYNCS.PHASECHK.TRANS64 P0, [R0+URZ+0x118], R3 ;  /* 0x00011803000085a7 */ /* 0x000ea400080010ff */
[----:B--2---:R-:W-:Y:S05]  /*ecd0*/  @!P0 BRA `(.L_x_175) ;  /* 0xfffffffc00f08947 */ /* 0x004fea000383ffff */
[----:B------:R-:W-:Y:S05]  /*ece0*/  BRA `(.L_x_176) ;  /* 0xffffffe800dc7947 */ /* 0x000fea000383ffff */
        .weak           $__internal_0_$__cuda_sm10x_tcgen05_guardrail_trap_col_being_dealloced_not_returned_by_alloc
        .type           $__internal_0_$__cuda_sm10x_tcgen05_guardrail_trap_col_being_dealloced_not_returned_by_alloc,@function
        .size           $__internal_0_$__cuda_sm10x_tcgen05_guardrail_trap_col_being_dealloced_not_returned_by_alloc,($__internal_1_$__cuda_sm10x_tcgen05_guardrail_trap_phase_invalid_during_alloc - $__internal_0_$__cuda_sm10x_tcgen05_guardrail_trap_col_being_dealloced_not_returned_by_alloc)
$__internal_0_$__cuda_sm10x_tcgen05_guardrail_trap_col_being_dealloced_not_returned_by_alloc:
[----:B------:R-:W-:Y:S05]  /*ecf0*/  BPT.TRAP 0x1 ;  /* 0x000000040000795c */ /* 0x000fea0000300000 */
[----:B------:R-:W-:-:S04]  /*ed00*/  HFMA2 R3, -RZ, RZ, 0, 0 ;  /* 0x00000000ff037431 */ /* 0x000fc800000001ff */
[----:B------:R-:W-:Y:S05]  /*ed10*/  RET.REL.NODEC R2 `(kernel_cutlass_kernel_flash_attncuteflash_fwd_sm100FlashAttentionForwardSm100_object_at__tensor0000o12811101213_tensor0000o12811101213_tensor0000o12810111213_tensor0000o12811101213_tensor_0) ;  /* 0xffffff1002b87950 */ /* 0x000fea0003c3ffff */
        .weak           $__internal_1_$__cuda_sm10x_tcgen05_guardrail_trap_phase_invalid_during_alloc
        .type           $__internal_1_$__cuda_sm10x_tcgen05_guardrail_trap_phase_invalid_during_alloc,@function
        .size           $__internal_1_$__cuda_sm10x_tcgen05_guardrail_trap_phase_invalid_during_alloc,($__internal_2_$__cuda_sm10x_tcgen05_guardrail_trap_unallocated_columns_being_dealloced - $__internal_1_$__cuda_sm10x_tcgen05_guardrail_trap_phase_invalid_during_alloc)
$__internal_1_$__cuda_sm10x_tcgen05_guardrail_trap_phase_invalid_during_alloc:
[----:B------:R-:W-:Y:S05]  /*ed20*/  BPT.TRAP 0x1 ;  /* 0x000000040000795c */ /* 0x000fea0000300000 */
[----:B------:R-:W-:-:S04]  /*ed30*/  MOV R3, 0x0 ;  /* 0x0000000000037802 */ /* 0x000fc80000000f00 */
[----:B------:R-:W-:Y:S05]  /*ed40*/  RET.REL.NODEC R2 `(kernel_cutlass_kernel_flash_attncuteflash_fwd_sm100FlashAttentionForwardSm100_object_at__tensor0000o12811101213_tensor0000o12811101213_tensor0000o12810111213_tensor0000o12811101213_tensor_0) ;  /* 0xffffff1002ac7950 */ /* 0x000fea0003c3ffff */
        .weak           $__internal_2_$__cuda_sm10x_tcgen05_guardrail_trap_unallocated_columns_being_dealloced
        .type           $__internal_2_$__cuda_sm10x_tcgen05_guardrail_trap_unallocated_columns_being_dealloced,@function
        .size           $__internal_2_$__cuda_sm10x_tcgen05_guardrail_trap_unallocated_columns_being_dealloced,(.L_x_180 - $__internal_2_$__cuda_sm10x_tcgen05_guardrail_trap_unallocated_columns_being_dealloced)
$__internal_2_$__cuda_sm10x_tcgen05_guardrail_trap_unallocated_columns_being_dealloced:
[----:B------:R-:W-:Y:S05]  /*ed50*/  BPT.TRAP 0x1 ;  /* 0x000000040000795c */ /* 0x000fea0000300000 */
[----:B------:R-:W-:-:S04]  /*ed60*/  HFMA2 R3, -RZ, RZ, 0, 0 ;  /* 0x00000000ff037431 */ /* 0x000fc800000001ff */
[----:B------:R-:W-:Y:S05]  /*ed70*/  RET.REL.NODEC R2 `(kernel_cutlass_kernel_flash_attncuteflash_fwd_sm100FlashAttentionForwardSm100_object_at__tensor0000o12811101213_tensor0000o12811101213_tensor0000o12810111213_tensor0000o12811101213_tensor_0) ;  /* 0xffffff1002a07950 */ /* 0x000fea0003c3ffff */
.L_x_177:
[----:B------:R-:W-:-:S00]  /*ed80*/  BRA `(.L_x_177) ;  /* 0xfffffffc00fc7947 */ /* 0x000fc0000383ffff */
[----:B------:R-:W-:-:S00]  /*ed90*/  NOP ;  /* 0x0000000000007918 */ /* 0x000fc00000000000 */
        /* <DEDUP_REMOVED lines=14> */
.L_x_180:


//--------------------- .nv.shared.kernel_cutlass_kernel_flash_attncuteflash_fwd_sm100FlashAttentionForwardSm100_object_at__tensor0000o12811101213_tensor0000o12811101213_tensor0000o12810111213_tensor0000o12811101213_tensor_0 --------------------------
	.section	.nv.shared.kernel_cutlass_kernel_flash_attncuteflash_fwd_sm100FlashAttentionForwardSm100_object_at__tensor0000o12811101213_tensor0000o12811101213_tensor0000o12810111213_tensor0000o12811101213_tensor_0,"aw",@nobits
	.sectionflags	@""
	.align	1024
	.zero		1024


//--------------------- .nv.shared.reserved.0     --------------------------
	.section	.nv.shared.reserved.0,"aw",@nobits
	.align	8
	.weak		__nv_reservedSMEM_offset_0_alias
	.size		__nv_reservedSMEM_offset_0_alias, 0, 64
	.other		__nv_reservedSMEM_offset_0_alias,@"STO_CUDA_RESERVED_SHARED STV_DEFAULT"
__nv_reservedSMEM_offset_0_alias:
	.zero		0
.nv.shared.reserved.0:
	.zero		64
	.weak		__nv_reservedSMEM_allocation_phase
	.type		__nv_reservedSMEM_allocation_phase,@object
	.size		__nv_reservedSMEM_allocation_phase,(.L_0 - __nv_reservedSMEM_allocation_phase)
__nv_reservedSMEM_allocation_phase:
	.zero		1
.L_0:
	.zero		7
	.weak		__nv_reservedSMEM_devtool_atexit_pc
	.type		__nv_reservedSMEM_devtool_atexit_pc,@object
	.size		__nv_reservedSMEM_devtool_atexit_pc,(__nv_reservedSMEM_allocation_mask - __nv_reservedSMEM_devtool_atexit_pc)
__nv_reservedSMEM_devtool_atexit_pc:
	.zero		8
	.weak		__nv_reservedSMEM_allocation_mask
	.type		__nv_reservedSMEM_allocation_mask,@object
	.size		__nv_reservedSMEM_allocation_mask,(.L_2 - __nv_reservedSMEM_allocation_mask)
__nv_reservedSMEM_allocation_mask:
	.zero		4
.L_2:
	.zero		4
	.weak		__nv_reservedSMEM_tmem_allocation_pipeline_mbarrier
	.type		__nv_reservedSMEM_tmem_allocation_pipeline_mbarrier,@object
	.size		__nv_reservedSMEM_tmem_allocation_pipeline_mbarrier,(__nv_reservedSMEM_tmem_allocation_pipeline_mbarrier_parity - __nv_reservedSMEM_tmem_allocation_pipeline_mbarrier)
__nv_reservedSMEM_tmem_allocation_pipeline_mbarrier:
	.zero		8
	.weak		__nv_reservedSMEM_tmem_allocation_pipeline_mbarrier_parity
	.type		__nv_reservedSMEM_tmem_allocation_pipeline_mbarrier_parity,@object
	.size		__nv_reservedSMEM_tmem_allocation_pipeline_mbarrier_parity,(.L_4 - __nv_reservedSMEM_tmem_allocation_pipeline_mbarrier_parity)
__nv_reservedSMEM_tmem_allocation_pipeline_mbarrier_parity:
	.zero		4
.L_4:


//--------------------- .nv.constant0.kernel_cutlass_kernel_flash_attncuteflash_fwd_sm100FlashAttentionForwardSm100_object_at__tensor0000o12811101213_tensor0000o12811101213_tensor0000o12810111213_tensor0000o12811101213_tensor_0 --------------------------
	.section	.nv.constant0.kernel_cutlass_kernel_flash_attncuteflash_fwd_sm100FlashAttentionForwardSm100_object_at__tensor0000o12811101213_tensor0000o12811101213_tensor0000o12810111213_tensor0000o12811101213_tensor_0,"a",@progbits
	.sectionflags	@""
	.align	4
.nv.constant0.kernel_cutlass_kernel_flash_attncuteflash_fwd_sm100FlashAttentionForwardSm100_object_at__tensor0000o12811101213_tensor0000o12811101213_tensor0000o12810111213_tensor0000o12811101213_tensor_0:
	.zero		1580


//--------------------- SYMBOLS --------------------------

	.type		.nv.reservedSmem.offset0,@object
	.size		.nv.reservedSmem.offset0,0x4
	.type		.nv.reservedSmem.cap,@object
	.size		.nv.reservedSmem.cap,0x4
